	.target	sm_90a

	.elftype	@"ET_EXEC"


//--------------------- .note.nv.tkinfo           --------------------------
	.section	.note.nv.tkinfo,"",@"SHT_NOTE"
	.sectionflags	@"SHF_NOTE_NV_TKINFO"
	.tkinfo
        /*0018*/ 	.word	0x00000002
        /*0030*/ 	.string	""
        /*0030*/ 	.string	"ptxas"
        /*0030*/ 	.string	"Cuda compilation tools, release 13.0, V13.0.88"
        /*0030*/ 	.string	"Build cuda_13.0.r13.0/compiler.36424714_0"
        /*0030*/ 	.string	"-arch sm_90a -m 64 "



//--------------------- .note.nv.cuinfo           --------------------------
	.section	.note.nv.cuinfo,"",@"SHT_NOTE"
	.sectionflags	@"SHF_NOTE_NV_CUINFO"
        /*0018*/ 	.short	0x0002
        /*001a*/ 	.short	0x005a
        /*001c*/ 	.short	0x0082
	.zero		2


//--------------------- .nv.info                  --------------------------
	.section	.nv.info,"",@"SHT_CUDA_INFO"
	.align	4


	//----- nvinfo : EIATTR_REGCOUNT
	.align		4
        /*0000*/ 	.byte	0x04, 0x2f
        /*0002*/ 	.short	(.L_15 - .L_14)
	.align		4
.L_14:
        /*0004*/ 	.word	index@(_ZN7cutlass13device_kernelINS_4gemm6kernel13GemmUniversalIN4cute5tupleIJiiiiEEENS1_10collective13CollectiveMmaINS1_34MainloopSm90TmaGmmaWarpSpecializedILi9ENS5_IJNS4_1CILi1EEESB_SB_EEENS1_35KernelTmaWarpSpecializedCooperativeEEENS5_IJNSA_ILi512EEENSA_ILi224EEENSA_ILi16EEEEEENS_10bfloat16_tENS5_IJlSB_lEEESJ_SK_NS4_8TiledMMAINS4_8MMA_AtomIJNS4_4SM904GMMA27MMA_64x32x16_F32BF16BF16_SSILNSO_5MajorE0ELSQ_0ELNSO_7ScaleInE1ELSR_1EEEEEENS4_6LayoutINS5_IJNSA_ILi2EEESB_SB_EEENS5_IJSB_NSA_ILi0EEESX_EEEEENS5_IJNS4_10UnderscoreES10_S10_EEEEENS4_13SM90_TMA_LOADENS4_14ComposedLayoutINS4_7SwizzleILi1ELi4ELi3EEENS4_18smem_ptr_flag_bitsILi16EEENSU_INS5_IJNSA_ILi8EEESH_EEENS5_IJSH_SB_EEEEEEEvNS4_8identityES13_S1D_vS1E_EENS_8epilogue10collective6detail29Sm90TmaWarpSpecializedAdapterINS1H_15DefaultEpilogueISJ_SK_SK_NS1G_6thread17LinearCombinationISJ_Li1EffLNS1L_9ScaleType4KindE0ELNS_15FloatRoundStyleE2ESJ_EENS1_15EpilogueDefaultEEEEEvvEEEEvNT_6ParamsE)
        /*0008*/ 	.word	0x000000a8


	//----- nvinfo : EIATTR_FRAME_SIZE
	.align		4
.L_15:
        /*000c*/ 	.byte	0x04, 0x11
        /*000e*/ 	.short	(.L_17 - .L_16)
	.align		4
.L_16:
        /*0010*/ 	.word	index@(_ZN7cutlass13device_kernelINS_4gemm6kernel13GemmUniversalIN4cute5tupleIJiiiiEEENS1_10collective13CollectiveMmaINS1_34MainloopSm90TmaGmmaWarpSpecializedILi9ENS5_IJNS4_1CILi1EEESB_SB_EEENS1_35KernelTmaWarpSpecializedCooperativeEEENS5_IJNSA_ILi512EEENSA_ILi224EEENSA_ILi16EEEEEENS_10bfloat16_tENS5_IJlSB_lEEESJ_SK_NS4_8TiledMMAINS4_8MMA_AtomIJNS4_4SM904GMMA27MMA_64x32x16_F32BF16BF16_SSILNSO_5MajorE0ELSQ_0ELNSO_7ScaleInE1ELSR_1EEEEEENS4_6LayoutINS5_IJNSA_ILi2EEESB_SB_EEENS5_IJSB_NSA_ILi0EEESX_EEEEENS5_IJNS4_10UnderscoreES10_S10_EEEEENS4_13SM90_TMA_LOADENS4_14ComposedLayoutINS4_7SwizzleILi1ELi4ELi3EEENS4_18smem_ptr_flag_bitsILi16EEENSU_INS5_IJNSA_ILi8EEESH_EEENS5_IJSH_SB_EEEEEEEvNS4_8identityES13_S1D_vS1E_EENS_8epilogue10collective6detail29Sm90TmaWarpSpecializedAdapterINS1H_15DefaultEpilogueISJ_SK_SK_NS1G_6thread17LinearCombinationISJ_Li1EffLNS1L_9ScaleType4KindE0ELNS_15FloatRoundStyleE2ESJ_EENS1_15EpilogueDefaultEEEEEvvEEEEvNT_6ParamsE)
        /*0014*/ 	.word	0x000005a0


	//----- nvinfo : EIATTR_MIN_STACK_SIZE
	.align		4
.L_17:
        /*0018*/ 	.byte	0x04, 0x12
        /*001a*/ 	.short	(.L_19 - .L_18)
	.align		4
.L_18:
        /*001c*/ 	.word	index@(_ZN7cutlass13device_kernelINS_4gemm6kernel13GemmUniversalIN4cute5tupleIJiiiiEEENS1_10collective13CollectiveMmaINS1_34MainloopSm90TmaGmmaWarpSpecializedILi9ENS5_IJNS4_1CILi1EEESB_SB_EEENS1_35KernelTmaWarpSpecializedCooperativeEEENS5_IJNSA_ILi512EEENSA_ILi224EEENSA_ILi16EEEEEENS_10bfloat16_tENS5_IJlSB_lEEESJ_SK_NS4_8TiledMMAINS4_8MMA_AtomIJNS4_4SM904GMMA27MMA_64x32x16_F32BF16BF16_SSILNSO_5MajorE0ELSQ_0ELNSO_7ScaleInE1ELSR_1EEEEEENS4_6LayoutINS5_IJNSA_ILi2EEESB_SB_EEENS5_IJSB_NSA_ILi0EEESX_EEEEENS5_IJNS4_10UnderscoreES10_S10_EEEEENS4_13SM90_TMA_LOADENS4_14ComposedLayoutINS4_7SwizzleILi1ELi4ELi3EEENS4_18smem_ptr_flag_bitsILi16EEENSU_INS5_IJNSA_ILi8EEESH_EEENS5_IJSH_SB_EEEEEEEvNS4_8identityES13_S1D_vS1E_EENS_8epilogue10collective6detail29Sm90TmaWarpSpecializedAdapterINS1H_15DefaultEpilogueISJ_SK_SK_NS1G_6thread17LinearCombinationISJ_Li1EffLNS1L_9ScaleType4KindE0ELNS_15FloatRoundStyleE2ESJ_EENS1_15EpilogueDefaultEEEEEvvEEEEvNT_6ParamsE)
        /*0020*/ 	.word	0x000005a0
.L_19:


//--------------------- .nv.compat                --------------------------
	.section	.nv.compat,"",@"SHT_CUDA_COMPAT_INFO"
	.align	4
        /*0000*/ 	.byte	0x02, 0x09, 0x01, 0x00, 0x02, 0x02, 0x04, 0x00, 0x02, 0x05, 0x05, 0x00, 0x03, 0x07, 0x01, 0x01
        /*0010*/ 	.byte	0x02, 0x03, 0x01, 0x00, 0x02, 0x06, 0x01, 0x00, 0x04, 0x0b, 0x08, 0x00, 0x00, 0x00, 0x00, 0x00
        /*0020*/ 	.byte	0x00, 0x00, 0x00, 0x00


//--------------------- .nv.info._ZN7cutlass13device_kernelINS_4gemm6kernel13GemmUniversalIN4cute5tupleIJiiiiEEENS1_10collective13CollectiveMmaINS1_34MainloopSm90TmaGmmaWarpSpecializedILi9ENS5_IJNS4_1CILi1EEESB_SB_EEENS1_35KernelTmaWarpSpecializedCooperativeEEENS5_IJNSA_ILi512EEENSA_ILi224EEENSA_ILi16EEEEEENS_10bfloat16_tENS5_IJlSB_lEEESJ_SK_NS4_8TiledMMAINS4_8MMA_AtomIJNS4_4SM904GMMA27MMA_64x32x16_F32BF16BF16_SSILNSO_5MajorE0ELSQ_0ELNSO_7ScaleInE1ELSR_1EEEEEENS4_6LayoutINS5_IJNSA_ILi2EEESB_SB_EEENS5_IJSB_NSA_ILi0EEESX_EEEEENS5_IJNS4_10UnderscoreES10_S10_EEEEENS4_13SM90_TMA_LOADENS4_14ComposedLayoutINS4_7SwizzleILi1ELi4ELi3EEENS4_18smem_ptr_flag_bitsILi16EEENSU_INS5_IJNSA_ILi8EEESH_EEENS5_IJSH_SB_EEEEEEEvNS4_8identityES13_S1D_vS1E_EENS_8epilogue10collective6detail29Sm90TmaWarpSpecializedAdapterINS1H_15DefaultEpilogueISJ_SK_SK_NS1G_6thread17LinearCombinationISJ_Li1EffLNS1L_9ScaleType4KindE0ELNS_15FloatRoundStyleE2ESJ_EENS1_15EpilogueDefaultEEEEEvvEEEEvNT_6ParamsE --------------------------
	.section	.nv.info._ZN7cutlass13device_kernelINS_4gemm6kernel13GemmUniversalIN4cute5tupleIJiiiiEEENS1_10collective13CollectiveMmaINS1_34MainloopSm90TmaGmmaWarpSpecializedILi9ENS5_IJNS4_1CILi1EEESB_SB_EEENS1_35KernelTmaWarpSpecializedCooperativeEEENS5_IJNSA_ILi512EEENSA_ILi224EEENSA_ILi16EEEEEENS_10bfloat16_tENS5_IJlSB_lEEESJ_SK_NS4_8TiledMMAINS4_8MMA_AtomIJNS4_4SM904GMMA27MMA_64x32x16_F32BF16BF16_SSILNSO_5MajorE0ELSQ_0ELNSO_7ScaleInE1ELSR_1EEEEEENS4_6LayoutINS5_IJNSA_ILi2EEESB_SB_EEENS5_IJSB_NSA_ILi0EEESX_EEEEENS5_IJNS4_10UnderscoreES10_S10_EEEEENS4_13SM90_TMA_LOADENS4_14ComposedLayoutINS4_7SwizzleILi1ELi4ELi3EEENS4_18smem_ptr_flag_bitsILi16EEENSU_INS5_IJNSA_ILi8EEESH_EEENS5_IJSH_SB_EEEEEEEvNS4_8identityES13_S1D_vS1E_EENS_8epilogue10collective6detail29Sm90TmaWarpSpecializedAdapterINS1H_15DefaultEpilogueISJ_SK_SK_NS1G_6thread17LinearCombinationISJ_Li1EffLNS1L_9ScaleType4KindE0ELNS_15FloatRoundStyleE2ESJ_EENS1_15EpilogueDefaultEEEEEvvEEEEvNT_6ParamsE,"",@"SHT_CUDA_INFO"
	.sectionflags	@""
	.align	4


	//----- nvinfo : EIATTR_CUDA_API_VERSION
	.align		4
        /*0000*/ 	.byte	0x04, 0x37
        /*0002*/ 	.short	(.L_21 - .L_20)
.L_20:
        /*0004*/ 	.word	0x00000082


	//----- nvinfo : EIATTR_KPARAM_INFO
	.align		4
.L_21:
        /*0008*/ 	.byte	0x04, 0x17
        /*000a*/ 	.short	(.L_23 - .L_22)
.L_22:
        /*000c*/ 	.word	0x00000000
        /*0010*/ 	.short	0x0000
        /*0012*/ 	.short	0x0070
        /*0014*/ 	.byte	0x00, 0xf0, 0x01, 0x10


	//----- nvinfo : EIATTR_SPARSE_MMA_MASK
	.align		4
.L_23:
        /*0018*/ 	.byte	0x03, 0x50
        /*001a*/ 	.short	0x0000


	//----- nvinfo : EIATTR_MAXREG_COUNT
	.align		4
        /*001c*/ 	.byte	0x03, 0x1b
        /*001e*/ 	.short	0x00a8


	//----- nvinfo : EIATTR_NUM_BARRIERS
	.align		4
        /*0020*/ 	.byte	0x02, 0x4c
        /*0022*/ 	.byte	0x01
	.zero		1


	//----- nvinfo : EIATTR_EXTERNS
	.align		4
        /*0024*/ 	.byte	0x04, 0x0f
        /*0026*/ 	.short	(.L_25 - .L_24)


	//   ....[0]....
	.align		4
.L_24:
        /*0028*/ 	.word	index@(__assertfail)


	//----- nvinfo : EIATTR_ANNOTATIONS
	.align		4
.L_25:
        /*002c*/ 	.byte	0x04, 0x55
        /*002e*/ 	.short	(.L_27 - .L_26)


	//   ....[0]....
.L_26:
        /*0030*/ 	.word	0x00000001
        /*0034*/ 	.byte	0x60, 0x07, 0x00, 0x00, 0x01, 0x00, 0x00, 0x00, 0x80, 0x07, 0x00, 0x00, 0x01, 0x00, 0x00, 0x00
        /* <DEDUP_REMOVED lines=2456> */
        /*99c4*/ 	.byte	0x00, 0x4c, 0x03, 0x00


	//----- nvinfo : EIATTR_MERCURY_ISA_VERSION
	.align		4
.L_27:
        /*99c8*/ 	.byte	0x03, 0x5f
        /*99ca*/ 	.short	0x0101


	//----- nvinfo : EIATTR_INT_WARP_WIDE_INSTR_OFFSETS
	.align		4
        /*99cc*/ 	.byte	0x04, 0x31
        /*99ce*/ 	.short	(.L_29 - .L_28)


	//   ....[0]....
.L_28:
        /*99d0*/ 	.word	0x000005d0


	//   ....[1]....
        /*99d4*/ 	.word	0x000005e0


	//   ....[2]....
        /*99d8*/ 	.word	0x00000670


	//----- nvinfo : EIATTR_COOP_GROUP_MASK_REGIDS
	.align		4
.L_29:
        /*99dc*/ 	.byte	0x04, 0x29
        /*99de*/ 	.short	(.L_31 - .L_30)


	//   ....[0]....
.L_30:
        /*99e0*/ 	.word	0xffffffff


	//   ....[1]....
        /*99e4*/ 	.word	0xffffffff


	//   ....[2]....
        /*99e8*/ 	.word	0xffffffff


	//   ....[3]....
        /*99ec*/ 	.word	0xffffffff


	//   ....[4]....
        /*99f0*/ 	.word	0xffffffff


	//----- nvinfo : EIATTR_COOP_GROUP_INSTR_OFFSETS
	.align		4
.L_31:
        /*99f4*/ 	.byte	0x04, 0x28
        /*99f6*/ 	.short	(.L_33 - .L_32)


	//   ....[0]....
.L_32:
        /*99f8*/ 	.word	0x00000070


	//   ....[1]....
        /*99fc*/ 	.word	0x00000080


	//   ....[2]....
        /*9a00*/ 	.word	0x000001a0


	//   ....[3]....
        /*9a04*/ 	.word	0x00000480


	//   ....[4]....
        /*9a08*/ 	.word	0x00001240


	//----- nvinfo : EIATTR_REG_RECONFIG
	.align		4
.L_33:
        /*9a0c*/ 	.byte	0x01, 0x54
	.zero		2


	//----- nvinfo : EIATTR_SYSCALL_OFFSETS
	.align		4
        /*9a10*/ 	.byte	0x04, 0x46
        /*9a12*/ 	.short	(.L_35 - .L_34)


	//   ....[0]....
.L_34:
        /*9a14*/ 	.word	0x000013f0


	//----- nvinfo : EIATTR_MBARRIER_INSTR_OFFSETS
	.align		4
.L_35:
        /*9a18*/ 	.byte	0x04, 0x39
        /*9a1a*/ 	.short	(.L_37 - .L_36)


	//   ....[0]....
.L_36:
        /*9a1c*/ 	.word	0x00000340
        /*9a20*/ 	.word	0x000000ff
        /*9a24*/ 	.word	0x00000000
        /*9a28*/ 	.short	0x0100
        /*9a2a*/ 	.byte	0x08
	.zero		1


	//   ....[1]....
        /*9a2c*/ 	.word	0x00000350
        /*9a30*/ 	.word	0x000000ff
        /*9a34*/ 	.word	0x00000048
        /*9a38*/ 	.short	0x0100
        /*9a3a*/ 	.byte	0x08
	.zero		1


	//   ....[2]....
        /*9a3c*/ 	.word	0x00000360
        /*9a40*/ 	.word	0x000000ff
        /*9a44*/ 	.word	0x00000008
        /*9a48*/ 	.short	0x0100
        /*9a4a*/ 	.byte	0x08
	.zero		1


	//   ....[3]....
        /*9a4c*/ 	.word	0x00000370
        /*9a50*/ 	.word	0x000000ff
        /*9a54*/ 	.word	0x00000050
        /*9a58*/ 	.short	0x0100
        /*9a5a*/ 	.byte	0x08
	.zero		1


	//   ....[4]....
        /*9a5c*/ 	.word	0x00000380
        /*9a60*/ 	.word	0x000000ff
        /*9a64*/ 	.word	0x00000010
        /*9a68*/ 	.short	0x0100
        /*9a6a*/ 	.byte	0x08
	.zero		1


	//   ....[5]....
        /*9a6c*/ 	.word	0x00000390
        /*9a70*/ 	.word	0x000000ff
        /*9a74*/ 	.word	0x00000058
        /*9a78*/ 	.short	0x0100
        /*9a7a*/ 	.byte	0x08
	.zero		1


	//   ....[6]....
        /*9a7c*/ 	.word	0x000003a0
        /*9a80*/ 	.word	0x000000ff
        /*9a84*/ 	.word	0x00000018
        /*9a88*/ 	.short	0x0100
        /*9a8a*/ 	.byte	0x08
	.zero		1


	//   ....[7]....
        /*9a8c*/ 	.word	0x000003b0
        /*9a90*/ 	.word	0x000000ff
        /*9a94*/ 	.word	0x00000060
        /*9a98*/ 	.short	0x0100
        /*9a9a*/ 	.byte	0x08
	.zero		1


	//   ....[8]....
        /*9a9c*/ 	.word	0x000003c0
        /*9aa0*/ 	.word	0x000000ff
        /*9aa4*/ 	.word	0x00000020
        /*9aa8*/ 	.short	0x0100
        /*9aaa*/ 	.byte	0x08
	.zero		1


	//   ....[9]....
        /*9aac*/ 	.word	0x000003d0
        /*9ab0*/ 	.word	0x000000ff
        /*9ab4*/ 	.word	0x00000068
        /*9ab8*/ 	.short	0x0100
        /*9aba*/ 	.byte	0x08
	.zero		1


	//   ....[10]....
        /*9abc*/ 	.word	0x000003e0
        /*9ac0*/ 	.word	0x000000ff
        /*9ac4*/ 	.word	0x00000028
        /*9ac8*/ 	.short	0x0100
        /*9aca*/ 	.byte	0x08
	.zero		1


	//   ....[11]....
        /*9acc*/ 	.word	0x000003f0
        /*9ad0*/ 	.word	0x000000ff
        /*9ad4*/ 	.word	0x00000070
        /*9ad8*/ 	.short	0x0100
        /*9ada*/ 	.byte	0x08
	.zero		1


	//   ....[12]....
        /*9adc*/ 	.word	0x00000400
        /*9ae0*/ 	.word	0x000000ff
        /*9ae4*/ 	.word	0x00000030
        /*9ae8*/ 	.short	0x0100
        /*9aea*/ 	.byte	0x08
	.zero		1


	//   ....[13]....
        /*9aec*/ 	.word	0x00000410
        /*9af0*/ 	.word	0x000000ff
        /*9af4*/ 	.word	0x00000078
        /*9af8*/ 	.short	0x0100
        /*9afa*/ 	.byte	0x08
	.zero		1


	//   ....[14]....
        /*9afc*/ 	.word	0x00000420
        /*9b00*/ 	.word	0x000000ff
        /*9b04*/ 	.word	0x00000038
        /*9b08*/ 	.short	0x0100
        /*9b0a*/ 	.byte	0x08
	.zero		1


	//   ....[15]....
        /*9b0c*/ 	.word	0x00000430
        /*9b10*/ 	.word	0x000000ff
        /*9b14*/ 	.word	0x00000080
        /*9b18*/ 	.short	0x0100
        /*9b1a*/ 	.byte	0x08
	.zero		1


	//   ....[16]....
        /*9b1c*/ 	.word	0x00000440
        /*9b20*/ 	.word	0x000000ff
        /*9b24*/ 	.word	0x00000040
        /*9b28*/ 	.short	0x0100
        /*9b2a*/ 	.byte	0x08
	.zero		1


	//   ....[17]....
        /*9b2c*/ 	.word	0x00000450
        /*9b30*/ 	.word	0x000000ff
        /*9b34*/ 	.word	0x00000088
        /*9b38*/ 	.short	0x0100
        /*9b3a*/ 	.byte	0x08
	.zero		1


	//   ....[18]....
        /*9b3c*/ 	.word	0x000006f0
        /*9b40*/ 	.word	0x000000ff
        /*9b44*/ 	.word	0x000000a0
        /*9b48*/ 	.short	0x0100
        /*9b4a*/ 	.byte	0x10
	.zero		1


	//   ....[19]....
        /*9b4c*/ 	.word	0x00000790
        /*9b50*/ 	.word	0x000000ff
        /*9b54*/ 	.word	0x000000a8
        /*9b58*/ 	.short	0x0100
        /*9b5a*/ 	.byte	0x10
	.zero		1


	//   ....[20]....
        /*9b5c*/ 	.word	0x00001490
        /*9b60*/ 	.word	0x00000003
        /*9b64*/ 	.word	0x00000000
        /*9b68*/ 	.short	0x010a
        /*9b6a*/ 	.byte	0x3f
	.zero		1


	//   ....[21]....
        /*9b6c*/ 	.word	0x000014d0
        /*9b70*/ 	.word	0x00000003
        /*9b74*/ 	.word	0x00000000
        /*9b78*/ 	.short	0x010a
        /*9b7a*/ 	.byte	0x3f
	.zero		1


	//   ....[22]....
        /*9b7c*/ 	.word	0x000028d0
        /*9b80*/ 	.word	0x000000ff
        /*9b84*/ 	.word	0x00000000
        /*9b88*/ 	.short	0x010a
        /*9b8a*/ 	.byte	0x04
	.zero		1


	//   ....[23]....
        /*9b8c*/ 	.word	0x00002910
        /*9b90*/ 	.word	0x000000ff
        /*9b94*/ 	.word	0x00000000
        /*9b98*/ 	.short	0x010a
        /*9b9a*/ 	.byte	0x04
	.zero		1


	//   ....[24]....
        /*9b9c*/ 	.word	0x00004940
        /*9ba0*/ 	.word	0x000000ff
        /*9ba4*/ 	.word	0x00000000
        /*9ba8*/ 	.short	0x0101
        /*9baa*/ 	.byte	0x04
	.zero		1


	//   ....[25]....
        /*9bac*/ 	.word	0x00004b00
        /*9bb0*/ 	.word	0x00000000
        /*9bb4*/ 	.word	0x00000000
        /*9bb8*/ 	.short	0x0101
        /*9bba*/ 	.byte	0x3f
	.zero		1


	//   ....[26]....
        /*9bbc*/ 	.word	0x000347a0
        /*9bc0*/ 	.word	0x0000000f
        /*9bc4*/ 	.word	0x00000048
        /*9bc8*/ 	.short	0x010a
        /*9bca*/ 	.byte	0x3f
	.zero		1


	//   ....[27]....
        /*9bcc*/ 	.word	0x00034b00
        /*9bd0*/ 	.word	0x00000002
        /*9bd4*/ 	.word	0x000000a8
        /*9bd8*/ 	.short	0x0101
        /*9bda*/ 	.byte	0x3f
	.zero		1


	//   ....[28]....
        /*9bdc*/ 	.word	0x00035310
        /*9be0*/ 	.word	0x00000004
        /*9be4*/ 	.word	0x00000000
        /*9be8*/ 	.short	0x010a
        /*9bea*/ 	.byte	0x3f
	.zero		1


	//   ....[29]....
        /*9bec*/ 	.word	0x000353a0
        /*9bf0*/ 	.word	0x00000003
        /*9bf4*/ 	.word	0x00000000
        /*9bf8*/ 	.short	0x010a
        /*9bfa*/ 	.byte	0x3f
	.zero		1


	//   ....[30]....
        /*9bfc*/ 	.word	0x00035430
        /*9c00*/ 	.word	0x00000003
        /*9c04*/ 	.word	0x00000000
        /*9c08*/ 	.short	0x010a
        /*9c0a*/ 	.byte	0x3f
	.zero		1


	//   ....[31]....
        /*9c0c*/ 	.word	0x000354c0
        /*9c10*/ 	.word	0x00000003
        /*9c14*/ 	.word	0x00000000
        /*9c18*/ 	.short	0x010a
        /*9c1a*/ 	.byte	0x3f
	.zero		1


	//   ....[32]....
        /*9c1c*/ 	.word	0x00035550
        /*9c20*/ 	.word	0x00000003
        /*9c24*/ 	.word	0x00000000
        /*9c28*/ 	.short	0x010a
        /*9c2a*/ 	.byte	0x3f
	.zero		1


	//   ....[33]....
        /*9c2c*/ 	.word	0x000355e0
        /*9c30*/ 	.word	0x00000003
        /*9c34*/ 	.word	0x00000000
        /*9c38*/ 	.short	0x010a
        /*9c3a*/ 	.byte	0x3f
	.zero		1


	//   ....[34]....
        /*9c3c*/ 	.word	0x00035670
        /*9c40*/ 	.word	0x00000003
        /*9c44*/ 	.word	0x00000000
        /*9c48*/ 	.short	0x010a
        /*9c4a*/ 	.byte	0x3f
	.zero		1


	//   ....[35]....
        /*9c4c*/ 	.word	0x00035700
        /*9c50*/ 	.word	0x00000003
        /*9c54*/ 	.word	0x00000000
        /*9c58*/ 	.short	0x010a
        /*9c5a*/ 	.byte	0x3f
	.zero		1


	//   ....[36]....
        /*9c5c*/ 	.word	0x00035790
        /*9c60*/ 	.word	0x00000003
        /*9c64*/ 	.word	0x00000000
        /*9c68*/ 	.short	0x010a
        /*9c6a*/ 	.byte	0x3f
	.zero		1


	//   ....[37]....
        /*9c6c*/ 	.word	0x000357f0
        /*9c70*/ 	.word	0x00000003
        /*9c74*/ 	.word	0x00000000
        /*9c78*/ 	.short	0x010a
        /*9c7a*/ 	.byte	0x3f
	.zero		1


	//   ....[38]....
        /*9c7c*/ 	.word	0x00035850
        /*9c80*/ 	.word	0x00000006
        /*9c84*/ 	.word	0x00000000
        /*9c88*/ 	.short	0x010a
        /*9c8a*/ 	.byte	0x3f
	.zero		1


	//   ....[39]....
        /*9c8c*/ 	.word	0x00035920
        /*9c90*/ 	.word	0x0000000f
        /*9c94*/ 	.word	0x00000048
        /*9c98*/ 	.short	0x010a
        /*9c9a*/ 	.byte	0x3f
	.zero		1


	//   ....[40]....
        /*9c9c*/ 	.word	0x000359f0
        /*9ca0*/ 	.word	0x00000004
        /*9ca4*/ 	.word	0x00000000
        /*9ca8*/ 	.short	0x010a
        /*9caa*/ 	.byte	0x3f
	.zero		1


	//   ....[41]....
        /*9cac*/ 	.word	0x00035a40
        /*9cb0*/ 	.word	0x00000003
        /*9cb4*/ 	.word	0x00000000
        /*9cb8*/ 	.short	0x010a
        /*9cba*/ 	.byte	0x3f
	.zero		1


	//   ....[42]....
        /*9cbc*/ 	.word	0x00035a90
        /*9cc0*/ 	.word	0x00000003
        /*9cc4*/ 	.word	0x00000000
        /*9cc8*/ 	.short	0x010a
        /*9cca*/ 	.byte	0x3f
	.zero		1


	//   ....[43]....
        /*9ccc*/ 	.word	0x00035ae0
        /*9cd0*/ 	.word	0x00000003
        /*9cd4*/ 	.word	0x00000000
        /*9cd8*/ 	.short	0x010a
        /*9cda*/ 	.byte	0x3f
	.zero		1


	//   ....[44]....
        /*9cdc*/ 	.word	0x00035b30
        /*9ce0*/ 	.word	0x00000003
        /*9ce4*/ 	.word	0x00000000
        /*9ce8*/ 	.short	0x010a
        /*9cea*/ 	.byte	0x3f
	.zero		1


	//   ....[45]....
        /*9cec*/ 	.word	0x00035b80
        /*9cf0*/ 	.word	0x00000003
        /*9cf4*/ 	.word	0x00000000
        /*9cf8*/ 	.short	0x010a
        /*9cfa*/ 	.byte	0x3f
	.zero		1


	//   ....[46]....
        /*9cfc*/ 	.word	0x00035bd0
        /*9d00*/ 	.word	0x00000003
        /*9d04*/ 	.word	0x00000000
        /*9d08*/ 	.short	0x010a
        /*9d0a*/ 	.byte	0x3f
	.zero		1


	//   ....[47]....
        /*9d0c*/ 	.word	0x00035c20
        /*9d10*/ 	.word	0x00000003
        /*9d14*/ 	.word	0x00000000
        /*9d18*/ 	.short	0x010a
        /*9d1a*/ 	.byte	0x3f
	.zero		1


	//----- nvinfo : EIATTR_NUM_MBARRIERS
	.align		4
.L_37:
        /*9d1c*/ 	.byte	0x03, 0x38
        /*9d1e*/ 	.short	0x0014


	//----- nvinfo : EIATTR_EXIT_INSTR_OFFSETS
	.align		4
        /*9d20*/ 	.byte	0x04, 0x1c
        /*9d22*/ 	.short	(.L_39 - .L_38)


	//   ....[0]....
.L_38:
        /*9d24*/ 	.word	0x000007f0


	//   ....[1]....
        /*9d28*/ 	.word	0x00001160


	//   ....[2]....
        /*9d2c*/ 	.word	0x00033d20


	//   ....[3]....
        /*9d30*/ 	.word	0x00034430


	//   ....[4]....
        /*9d34*/ 	.word	0x000357e0


	//----- nvinfo : EIATTR_MAX_THREADS
	.align		4
.L_39:
        /*9d38*/ 	.byte	0x04, 0x05
        /*9d3a*/ 	.short	(.L_41 - .L_40)
.L_40:
        /*9d3c*/ 	.word	0x00000180
        /*9d40*/ 	.word	0x00000001
        /*9d44*/ 	.word	0x00000001


	//----- nvinfo : EIATTR_CRS_STACK_SIZE
	.align		4
.L_41:
        /*9d48*/ 	.byte	0x04, 0x1e
        /*9d4a*/ 	.short	(.L_43 - .L_42)
.L_42:
        /*9d4c*/ 	.word	0x00000000


	//----- nvinfo : EIATTR_CBANK_PARAM_SIZE
	.align		4
.L_43:
        /*9d50*/ 	.byte	0x03, 0x19
        /*9d52*/ 	.short	0x0470


	//----- nvinfo : EIATTR_PARAM_CBANK
	.align		4
        /*9d54*/ 	.byte	0x04, 0x0a
        /*9d56*/ 	.short	(.L_45 - .L_44)
	.align		4
.L_44:
        /*9d58*/ 	.word	index@(.nv.constant0._ZN7cutlass13device_kernelINS_4gemm6kernel13GemmUniversalIN4cute5tupleIJiiiiEEENS1_10collective13CollectiveMmaINS1_34MainloopSm90TmaGmmaWarpSpecializedILi9ENS5_IJNS4_1CILi1EEESB_SB_EEENS1_35KernelTmaWarpSpecializedCooperativeEEENS5_IJNSA_ILi512EEENSA_ILi224EEENSA_ILi16EEEEEENS_10bfloat16_tENS5_IJlSB_lEEESJ_SK_NS4_8TiledMMAINS4_8MMA_AtomIJNS4_4SM904GMMA27MMA_64x32x16_F32BF16BF16_SSILNSO_5MajorE0ELSQ_0ELNSO_7ScaleInE1ELSR_1EEEEEENS4_6LayoutINS5_IJNSA_ILi2EEESB_SB_EEENS5_IJSB_NSA_ILi0EEESX_EEEEENS5_IJNS4_10UnderscoreES10_S10_EEEEENS4_13SM90_TMA_LOADENS4_14ComposedLayoutINS4_7SwizzleILi1ELi4ELi3EEENS4_18smem_ptr_flag_bitsILi16EEENSU_INS5_IJNSA_ILi8EEESH_EEENS5_IJSH_SB_EEEEEEEvNS4_8identityES13_S1D_vS1E_EENS_8epilogue10collective6detail29Sm90TmaWarpSpecializedAdapterINS1H_15DefaultEpilogueISJ_SK_SK_NS1G_6thread17LinearCombinationISJ_Li1EffLNS1L_9ScaleType4KindE0ELNS_15FloatRoundStyleE2ESJ_EENS1_15EpilogueDefaultEEEEEvvEEEEvNT_6ParamsE)
        /*9d5c*/ 	.short	0x0210
        /*9d5e*/ 	.short	0x0470


	//----- nvinfo : EIATTR_SW_WAR
	.align		4
.L_45:
        /*9d60*/ 	.byte	0x04, 0x36
        /*9d62*/ 	.short	(.L_47 - .L_46)
.L_46:
        /*9d64*/ 	.word	0x00000008
.L_47:


//--------------------- .nv.callgraph             --------------------------
	.section	.nv.callgraph,"",@"SHT_CUDA_CALLGRAPH"
	.align	4
	.sectionentsize	8
	.align		4
        /*0000*/ 	.word	0x00000000
	.align		4
        /*0004*/ 	.word	0xffffffff
	.align		4
        /*0008*/ 	.word	index@(_ZN7cutlass13device_kernelINS_4gemm6kernel13GemmUniversalIN4cute5tupleIJiiiiEEENS1_10collective13CollectiveMmaINS1_34MainloopSm90TmaGmmaWarpSpecializedILi9ENS5_IJNS4_1CILi1EEESB_SB_EEENS1_35KernelTmaWarpSpecializedCooperativeEEENS5_IJNSA_ILi512EEENSA_ILi224EEENSA_ILi16EEEEEENS_10bfloat16_tENS5_IJlSB_lEEESJ_SK_NS4_8TiledMMAINS4_8MMA_AtomIJNS4_4SM904GMMA27MMA_64x32x16_F32BF16BF16_SSILNSO_5MajorE0ELSQ_0ELNSO_7ScaleInE1ELSR_1EEEEEENS4_6LayoutINS5_IJNSA_ILi2EEESB_SB_EEENS5_IJSB_NSA_ILi0EEESX_EEEEENS5_IJNS4_10UnderscoreES10_S10_EEEEENS4_13SM90_TMA_LOADENS4_14ComposedLayoutINS4_7SwizzleILi1ELi4ELi3EEENS4_18smem_ptr_flag_bitsILi16EEENSU_INS5_IJNSA_ILi8EEESH_EEENS5_IJSH_SB_EEEEEEEvNS4_8identityES13_S1D_vS1E_EENS_8epilogue10collective6detail29Sm90TmaWarpSpecializedAdapterINS1H_15DefaultEpilogueISJ_SK_SK_NS1G_6thread17LinearCombinationISJ_Li1EffLNS1L_9ScaleType4KindE0ELNS_15FloatRoundStyleE2ESJ_EENS1_15EpilogueDefaultEEEEEvvEEEEvNT_6ParamsE)
	.align		4
        /*000c*/ 	.word	index@(__assertfail)
	.align		4
        /*0010*/ 	.word	0x00000000
	.align		4
        /*0014*/ 	.word	0xfffffffe
	.align		4
        /*0018*/ 	.word	0x00000000
	.align		4
        /*001c*/ 	.word	0xfffffffd
	.align		4
        /*0020*/ 	.word	0x00000000
	.align		4
        /*0024*/ 	.word	0xfffffffc


//--------------------- .nv.constant4             --------------------------
	.section	.nv.constant4,"a",@progbits
	.align	8
	.align		8
.nv.constant4:
        /*0000*/ 	.dword	__assertfail
	.align		8
        /*0008*/ 	.dword	__unnamed_1
	.align		8
        /*0010*/ 	.dword	_ZN40_INTERNAL_9247a68a_4_k_cu_443312ec_120134cuda3std3__45__cpo5beginE
	.align		8
        /*0018*/ 	.dword	_ZN40_INTERNAL_9247a68a_4_k_cu_443312ec_120134cuda3std3__45__cpo3endE
	.align		8
        /*0020*/ 	.dword	_ZN40_INTERNAL_9247a68a_4_k_cu_443312ec_120134cuda3std3__45__cpo6cbeginE
	.align		8
        /*0028*/ 	.dword	_ZN40_INTERNAL_9247a68a_4_k_cu_443312ec_120134cuda3std3__45__cpo4cendE
	.align		8
        /*0030*/ 	.dword	_ZN40_INTERNAL_9247a68a_4_k_cu_443312ec_120134cuda3std3__442_GLOBAL__N__9247a68a_4_k_cu_443312ec_120136ignoreE
	.align		8
        /*0038*/ 	.dword	_ZN40_INTERNAL_9247a68a_4_k_cu_443312ec_120134cuda3std3__419piecewise_constructE
	.align		8
        /*0040*/ 	.dword	_ZN40_INTERNAL_9247a68a_4_k_cu_443312ec_120134cuda3std3__48in_placeE
	.align		8
        /*0048*/ 	.dword	_ZN40_INTERNAL_9247a68a_4_k_cu_443312ec_120134cuda3std6ranges3__45__cpo4swapE
	.align		8
        /*0050*/ 	.dword	_ZN40_INTERNAL_9247a68a_4_k_cu_443312ec_120134cuda3std6ranges3__45__cpo9iter_moveE
	.align		8
        /*0058*/ 	.dword	_ZN40_INTERNAL_9247a68a_4_k_cu_443312ec_120134cute7productE
	.align		8
        /*0060*/ 	.dword	_ZN40_INTERNAL_9247a68a_4_k_cu_443312ec_120134cute1_E
	.align		8
        /*0068*/ 	.dword	$str$22
	.align		8
        /*0070*/ 	.dword	$str$23


//--------------------- .text._ZN7cutlass13device_kernelINS_4gemm6kernel13GemmUniversalIN4cute5tupleIJiiiiEEENS1_10collective13CollectiveMmaINS1_34MainloopSm90TmaGmmaWarpSpecializedILi9ENS5_IJNS4_1CILi1EEESB_SB_EEENS1_35KernelTmaWarpSpecializedCooperativeEEENS5_IJNSA_ILi512EEENSA_ILi224EEENSA_ILi16EEEEEENS_10bfloat16_tENS5_IJlSB_lEEESJ_SK_NS4_8TiledMMAINS4_8MMA_AtomIJNS4_4SM904GMMA27MMA_64x32x16_F32BF16BF16_SSILNSO_5MajorE0ELSQ_0ELNSO_7ScaleInE1ELSR_1EEEEEENS4_6LayoutINS5_IJNSA_ILi2EEESB_SB_EEENS5_IJSB_NSA_ILi0EEESX_EEEEENS5_IJNS4_10UnderscoreES10_S10_EEEEENS4_13SM90_TMA_LOADENS4_14ComposedLayoutINS4_7SwizzleILi1ELi4ELi3EEENS4_18smem_ptr_flag_bitsILi16EEENSU_INS5_IJNSA_ILi8EEESH_EEENS5_IJSH_SB_EEEEEEEvNS4_8identityES13_S1D_vS1E_EENS_8epilogue10collective6detail29Sm90TmaWarpSpecializedAdapterINS1H_15DefaultEpilogueISJ_SK_SK_NS1G_6thread17LinearCombinationISJ_Li1EffLNS1L_9ScaleType4KindE0ELNS_15FloatRoundStyleE2ESJ_EENS1_15EpilogueDefaultEEEEEvvEEEEvNT_6ParamsE --------------------------
	.section	.text._ZN7cutlass13device_kernelINS_4gemm6kernel13GemmUniversalIN4cute5tupleIJiiiiEEENS1_10collective13CollectiveMmaINS1_34MainloopSm90TmaGmmaWarpSpecializedILi9ENS5_IJNS4_1CILi1EEESB_SB_EEENS1_35KernelTmaWarpSpecializedCooperativeEEENS5_IJNSA_ILi512EEENSA_ILi224EEENSA_ILi16EEEEEENS_10bfloat16_tENS5_IJlSB_lEEESJ_SK_NS4_8TiledMMAINS4_8MMA_AtomIJNS4_4SM904GMMA27MMA_64x32x16_F32BF16BF16_SSILNSO_5MajorE0ELSQ_0ELNSO_7ScaleInE1ELSR_1EEEEEENS4_6LayoutINS5_IJNSA_ILi2EEESB_SB_EEENS5_IJSB_NSA_ILi0EEESX_EEEEENS5_IJNS4_10UnderscoreES10_S10_EEEEENS4_13SM90_TMA_LOADENS4_14ComposedLayoutINS4_7SwizzleILi1ELi4ELi3EEENS4_18smem_ptr_flag_bitsILi16EEENSU_INS5_IJNSA_ILi8EEESH_EEENS5_IJSH_SB_EEEEEEEvNS4_8identityES13_S1D_vS1E_EENS_8epilogue10collective6detail29Sm90TmaWarpSpecializedAdapterINS1H_15DefaultEpilogueISJ_SK_SK_NS1G_6thread17LinearCombinationISJ_Li1EffLNS1L_9ScaleType4KindE0ELNS_15FloatRoundStyleE2ESJ_EENS1_15EpilogueDefaultEEEEEvvEEEEvNT_6ParamsE,"ax",@progbits
	.align	128
.text._ZN7cutlass13device_kernelINS_4gemm6kernel13GemmUniversalIN4cute5tupleIJiiiiEEENS1_10collective13CollectiveMmaINS1_34MainloopSm90TmaGmmaWarpSpecializedILi9ENS5_IJNS4_1CILi1EEESB_SB_EEENS1_35KernelTmaWarpSpecializedCooperativeEEENS5_IJNSA_ILi512EEENSA_ILi224EEENSA_ILi16EEEEEENS_10bfloat16_tENS5_IJlSB_lEEESJ_SK_NS4_8TiledMMAINS4_8MMA_AtomIJNS4_4SM904GMMA27MMA_64x32x16_F32BF16BF16_SSILNSO_5MajorE0ELSQ_0ELNSO_7ScaleInE1ELSR_1EEEEEENS4_6LayoutINS5_IJNSA_ILi2EEESB_SB_EEENS5_IJSB_NSA_ILi0EEESX_EEEEENS5_IJNS4_10UnderscoreES10_S10_EEEEENS4_13SM90_TMA_LOADENS4_14ComposedLayoutINS4_7SwizzleILi1ELi4ELi3EEENS4_18smem_ptr_flag_bitsILi16EEENSU_INS5_IJNSA_ILi8EEESH_EEENS5_IJSH_SB_EEEEEEEvNS4_8identityES13_S1D_vS1E_EENS_8epilogue10collective6detail29Sm90TmaWarpSpecializedAdapterINS1H_15DefaultEpilogueISJ_SK_SK_NS1G_6thread17LinearCombinationISJ_Li1EffLNS1L_9ScaleType4KindE0ELNS_15FloatRoundStyleE2ESJ_EENS1_15EpilogueDefaultEEEEEvvEEEEvNT_6ParamsE:
        .type           _ZN7cutlass13device_kernelINS_4gemm6kernel13GemmUniversalIN4cute5tupleIJiiiiEEENS1_10collective13CollectiveMmaINS1_34MainloopSm90TmaGmmaWarpSpecializedILi9ENS5_IJNS4_1CILi1EEESB_SB_EEENS1_35KernelTmaWarpSpecializedCooperativeEEENS5_IJNSA_ILi512EEENSA_ILi224EEENSA_ILi16EEEEEENS_10bfloat16_tENS5_IJlSB_lEEESJ_SK_NS4_8TiledMMAINS4_8MMA_AtomIJNS4_4SM904GMMA27MMA_64x32x16_F32BF16BF16_SSILNSO_5MajorE0ELSQ_0ELNSO_7ScaleInE1ELSR_1EEEEEENS4_6LayoutINS5_IJNSA_ILi2EEESB_SB_EEENS5_IJSB_NSA_ILi0EEESX_EEEEENS5_IJNS4_10UnderscoreES10_S10_EEEEENS4_13SM90_TMA_LOADENS4_14ComposedLayoutINS4_7SwizzleILi1ELi4ELi3EEENS4_18smem_ptr_flag_bitsILi16EEENSU_INS5_IJNSA_ILi8EEESH_EEENS5_IJSH_SB_EEEEEEEvNS4_8identityES13_S1D_vS1E_EENS_8epilogue10collective6detail29Sm90TmaWarpSpecializedAdapterINS1H_15DefaultEpilogueISJ_SK_SK_NS1G_6thread17LinearCombinationISJ_Li1EffLNS1L_9ScaleType4KindE0ELNS_15FloatRoundStyleE2ESJ_EENS1_15EpilogueDefaultEEEEEvvEEEEvNT_6ParamsE,@function
        .size           _ZN7cutlass13device_kernelINS_4gemm6kernel13GemmUniversalIN4cute5tupleIJiiiiEEENS1_10collective13CollectiveMmaINS1_34MainloopSm90TmaGmmaWarpSpecializedILi9ENS5_IJNS4_1CILi1EEESB_SB_EEENS1_35KernelTmaWarpSpecializedCooperativeEEENS5_IJNSA_ILi512EEENSA_ILi224EEENSA_ILi16EEEEEENS_10bfloat16_tENS5_IJlSB_lEEESJ_SK_NS4_8TiledMMAINS4_8MMA_AtomIJNS4_4SM904GMMA27MMA_64x32x16_F32BF16BF16_SSILNSO_5MajorE0ELSQ_0ELNSO_7ScaleInE1ELSR_1EEEEEENS4_6LayoutINS5_IJNSA_ILi2EEESB_SB_EEENS5_IJSB_NSA_ILi0EEESX_EEEEENS5_IJNS4_10UnderscoreES10_S10_EEEEENS4_13SM90_TMA_LOADENS4_14ComposedLayoutINS4_7SwizzleILi1ELi4ELi3EEENS4_18smem_ptr_flag_bitsILi16EEENSU_INS5_IJNSA_ILi8EEESH_EEENS5_IJSH_SB_EEEEEEEvNS4_8identityES13_S1D_vS1E_EENS_8epilogue10collective6detail29Sm90TmaWarpSpecializedAdapterINS1H_15DefaultEpilogueISJ_SK_SK_NS1G_6thread17LinearCombinationISJ_Li1EffLNS1L_9ScaleType4KindE0ELNS_15FloatRoundStyleE2ESJ_EENS1_15EpilogueDefaultEEEEEvvEEEEvNT_6ParamsE,(.L_x_967 - _ZN7cutlass13device_kernelINS_4gemm6kernel13GemmUniversalIN4cute5tupleIJiiiiEEENS1_10collective13CollectiveMmaINS1_34MainloopSm90TmaGmmaWarpSpecializedILi9ENS5_IJNS4_1CILi1EEESB_SB_EEENS1_35KernelTmaWarpSpecializedCooperativeEEENS5_IJNSA_ILi512EEENSA_ILi224EEENSA_ILi16EEEEEENS_10bfloat16_tENS5_IJlSB_lEEESJ_SK_NS4_8TiledMMAINS4_8MMA_AtomIJNS4_4SM904GMMA27MMA_64x32x16_F32BF16BF16_SSILNSO_5MajorE0ELSQ_0ELNSO_7ScaleInE1ELSR_1EEEEEENS4_6LayoutINS5_IJNSA_ILi2EEESB_SB_EEENS5_IJSB_NSA_ILi0EEESX_EEEEENS5_IJNS4_10UnderscoreES10_S10_EEEEENS4_13SM90_TMA_LOADENS4_14ComposedLayoutINS4_7SwizzleILi1ELi4ELi3EEENS4_18smem_ptr_flag_bitsILi16EEENSU_INS5_IJNSA_ILi8EEESH_EEENS5_IJSH_SB_EEEEEEEvNS4_8identityES13_S1D_vS1E_EENS_8epilogue10collective6detail29Sm90TmaWarpSpecializedAdapterINS1H_15DefaultEpilogueISJ_SK_SK_NS1G_6thread17LinearCombinationISJ_Li1EffLNS1L_9ScaleType4KindE0ELNS_15FloatRoundStyleE2ESJ_EENS1_15EpilogueDefaultEEEEEvvEEEEvNT_6ParamsE)
        .other          _ZN7cutlass13device_kernelINS_4gemm6kernel13GemmUniversalIN4cute5tupleIJiiiiEEENS1_10collective13CollectiveMmaINS1_34MainloopSm90TmaGmmaWarpSpecializedILi9ENS5_IJNS4_1CILi1EEESB_SB_EEENS1_35KernelTmaWarpSpecializedCooperativeEEENS5_IJNSA_ILi512EEENSA_ILi224EEENSA_ILi16EEEEEENS_10bfloat16_tENS5_IJlSB_lEEESJ_SK_NS4_8TiledMMAINS4_8MMA_AtomIJNS4_4SM904GMMA27MMA_64x32x16_F32BF16BF16_SSILNSO_5MajorE0ELSQ_0ELNSO_7ScaleInE1ELSR_1EEEEEENS4_6LayoutINS5_IJNSA_ILi2EEESB_SB_EEENS5_IJSB_NSA_ILi0EEESX_EEEEENS5_IJNS4_10UnderscoreES10_S10_EEEEENS4_13SM90_TMA_LOADENS4_14ComposedLayoutINS4_7SwizzleILi1ELi4ELi3EEENS4_18smem_ptr_flag_bitsILi16EEENSU_INS5_IJNSA_ILi8EEESH_EEENS5_IJSH_SB_EEEEEEEvNS4_8identityES13_S1D_vS1E_EENS_8epilogue10collective6detail29Sm90TmaWarpSpecializedAdapterINS1H_15DefaultEpilogueISJ_SK_SK_NS1G_6thread17LinearCombinationISJ_Li1EffLNS1L_9ScaleType4KindE0ELNS_15FloatRoundStyleE2ESJ_EENS1_15EpilogueDefaultEEEEEvvEEEEvNT_6ParamsE,@"STO_CUDA_ENTRY STV_DEFAULT"
_ZN7cutlass13device_kernelINS_4gemm6kernel13GemmUniversalIN4cute5tupleIJiiiiEEENS1_10collective13CollectiveMmaINS1_34MainloopSm90TmaGmmaWarpSpecializedILi9ENS5_IJNS4_1CILi1EEESB_SB_EEENS1_35KernelTmaWarpSpecializedCooperativeEEENS5_IJNSA_ILi512EEENSA_ILi224EEENSA_ILi16EEEEEENS_10bfloat16_tENS5_IJlSB_lEEESJ_SK_NS4_8TiledMMAINS4_8MMA_AtomIJNS4_4SM904GMMA27MMA_64x32x16_F32BF16BF16_SSILNSO_5MajorE0ELSQ_0ELNSO_7ScaleInE1ELSR_1EEEEEENS4_6LayoutINS5_IJNSA_ILi2EEESB_SB_EEENS5_IJSB_NSA_ILi0EEESX_EEEEENS5_IJNS4_10UnderscoreES10_S10_EEEEENS4_13SM90_TMA_LOADENS4_14ComposedLayoutINS4_7SwizzleILi1ELi4ELi3EEENS4_18smem_ptr_flag_bitsILi16EEENSU_INS5_IJNSA_ILi8EEESH_EEENS5_IJSH_SB_EEEEEEEvNS4_8identityES13_S1D_vS1E_EENS_8epilogue10collective6detail29Sm90TmaWarpSpecializedAdapterINS1H_15DefaultEpilogueISJ_SK_SK_NS1G_6thread17LinearCombinationISJ_Li1EffLNS1L_9ScaleType4KindE0ELNS_15FloatRoundStyleE2ESJ_EENS1_15EpilogueDefaultEEEEEvvEEEEvNT_6ParamsE:
[----:B------:R-:W0:Y:S02]  /*0000*/  LDC R1, c[0x0][0x28] ;  /* 0x00000a00ff017b82 */ /* 0x000e240000000800 */
[----:B0-----:R-:W-:Y:S01]  /*0010*/  VIADD R1, R1, 0xfffffa60 ;  /* 0xfffffa6001017836 */ /* 0x001fe20000000000 */
[----:B------:R-:W0:Y:S01]  /*0020*/  S2R R2, SR_TID.X ;  /* 0x0000000000027919 */ /* 0x000e220000002100 */
[----:B------:R-:W-:Y:S01]  /*0030*/  ELECT P0, URZ, PT ;  /* 0x00000000003f782f */ /* 0x000fe20003800000 */
[----:B------:R-:W-:Y:S01]  /*0040*/  BSSY B0, `(.L_x_0) ;  /* 0x0000015000007945 */ /* 0x000fe20003800000 */
[--C-:B0-----:R-:W-:Y:S02]  /*0050*/  SHF.R.U32.HI R0, RZ, 0x5, R2.reuse ;  /* 0x00000005ff007819 */ /* 0x101fe40000011602 */
[----:B------:R-:W-:-:S03]  /*0060*/  SHF.R.U32.HI R2, RZ, 0x7, R2 ;  /* 0x00000007ff027819 */ /* 0x000fc60000011602 */
[----:B------:R-:W0:Y:S04]  /*0070*/  SHFL.IDX PT, R3, R0, RZ, 0x1f ;  /* 0x00001fff00037589 */ /* 0x000e2800000e0000 */
[----:B------:R-:W1:Y:S01]  /*0080*/  SHFL.IDX PT, R2, R2, RZ, 0x1f ;  /* 0x00001fff02027589 */ /* 0x000e6200000e0000 */
[----:B0-----:R-:W-:Y:S02]  /*0090*/  R2UR UR10, R3 ;  /* 0x00000000030a72ca */ /* 0x001fe400000e0000 */
[----:B-1----:R-:W-:-:S11]  /*00a0*/  R2UR UR5, R2 ;  /* 0x00000000020572ca */ /* 0x002fd600000e0000 */
[----:B------:R-:W-:Y:S02]  /*00b0*/  USHF.R.S32.HI UR4, URZ, 0x1f, UR10 ;  /* 0x0000001f3f047899 */ /* 0x000fe4000801140a */
[----:B------:R-:W-:Y:S02]  /*00c0*/  ISETP.NE.OR P0, PT, RZ, UR10, !P0 ;  /* 0x0000000aff007c0c */ /* 0x000fe4000c705670 */
[----:B------:R-:W-:-:S04]  /*00d0*/  ULEA.HI UR4, UR4, UR10, URZ, 0x2 ;  /* 0x0000000a04047291 */ /* 0x000fc8000f8f103f */
[----:B------:R-:W-:-:S04]  /*00e0*/  ULOP3.LUT UR4, UR4, 0xfffffffc, URZ, 0xc0, !UPT ;  /* 0xfffffffc04047892 */ /* 0x000fc8000f8ec03f */
[----:B------:R-:W-:-:S03]  /*00f0*/  UIADD3 UR10, UR10, -UR4, URZ ;  /* 0x800000040a0a7290 */ /* 0x000fc6000fffe03f */
[----:B------:R-:W-:Y:S09]  /*0100*/  @P0 BRA `(.L_x_1) ;  /* 0x0000000000200947 */ /* 0x000ff20003800000 */
[----:B------:R-:W-:Y:S02]  /*0110*/  ULDC.64 UR6, c[0x0][0x198] ;  /* 0x0000660000067ab9 */ /* 0x000fe40000000a00 */
[----:B------:R-:W-:Y:S02]  /*0120*/  UIADD3 UR8, UP0, UR6, 0xf0, URZ ;  /* 0x000000f006087890 */ /* 0x000fe4000ff1e03f */
[----:B------:R-:W-:Y:S02]  /*0130*/  UIADD3 UR6, UP1, UR6, 0x1f0, URZ ;  /* 0x000001f006067890 */ /* 0x000fe4000ff3e03f */
[----:B------:R-:W-:Y:S02]  /*0140*/  UIADD3.X UR9, URZ, UR7, URZ, UP0, !UPT ;  /* 0x000000073f097290 */ /* 0x000fe400087fe43f */
[----:B------:R-:W-:-:S07]  /*0150*/  UIADD3.X UR7, URZ, UR7, URZ, UP1, !UPT ;  /* 0x000000073f077290 */ /* 0x000fce0008ffe43f */
[----:B------:R0:W-:Y:S02]  /*0160*/  UTMACCTL.PF [UR8] ;  /* 0x00000000080079b9 */ /* 0x0001e40008040000 */
[----:B------:R0:W-:Y:S02]  /*0170*/  UTMACCTL.PF [UR6] ;  /* 0x00000000060079b9 */ /* 0x0001e40008040000 */
[----:B0-----:R-:W-:Y:S01]  /*0180*/  NOP ;  /* 0x0000000000007918 */ /* 0x001fe20000000000 */
.L_x_1:
[----:B------:R-:W-:Y:S05]  /*0190*/  BSYNC B0 ;  /* 0x0000000000007941 */ /* 0x000fea0003800000 */
.L_x_0:
[----:B------:R-:W0:Y:S01]  /*01a0*/  SHFL.IDX PT, R2, R0, RZ, 0x1f ;  /* 0x00001fff00027589 */ /* 0x000e2200000e0000 */
[----:B------:R-:W-:Y:S01]  /*01b0*/  UISETP.NE.AND UP0, UPT, UR10, 0x3, UPT ;  /* 0x000000030a00788c */ /* 0x000fe2000bf05270 */
[----:B------:R-:W-:Y:S01]  /*01c0*/  ISETP.NE.AND P1, PT, RZ, UR5, PT ;  /* 0x00000005ff007c0c */ /* 0x000fe2000bf25270 */
[----:B------:R-:W-:Y:S02]  /*01d0*/  UIADD3 UR18, UR5, -0x1, URZ ;  /* 0xffffffff05127890 */ /* 0x000fe4000fffe03f */
[----:B------:R-:W-:Y:S02]  /*01e0*/  UISETP.EQ.OR UP0, UPT, UR10, URZ, !UP0 ;  /* 0x0000003f0a00728c */ /* 0x000fe4000c702670 */
[----:B------:R-:W-:Y:S02]  /*01f0*/  UISETP.GE.U32.AND UP1, UPT, UR18, 0x2, UPT ;  /* 0x000000021200788c */ /* 0x000fe4000bf26070 */
[----:B------:R-:W-:-:S04]  /*0200*/  UISETP.EQ.AND UP0, UPT, UR5, URZ, UP0 ;  /* 0x0000003f0500728c */ /* 0x000fc80008702270 */
[----:B------:R-:W-:-:S04]  /*0210*/  USEL UR38, URZ, 0x1, !UP0 ;  /* 0x000000013f267887 */ /* 0x000fc8000c000000 */
[----:B------:R-:W-:Y:S01]  /*0220*/  USEL UR38, UR38, 0x2, UP1 ;  /* 0x0000000226267887 */ /* 0x000fe20008800000 */
[----:B0-----:R-:W-:-:S13]  /*0230*/  ISETP.NE.AND P0, PT, R2, RZ, PT ;  /* 0x000000ff0200720c */ /* 0x001fda0003f05270 */
[----:B------:R-:W-:Y:S05]  /*0240*/  @P0 BRA `(.L_x_2) ;  /* 0x00000000008c0947 */ /* 0x000fea0003800000 */
[----:B------:R-:W-:Y:S01]  /*0250*/  ELECT P0, URZ, PT ;  /* 0x00000000003f782f */ /* 0x000fe20003800000 */
[----:B------:R-:W-:-:S12]  /*0260*/  BSSY B0, `(.L_x_2) ;  /* 0x0000021000007945 */ /* 0x000fd80003800000 */
[----:B------:R-:W-:Y:S05]  /*0270*/  @!P0 BRA `(.L_x_3) ;  /* 0x00000000007c8947 */ /* 0x000fea0003800000 */
[----:B------:R-:W0:Y:S01]  /*0280*/  S2UR UR8, SR_CgaCtaId ;  /* 0x00000000000879c3 */ /* 0x000e220000008800 */
[----:B------:R-:W-:Y:S01]  /*0290*/  UMOV UR4, 0x400 ;  /* 0x0000040000047882 */ /* 0x000fe20000000000 */
[----:B------:R-:W-:Y:S01]  /*02a0*/  UMOV UR5, 0x1 ;  /* 0x0000000100057882 */ /* 0x000fe20000000000 */
[----:B------:R-:W-:Y:S02]  /*02b0*/  UMOV UR6, 0x100 ;  /* 0x0000010000067882 */ /* 0x000fe40000000000 */
[----:B------:R-:W-:-:S04]  /*02c0*/  UIADD3 UR6, -UR6, 0x100000, URZ ;  /* 0x0010000006067890 */ /* 0x000fc8000fffe13f */
[----:B------:R-:W-:Y:S02]  /*02d0*/  USHF.L.U32 UR7, UR6, 0xb, URZ ;  /* 0x0000000b06077899 */ /* 0x000fe4000800063f */
[----:B------:R-:W-:Y:S02]  /*02e0*/  USHF.L.U32 UR6, UR6, 0x1, URZ ;  /* 0x0000000106067899 */ /* 0x000fe4000800063f */
[----:B0-----:R-:W-:Y:S02]  /*02f0*/  ULEA UR8, UR8, UR4, 0x18 ;  /* 0x0000000408087291 */ /* 0x001fe4000f8ec03f */
[----:B------:R-:W-:-:S04]  /*0300*/  UIADD3 UR4, -UR5, 0x100000, URZ ;  /* 0x0010000005047890 */ /* 0x000fc8000fffe13f */
[----:B------:R-:W-:Y:S02]  /*0310*/  USHF.L.U32 UR5, UR4, 0xb, URZ ;  /* 0x0000000b04057899 */ /* 0x000fe4000800063f */
[----:B------:R-:W-:Y:S01]  /*0320*/  USHF.L.U32 UR4, UR4, 0x1, URZ ;  /* 0x0000000104047899 */ /* 0x000fe2000800063f */
[----:B------:R-:W0:Y:S11]  /*0330*/  FENCE.VIEW.ASYNC.S ;  /* 0x00000000000073c6 */ /* 0x000e360000000000 */
[----:B0-----:R0:W1:Y:S01]  /*0340*/  SYNCS.EXCH.64 URZ, [UR8], UR4 ;  /* 0x00000004083f75b2 */ /* 0x0010620008000100 */
[----:B------:R0:W2:Y:S01]  /*0350*/  SYNCS.EXCH.64 URZ, [UR8+0x48], UR6 ;  /* 0x00004806083f75b2 */ /* 0x0000a20008000100 */
[----:B------:R0:W3:Y:S01]  /*0360*/  SYNCS.EXCH.64 URZ, [UR8+0x8], UR4 ;  /* 0x00000804083f75b2 */ /* 0x0000e20008000100 */
[----:B------:R0:W4:Y:S01]  /*0370*/  SYNCS.EXCH.64 URZ, [UR8+0x50], UR6 ;  /* 0x00005006083f75b2 */ /* 0x0001220008000100 */
[----:B------:R0:W0:Y:S01]  /*0380*/  SYNCS.EXCH.64 URZ, [UR8+0x10], UR4 ;  /* 0x00001004083f75b2 */ /* 0x0000220008000100 */
        /* <DEDUP_REMOVED lines=13> */
[----:B------:R-:W-:Y:S01]  /*0460*/  NOP ;  /* 0x0000000000007918 */ /* 0x000fe20000000000 */
.L_x_3:
[----:B0-----:R-:W-:Y:S05]  /*0470*/  BSYNC B0 ;  /* 0x0000000000007941 */ /* 0x001fea0003800000 */
.L_x_2:
[----:B------:R-:W0:Y:S01]  /*0480*/  SHFL.IDX PT, R0, R0, RZ, 0x1f ;  /* 0x00001fff00007589 */ /* 0x000e2200000e0000 */
[----:B------:R-:W-:Y:S01]  /*0490*/  ELECT P0, URZ, PT ;  /* 0x00000000003f782f */ /* 0x000fe20003800000 */
[----:B------:R-:W5:Y:S01]  /*04a0*/  S2UR UR17, SR_CTAID.Y ;  /* 0x00000000001179c3 */ /* 0x000f620000002600 */
[----:B------:R-:W-:Y:S01]  /*04b0*/  ULDC UR5, c[0x0][0x65c] ;  /* 0x0001970000057ab9 */ /* 0x000fe20000000800 */
[----:B------:R-:W-:Y:S01]  /*04c0*/  UMOV UR12, 0x20 ;  /* 0x00000020000c7882 */ /* 0x000fe20000000000 */
[----:B------:R-:W-:Y:S01]  /*04d0*/  UISETP.NE.AND UP2, UPT, UR5, 0x1, UPT ;  /* 0x000000010500788c */ /* 0x000fe2000bf45270 */
[----:B------:R-:W-:Y:S01]  /*04e0*/  NOP ;  /* 0x0000000000007918 */ /* 0x000fe20000000000 */
[----:B------:R-:W-:Y:S02]  /*04f0*/  NOP ;  /* 0x0000000000007918 */ /* 0x000fe40000000000 */
[----:B------:R-:W-:Y:S01]  /*0500*/  UP2UR UR39, UPR, URZ, 0x4 ;  /* 0x000000043f277883 */ /* 0x000fe20008000000 */
[----:B------:R-:W1:Y:S01]  /*0510*/  S2UR UR4, SR_CTAID.X ;  /* 0x00000000000479c3 */ /* 0x000e620000002500 */
[----:B------:R-:W-:-:S02]  /*0520*/  PLOP3.LUT P2, PT, PT, PT, UP2, 0x80, 0x0 ;  /* 0x000000000000781c */ /* 0x000fc40003f4f028 */
[----:B------:R-:W-:Y:S02]  /*0530*/  PLOP3.LUT P4, PT, PT, PT, UP2, 0x80, 0x0 ;  /* 0x000000000000781c */ /* 0x000fe40003f8f028 */
[----:B------:R-:W-:Y:S01]  /*0540*/  PLOP3.LUT P3, PT, PT, PT, UP2, 0x80, 0x0 ;  /* 0x000000000000781c */ /* 0x000fe20003f6f028 */
[----:B------:R-:W-:Y:S01]  /*0550*/  @UP2 ULDC UR14, c[0x0][0x10] ;  /* 0x00000400000e2ab9 */ /* 0x000fe20000000800 */
[----:B------:R-:W-:Y:S01]  /*0560*/  @UP2 UMOV UR9, URZ ;  /* 0x0000003f00092c82 */ /* 0x000fe20008000000 */
[----:B------:R-:W-:Y:S01]  /*0570*/  @!UP2 ULDC UR11, c[0x0][0xc] ;  /* 0x00000300000baab9 */ /* 0x000fe20000000800 */
[----:B0-----:R-:W-:Y:S01]  /*0580*/  ISETP.NE.OR P0, PT, R0, RZ, !P0 ;  /* 0x000000ff0000720c */ /* 0x001fe20004705670 */
[----:B-----5:R-:W-:Y:S02]  /*0590*/  @UP2 UMOV UR7, UR17 ;  /* 0x0000001100072c82 */ /* 0x020fe40008000000 */
[----:B------:R-:W-:Y:S01]  /*05a0*/  @UP2 UMOV UR8, UR7 ;  /* 0x0000000700082c82 */ /* 0x000fe20008000000 */
[----:B------:R-:W-:Y:S01]  /*05b0*/  @!UP2 UMOV UR7, UR17 ;  /* 0x000000110007ac82 */ /* 0x000fe20008000000 */
[----:B-1----:R-:W-:-:S08]  /*05c0*/  @UP2 UIMAD.WIDE.U32 UR14, UR4, UR14, UR8 ;  /* 0x0000000e040e22a5 */ /* 0x002fd0000f8e0008 */
[----:B------:R-:W-:Y:S01]  /*05d0*/  VOTEU.ALL UP0, P0 ;  /* 0x00000000003f7886 */ /* 0x000fe20000000000 */
[----:B------:R-:W-:Y:S01]  /*05e0*/  VOTEU.ALL UP1, P0 ;  /* 0x00000000003f7886 */ /* 0x000fe20000020000 */
[----:B------:R-:W-:-:S03]  /*05f0*/  IMAD.U32 R2, RZ, RZ, UR14 ;  /* 0x0000000eff027e24 */ /* 0x000fc6000f8e00ff */
[----:B------:R-:W0:Y:S01]  /*0600*/  @!UP0 S2UR UR6, SR_CgaCtaId ;  /* 0x00000000000689c3 */ /* 0x000e220000008800 */
[----:B------:R-:W-:Y:S01]  /*0610*/  @!UP0 UMOV UR5, 0x400 ;  /* 0x0000040000058882 */ /* 0x000fe20000000000 */
[----:B------:R-:W-:-:S04]  /*0620*/  @!UP0 UIADD3 UR12, -UR12, 0x100000, URZ ;  /* 0x001000000c0c8890 */ /* 0x000fc8000fffe13f */
[----:B------:R-:W-:Y:S02]  /*0630*/  @!UP0 USHF.L.U32 UR13, UR12, 0xb, URZ ;  /* 0x0000000b0c0d8899 */ /* 0x000fe4000800063f */
[----:B------:R-:W-:Y:S01]  /*0640*/  @!UP0 USHF.L.U32 UR12, UR12, 0x1, URZ ;  /* 0x000000010c0c8899 */ /* 0x000fe2000800063f */
[----:B------:R-:W-:Y:S01]  /*0650*/  IMAD.U32 R3, RZ, RZ, UR15 ;  /* 0x0000000fff037e24 */ /* 0x000fe2000f8e00ff */
[----:B0-----:R-:W-:Y:S01]  /*0660*/  @!UP0 ULEA UR16, UR6, UR5, 0x18 ;  /* 0x0000000506108291 */ /* 0x001fe2000f8ec03f */
[----:B------:R-:W-:Y:S01]  /*0670*/  VOTEU.ALL UP0, P0 ;  /* 0x00000000003f7886 */ /* 0x000fe20000000000 */
[----:B------:R-:W-:Y:S01]  /*0680*/  PLOP3.LUT P0, PT, PT, PT, UP2, 0x80, 0x0 ;  /* 0x000000000000781c */ /* 0x000fe20003f0f028 */
[----:B------:R-:W-:Y:S01]  /*0690*/  UMOV UR5, URZ ;  /* 0x0000003f00057c82 */ /* 0x000fe20008000000 */
[----:B------:R-:W-:Y:S01]  /*06a0*/  @UP2 UMOV UR6, URZ ;  /* 0x0000003f00062c82 */ /* 0x000fe20008000000 */
[----:B------:R-:W-:Y:S02]  /*06b0*/  @!UP2 UIMAD.WIDE.U32 UR8, UR11, UR7, UR4 ;  /* 0x000000070b08a2a5 */ /* 0x000fe4000f8e0004 */
[----:B------:R-:W-:-:S04]  /*06c0*/  @UP2 UIADD3 UR6, UR15, UR6, URZ ;  /* 0x000000060f062290 */ /* 0x000fc8000fffe03f */
[----:B------:R-:W-:Y:S01]  /*06d0*/  IMAD.U32 R5, RZ, RZ, UR9 ;  /* 0x00000009ff057e24 */ /* 0x000fe2000f8e00ff */
[----:B------:R-:W0:Y:S02]  /*06e0*/  FENCE.VIEW.ASYNC.S ;  /* 0x00000000000073c6 */ /* 0x000e240000000000 */
[----:B0-----:R0:W2:Y:S01]  /*06f0*/  @!UP0 SYNCS.EXCH.64 URZ, [UR16+0xa0], UR12 ;  /* 0x0000a00c103f85b2 */ /* 0x0010a20008000100 */
[----:B------:R-:W-:Y:S02]  /*0700*/  @P2 IMAD.U32 R6, RZ, RZ, UR6 ;  /* 0x00000006ff062e24 */ /* 0x000fe4000f8e00ff */
[----:B------:R-:W-:Y:S02]  /*0710*/  @P0 IMAD.MOV.U32 R7, RZ, RZ, R2 ;  /* 0x000000ffff070224 */ /* 0x000fe400078e0002 */
[----:B------:R-:W-:Y:S02]  /*0720*/  IMAD.U32 R2, RZ, RZ, UR8 ;  /* 0x00000008ff027e24 */ /* 0x000fe4000f8e00ff */
[----:B------:R-:W-:-:S02]  /*0730*/  @!P4 IMAD.MOV.U32 R6, RZ, RZ, R5 ;  /* 0x000000ffff06c224 */ /* 0x000fc400078e0005 */
[----:B------:R-:W-:Y:S02]  /*0740*/  @!P3 IMAD.MOV.U32 R7, RZ, RZ, R2 ;  /* 0x000000ffff07b224 */ /* 0x000fe400078e0002 */
[----:B------:R-:W-:Y:S01]  /*0750*/  IMAD.U32 R3, RZ, RZ, UR9 ;  /* 0x00000009ff037e24 */ /* 0x000fe2000f8e00ff */
[----:B------:R0:W-:Y:S01]  /*0760*/  STL [R1+0x3e8], R6 ;  /* 0x0003e80601007387 */ /* 0x0001e20000100800 */
[----:B------:R-:W-:-:S03]  /*0770*/  IMAD.U32 R4, RZ, RZ, UR8 ;  /* 0x00000008ff047e24 */ /* 0x000fc6000f8e00ff */
[----:B------:R0:W-:Y:S01]  /*0780*/  STL [R1+0x3ec], R7 ;  /* 0x0003ec0701007387 */ /* 0x0001e20000100800 */
[----:B------:R0:W2:Y:S01]  /*0790*/  @!UP1 SYNCS.EXCH.64 URZ, [UR16+0xa8], UR12 ;  /* 0x0000a80c103f95b2 */ /* 0x0000a20008000100 */
[----:B------:R-:W-:Y:S01]  /*07a0*/  NOP ;  /* 0x0000000000007918 */ /* 0x000fe20000000000 */
[----:B--234-:R-:W-:Y:S06]  /*07b0*/  BAR.SYNC.DEFER_BLOCKING 0x0 ;  /* 0x0000000000007b1d */ /* 0x01cfec0000010000 */
[----:B------:R-:W-:Y:S05]  /*07c0*/  @!P1 BRA `(.L_x_4) ;  /* 0x0000033400589947 */ /* 0x000fea0003800000 */
[----:B------:R-:W-:-:S06]  /*07d0*/  UISETP.GT.U32.AND UP0, UPT, UR18, 0x1, UPT ;  /* 0x000000011200788c */ /* 0x000fcc000bf04070 */
[----:B------:R-:W-:-:S13]  /*07e0*/  PLOP3.LUT P0, PT, PT, PT, UP0, 0x80, 0x0 ;  /* 0x000000000000781c */ /* 0x000fda0003f0f008 */
[----:B0-----:R-:W-:Y:S05]  /*07f0*/  @P0 EXIT ;  /* 0x000000000000094d */ /* 0x001fea0003800000 */
[----:B------:R-:W-:Y:S01]  /*0800*/  ULDC.64 UR8, c[0x0][0x650] ;  /* 0x0001940000087ab9 */ /* 0x000fe20000000a00 */
[----:B------:R-:W-:Y:S01]  /*0810*/  UMOV UR44, 0xffffffff ;  /* 0xffffffff002c7882 */ /* 0x000fe20000000000 */
[----:B------:R-:W-:Y:S01]  /*0820*/  ISETP.GE.U32.AND P0, PT, R7, UR8, PT ;  /* 0x0000000807007c0c */ /* 0x000fe2000bf06070 */
[----:B------:R-:W-:Y:S01]  /*0830*/  UMOV UR43, 0xffffffff ;  /* 0xffffffff002b7882 */ /* 0x000fe20000000000 */
[----:B------:R-:W-:Y:S01]  /*0840*/  UMOV UR40, 0xffffffff ;  /* 0xffffffff00287882 */ /* 0x000fe20000000000 */
[----:B------:R-:W-:Y:S02]  /*0850*/  PRMT R0, RZ, 0x7610, R0 ;  /* 0x00007610ff007816 */ /* 0x000fe40000000000 */
[----:B------:R-:W-:-:S13]  /*0860*/  ISETP.GE.U32.AND.EX P0, PT, R6, UR9, PT, P0 ;  /* 0x0000000906007c0c */ /* 0x000fda000bf06100 */
[----:B------:R-:W-:Y:S05]  /*0870*/  @P0 BRA `(.L_x_5) ;  /* 0x0000000400800947 */ /* 0x000fea0003800000 */
[----:B------:R-:W-:Y:S01]  /*0880*/  I2FP.F32.U32 R0, UR4 ;  /* 0x0000000400007c45 */ /* 0x000fe20008201000 */
[----:B------:R-:W-:Y:S01]  /*0890*/  ULDC.64 UR16, c[0x0][0x628] ;  /* 0x00018a0000107ab9 */ /* 0x000fe20000000a00 */
[----:B------:R-:W-:Y:S01]  /*08a0*/  ULDC UR6, c[0x0][0x150] ;  /* 0x0000540000067ab9 */ /* 0x000fe20000000800 */
[----:B------:R-:W-:Y:S01]  /*08b0*/  ISETP.NE.U32.AND P0, PT, RZ, UR16, PT ;  /* 0x00000010ff007c0c */ /* 0x000fe2000bf05070 */
[----:B------:R-:W-:Y:S01]  /*08c0*/  ULDC UR15, c[0x0][0x630] ;  /* 0x00018c00000f7ab9 */ /* 0x000fe20000000800 */
[----:B------:R-:W-:Y:S01]  /*08d0*/  FMUL R0, R0, UR6 ;  /* 0x0000000600007c20 */ /* 0x000fe20008400000 */
[----:B------:R-:W-:Y:S01]  /*08e0*/  R2UR UR18, R7 ;  /* 0x00000000071272ca */ /* 0x000fe200000e0000 */
[----:B------:R-:W-:Y:S01]  /*08f0*/  ULDC UR20, c[0x0][0x154] ;  /* 0x0000550000147ab9 */ /* 0x000fe20000000800 */
[----:B------:R-:W-:Y:S01]  /*0900*/  ISETP.NE.AND.EX P0, PT, RZ, UR17, PT, P0 ;  /* 0x00000011ff007c0c */ /* 0x000fe2000bf05300 */
[----:B------:R0:W1:Y:S01]  /*0910*/  F2I.U32.TRUNC.NTZ R2, R0 ;  /* 0x0000000000027305 */ /* 0x000062000020f000 */
[----:B------:R-:W-:-:S02]  /*0920*/  R2UR UR19, R6 ;  /* 0x00000000061372ca */ /* 0x000fc400000e0000 */
[----:B------:R-:W-:Y:S02]  /*0930*/  R2UR UR8, R7 ;  /* 0x00000000070872ca */ /* 0x000fe400000e0000 */
[----:B------:R-:W-:-:S07]  /*0940*/  R2UR UR9, R6 ;  /* 0x00000000060972ca */ /* 0x000fce00000e0000 */
[----:B0-----:R-:W-:Y:S08]  /*0950*/  @!P0 BRA `(.L_x_6) ;  /* 0x0000000000308947 */ /* 0x001ff00003800000 */
[----:B------:R-:W-:Y:S01]  /*0960*/  R2UR UR8, R7 ;  /* 0x00000000070872ca */ /* 0x000fe200000e0000 */
[----:B------:R-:W-:Y:S01]  /*0970*/  ULDC UR6, c[0x0][0x634] ;  /* 0x00018d0000067ab9 */ /* 0x000fe20000000800 */
[----:B------:R-:W-:-:S11]  /*0980*/  R2UR UR14, R6 ;  /* 0x00000000060e72ca */ /* 0x000fd600000e0000 */
[----:B------:R-:W-:-:S04]  /*0990*/  UIADD3 UR6, UP0, UR8, UR6, URZ ;  /* 0x0000000608067290 */ /* 0x000fc8000ff1e03f */
[----:B------:R-:W-:-:S04]  /*09a0*/  UIADD3.X UR14, URZ, UR14, URZ, UP0, !UPT ;  /* 0x0000000e3f0e7290 */ /* 0x000fc800087fe43f */
[----:B------:R-:W-:-:S04]  /*09b0*/  UIMAD.WIDE.U32 UR8, UR14, UR16, URZ ;  /* 0x000000100e0872a5 */ /* 0x000fc8000f8e003f */
[----:B------:R-:W-:Y:S02]  /*09c0*/  UIMAD.WIDE.U32 UR10, UP0, UR6, UR17, UR8 ;  /* 0x00000011060a72a5 */ /* 0x000fe4000f800008 */
[----:B------:R-:W-:Y:S02]  /*09d0*/  UIMAD.WIDE.U32 UR8, UR6, UR16, URZ ;  /* 0x00000010060872a5 */ /* 0x000fe4000f8e003f */
[----:B------:R-:W-:Y:S02]  /*09e0*/  UIADD3.X UR13, URZ, URZ, URZ, UP0, !UPT ;  /* 0x0000003f3f0d7290 */ /* 0x000fe400087fe43f */
[----:B------:R-:W-:Y:S01]  /*09f0*/  UIADD3 URZ, UP0, UR9, UR10, URZ ;  /* 0x0000000a093f7290 */ /* 0x000fe2000ff1e03f */
[----:B------:R-:W-:-:S03]  /*0a00*/  UMOV UR12, UR11 ;  /* 0x0000000b000c7c82 */ /* 0x000fc60008000000 */
[----:B------:R-:W-:-:S12]  /*0a10*/  UIMAD.WIDE.U32.X UR8, UR14, UR17, UR12, UP0 ;  /* 0x000000110e0872a5 */ /* 0x000fd800080e040c */
.L_x_6:
[----:B------:R-:W-:Y:S01]  /*0a20*/  USHF.R.U64 UR40, UR8, UR15, UR9 ;  /* 0x0000000f08287299 */ /* 0x000fe20008001209 */
[----:B------:R-:W-:Y:S01]  /*0a30*/  I2FP.F32.U32 R0, UR7 ;  /* 0x0000000700007c45 */ /* 0x000fe20008201000 */
[----:B------:R-:W-:Y:S01]  /*0a40*/  USHF.R.U32.HI UR5, URZ, UR15, UR9 ;  /* 0x0000000f3f057299 */ /* 0x000fe20008011609 */
[----:B-1----:R-:W-:Y:S01]  /*0a50*/  R2UR UR12, R2 ;  /* 0x00000000020c72ca */ /* 0x002fe200000e0000 */
[----:B------:R-:W-:Y:S02]  /*0a60*/  UIADD3 UR6, UP0, URZ, -UR40, URZ ;  /* 0x800000283f067290 */ /* 0x000fe4000ff1e03f */
[----:B------:R-:W-:Y:S01]  /*0a70*/  FMUL R0, R0, UR20 ;  /* 0x0000001400007c20 */ /* 0x000fe20008400000 */
[----:B------:R-:W-:Y:S01]  /*0a80*/  ULDC.64 UR8, c[0x0][0x620] ;  /* 0x0001880000087ab9 */ /* 0x000fe20000000a00 */
[----:B------:R-:W-:Y:S01]  /*0a90*/  UIADD3.X UR5, URZ, ~UR5, URZ, UP0, !UPT ;  /* 0x800000053f057290 */ /* 0x000fe200087fe43f */
[----:B------:R-:W-:Y:S01]  /*0aa0*/  UMOV UR10, UR18 ;  /* 0x00000012000a7c82 */ /* 0x000fe20008000000 */
[----:B------:R-:W-:-:S02]  /*0ab0*/  UMOV UR11, UR19 ;  /* 0x00000013000b7c82 */ /* 0x000fc40008000000 */
[----:B------:R-:W-:Y:S01]  /*0ac0*/  UIMAD UR5, UR5, UR8, URZ ;  /* 0x00000008050572a4 */ /* 0x000fe2000f8e023f */
[----:B------:R-:W0:Y:S01]  /*0ad0*/  F2I.U32.TRUNC.NTZ R0, R0 ;  /* 0x0000000000007305 */ /* 0x000e22000020f000 */
[----:B------:R-:W-:Y:S02]  /*0ae0*/  UIMAD.WIDE.U32 UR10, UR6, UR8, UR10 ;  /* 0x00000008060a72a5 */ /* 0x000fe4000f8e000a */
[----:B------:R-:W-:Y:S01]  /*0af0*/  UIMAD UR6, UR6, UR9, UR5 ;  /* 0x00000009060672a4 */ /* 0x000fe2000f8e0205 */
[----:B------:R-:W-:Y:S01]  /*0b00*/  ULDC UR21, c[0x0][0x658] ;  /* 0x0001960000157ab9 */ /* 0x000fe20000000800 */
[----:B------:R-:W-:Y:S02]  /*0b10*/  UMOV UR19, 0xffffffff ;  /* 0xffffffff00137882 */ /* 0x000fe40000000000 */
[----:B------:R-:W-:Y:S01]  /*0b20*/  UIADD3 UR6, UR11, UR6, URZ ;  /* 0x000000060b067290 */ /* 0x000fe2000fffe03f */
[----:B------:R-:W-:Y:S01]  /*0b30*/  ULDC UR15, c[0x0][0x618] ;  /* 0x00018600000f7ab9 */ /* 0x000fe20000000800 */
[----:B------:R-:W-:Y:S01]  /*0b40*/  ULDC.64 UR8, c[0x0][0x640] ;  /* 0x0001900000087ab9 */ /* 0x000fe20000000a00 */
[----:B------:R-:W-:Y:S01]  /*0b50*/  USHF.L.U32 UR11, UR19, UR21, URZ ;  /* 0x00000015130b7299 */ /* 0x000fe2000800063f */
[----:B------:R-:W-:Y:S01]  /*0b60*/  ISETP.NE.U32.AND P0, PT, RZ, UR8, PT ;  /* 0x00000008ff007c0c */ /* 0x000fe2000bf05070 */
[----:B------:R-:W-:-:S02]  /*0b70*/  USHF.R.U64 UR19, UR10, UR15, UR6 ;  /* 0x0000000f0a137299 */ /* 0x000fc40008001206 */
[----:B------:R-:W-:Y:S01]  /*0b80*/  USHF.R.U32.HI UR10, URZ, UR15, UR6 ;  /* 0x0000000f3f0a7299 */ /* 0x000fe20008011606 */
[----:B0-----:R-:W-:Y:S01]  /*0b90*/  R2UR UR14, R0 ;  /* 0x00000000000e72ca */ /* 0x001fe200000e0000 */
[----:B------:R-:W-:Y:S01]  /*0ba0*/  ULDC UR17, c[0x0][0x608] ;  /* 0x0001820000117ab9 */ /* 0x000fe20000000800 */
[----:B------:R-:W-:Y:S01]  /*0bb0*/  ISETP.NE.AND.EX P0, PT, RZ, UR9, PT, P0 ;  /* 0x00000009ff007c0c */ /* 0x000fe2000bf05300 */
[----:B------:R-:W-:Y:S02]  /*0bc0*/  USHF.R.U64 UR23, UR19, UR17, UR10 ;  /* 0x0000001113177299 */ /* 0x000fe4000800120a */
[----:B------:R-:W-:Y:S01]  /*0bd0*/  USHF.R.U32.HI UR10, URZ, UR17, UR10 ;  /* 0x000000113f0a7299 */ /* 0x000fe2000801160a */
[----:B------:R-:W-:Y:S01]  /*0be0*/  UMOV UR16, 0x1 ;  /* 0x0000000100107882 */ /* 0x000fe20000000000 */
[----:B------:R-:W-:Y:S02]  /*0bf0*/  UIADD3 UR12, -UR12, URZ, URZ ;  /* 0x0000003f0c0c7290 */ /* 0x000fe4000fffe13f */
[----:B------:R-:W-:-:S02]  /*0c00*/  USHF.R.U64 UR24, UR23, UR21, UR10 ;  /* 0x0000001517187299 */ /* 0x000fc4000800120a */
[----:B------:R-:W-:Y:S01]  /*0c10*/  USHF.L.U32 UR6, UR16, UR21, URZ ;  /* 0x0000001510067299 */ /* 0x000fe2000800063f */
[----:B------:R-:W-:Y:S01]  /*0c20*/  ULDC UR13, c[0x0][0x144] ;  /* 0x00005100000d7ab9 */ /* 0x000fe20000000800 */
[----:B------:R-:W-:Y:S01]  /*0c30*/  ULDC UR5, c[0x0][0x600] ;  /* 0x0001800000057ab9 */ /* 0x000fe20000000800 */
[----:B------:R-:W-:Y:S02]  /*0c40*/  ULOP3.LUT UR16, URZ, UR11, URZ, 0x33, !UPT ;  /* 0x0000000b3f107292 */ /* 0x000fe4000f8e333f */
[----:B------:R-:W-:Y:S02]  /*0c50*/  USHF.R.U32.HI UR11, URZ, UR21, UR10 ;  /* 0x000000153f0b7299 */ /* 0x000fe4000801160a */
[----:B------:R-:W-:Y:S02]  /*0c60*/  UIADD3 UR18, UR5, -0x1, URZ ;  /* 0xffffffff05127890 */ /* 0x000fe4000fffe03f */
[----:B------:R-:W-:Y:S02]  /*0c70*/  UIADD3 UR20, -UR14, URZ, URZ ;  /* 0x0000003f0e147290 */ /* 0x000fe4000fffe13f */
[----:B------:R-:W-:Y:S01]  /*0c80*/  UIMAD UR4, UR13, UR12, UR4 ;  /* 0x0000000c0d0472a4 */ /* 0x000fe2000f8e0204 */
[----:B------:R-:W-:Y:S01]  /*0c90*/  ULDC UR25, c[0x0][0x148] ;  /* 0x0000520000197ab9 */ /* 0x000fe20000000800 */
[----:B------:R-:W-:Y:S01]  /*0ca0*/  ULDC UR21, c[0x0][0x648] ;  /* 0x0001920000157ab9 */ /* 0x000fe20000000800 */
[----:B------:R-:W-:Y:S01]  /*0cb0*/  ULDC UR22, c[0x0][0x638] ;  /* 0x00018e0000167ab9 */ /* 0x000fe20000000800 */
[----:B------:R-:W-:Y:S01]  /*0cc0*/  UMOV UR10, UR24 ;  /* 0x00000018000a7c82 */ /* 0x000fe20008000000 */
[----:B------:R-:W-:Y:S07]  /*0cd0*/  @!P0 BRA `(.L_x_7) ;  /* 0x0000000000308947 */ /* 0x000fee0003800000 */
[----:B------:R-:W-:Y:S02]  /*0ce0*/  ULDC UR14, c[0x0][0x64c] ;  /* 0x00019300000e7ab9 */ /* 0x000fe40000000800 */
        /* <DEDUP_REMOVED lines=8> */
[----:B------:R-:W-:-:S07]  /*0d70*/  UIMAD.WIDE.U32.X UR8, UR17, UR9, UR14, UP0 ;  /* 0x00000009110872a5 */ /* 0x000fce00080e040e */
[----:B------:R-:W-:Y:S01]  /*0d80*/  UMOV UR10, UR8 ;  /* 0x00000008000a7c82 */ /* 0x000fe20008000000 */
[----:B------:R-:W-:-:S05]  /*0d90*/  UMOV UR11, UR9 ;  /* 0x00000009000b7c82 */ /* 0x000fca0008000000 */
.L_x_7:
[----:B------:R-:W-:Y:S01]  /*0da0*/  UISETP.NE.AND UP0, UPT, UR39, URZ, UPT ;  /* 0x0000003f2700728c */ /* 0x000fe2000bf05270 */
[----:B------:R-:W-:Y:S01]  /*0db0*/  IMAD.MOV.U32 R0, RZ, RZ, 0x1 ;  /* 0x00000001ff007424 */ /* 0x000fe200078e00ff */
[----:B------:R-:W-:Y:S02]  /*0dc0*/  USHF.R.U64 UR8, UR10, UR21, UR11 ;  /* 0x000000150a087299 */ /* 0x000fe4000800120b */
[----:B------:R-:W-:Y:S02]  /*0dd0*/  ULOP3.LUT UR16, UR23, UR16, URZ, 0xc0, !UPT ;  /* 0x0000001017107292 */ /* 0x000fe4000f8ec03f */
[----:B------:R-:W-:Y:S02]  /*0de0*/  ULOP3.LUT UR18, UR19, UR18, URZ, 0xc0, !UPT ;  /* 0x0000001213127292 */ /* 0x000fe4000f8ec03f */
[----:B------:R-:W-:-:S03]  /*0df0*/  UIMAD UR16, UR6, UR8, UR16 ;  /* 0x00000008061072a4 */ /* 0x000fc6000f8e0210 */
[----:B------:R-:W-:Y:S02]  /*0e00*/  @UP0 UIMAD UR4, UR25, UR20, UR7 ;  /* 0x00000014190402a4 */ /* 0x000fe4000f8e0207 */
[----:B------:R-:W-:-:S04]  /*0e10*/  UIADD3 UR7, -UR8, URZ, URZ ;  /* 0x0000003f08077290 */ /* 0x000fc8000fffe13f */
[----:B------:R-:W-:-:S03]  /*0e20*/  UIMAD UR6, UR7, UR22, UR24 ;  /* 0x00000016070672a4 */ /* 0x000fc6000f8e0218 */
[----:B------:R-:W-:Y:S01]  /*0e30*/  ULDC UR7, c[0x0][0x610] ;  /* 0x0001840000077ab9 */ /* 0x000fe20000000800 */
[----:B------:R-:W-:Y:S02]  /*0e40*/  UIMAD UR6, UR6, UR5, UR18 ;  /* 0x00000005060672a4 */ /* 0x000fe4000f8e0212 */
[----:B------:R-:W-:-:S04]  /*0e50*/  UIMAD UR4, UR16, UR7, UR4 ;  /* 0x00000007100472a4 */ /* 0x000fc8000f8e0204 */
[----:B------:R-:W-:Y:S02]  /*0e60*/  USEL UR43, UR6, UR4, !UP0 ;  /* 0x00000004062b7287 */ /* 0x000fe4000c000000 */
[----:B------:R-:W-:-:S12]  /*0e70*/  USEL UR44, UR4, UR6, !UP0 ;  /* 0x00000006042c7287 */ /* 0x000fd8000c000000 */
.L_x_5:
[----:B------:R-:W-:-:S08]  /*0e80*/  NOP ;  /* 0x0000000000007918 */ /* 0x000fd00000000000 */
[----:B------:R-:W0:Y:S02]  /*0e90*/  USETMAXREG.TRY_ALLOC.CTAPOOL UP0, 0xf0 ;  /* 0x000000f0000079c8 */ /* 0x000e240008000600 */
[----:B0-----:R-:W-:-:S13]  /*0ea0*/  PLOP3.LUT P0, PT, PT, PT, UP0, 0x80, 0x0 ;  /* 0x000000000000781c */ /* 0x001fda0003f0f008 */
[----:B------:R-:W-:Y:S05]  /*0eb0*/  @!P0 BRA `(.L_x_5) ;  /* 0xfffffffc00f08947 */ /* 0x000fea000383ffff */
[----:B------:R-:W-:Y:S01]  /*0ec0*/  ULDC.64 UR4, c[0x0][0x598] ;  /* 0x0001660000047ab9 */ /* 0x000fe20000000a00 */
[----:B------:R-:W-:Y:S01]  /*0ed0*/  ULDC.64 UR46, c[0x0][0x208] ;  /* 0x00008200002e7ab9 */ /* 0x000fe20000000a00 */
[----:B------:R-:W-:-:S04]  /*0ee0*/  ISETP.NE.U32.AND P0, PT, RZ, UR4, PT ;  /* 0x00000004ff007c0c */ /* 0x000fc8000bf05070 */
[----:B------:R-:W-:-:S13]  /*0ef0*/  ISETP.NE.AND.EX P0, PT, RZ, UR5, PT, P0 ;  /* 0x00000005ff007c0c */ /* 0x000fda000bf05300 */
[----:B------:R-:W-:Y:S05]  /*0f00*/  @!P0 BRA `(.L_x_8) ;  /* 0x00000000001c8947 */ /* 0x000fea0003800000 */
[----:B------:R-:W0:Y:S02]  /*0f10*/  LDC.64 R2, c[0x0][0x598] ;  /* 0x00016600ff027b82 */ /* 0x000e240000000a00 */
[----:B0-----:R-:W2:Y:S02]  /*0f20*/  LDG.E.64 R2, desc[UR46][R2.64] ;  /* 0x0000002e02027981 */ /* 0x001ea4000c1e1b00 */
[----:B--2---:R-:W-:-:S04]  /*0f30*/  ISETP.NE.U32.AND P0, PT, R2, RZ, PT ;  /* 0x000000ff0200720c */ /* 0x004fc80003f05070 */
[----:B------:R-:W-:-:S13]  /*0f40*/  ISETP.NE.AND.EX P0, PT, R3, RZ, PT, P0 ;  /* 0x000000ff0300720c */ /* 0x000fda0003f05300 */
[----:B------:R-:W-:Y:S05]  /*0f50*/  @!P0 BRA `(.L_x_8) ;  /* 0x0000000000088947 */ /* 0x000fea0003800000 */
[----:B------:R0:W5:Y:S01]  /*0f60*/  LD.E R2, desc[UR46][R2.64] ;  /* 0x0000002e02027980 */ /* 0x000162000c101900 */
[----:B------:R-:W-:Y:S05]  /*0f70*/  BRA `(.L_x_9) ;  /* 0x0000000000247947 */ /* 0x000fea0003800000 */
.L_x_8:
[----:B------:R-:W-:Y:S02]  /*0f80*/  ULDC.64 UR4, c[0x0][0x588] ;  /* 0x0001620000047ab9 */ /* 0x000fe40000000a00 */
[----:B------:R-:W-:-:S04]  /*0f90*/  ISETP.NE.U32.AND P0, PT, RZ, UR4, PT ;  /* 0x00000004ff007c0c */ /* 0x000fc8000bf05070 */
[----:B------:R-:W-:-:S13]  /*0fa0*/  ISETP.NE.AND.EX P0, PT, RZ, UR5, PT, P0 ;  /* 0x00000005ff007c0c */ /* 0x000fda000bf05300 */
[----:B------:R-:W-:Y:S05]  /*0fb0*/  @!P0 BRA `(.L_x_10) ;  /* 0x00000000000c8947 */ /* 0x000fea0003800000 */
[----:B------:R-:W0:Y:S02]  /*0fc0*/  LDC.64 R2, c[0x0][0x588] ;  /* 0x00016200ff027b82 */ /* 0x000e240000000a00 */
[----:B0-----:R1:W5:Y:S01]  /*0fd0*/  LDG.E R2, desc[UR46][R2.64] ;  /* 0x0000002e02027981 */ /* 0x001362000c1e1900 */
[----:B------:R-:W-:Y:S05]  /*0fe0*/  BRA `(.L_x_9) ;  /* 0x0000000000087947 */ /* 0x000fea0003800000 */
.L_x_10:
[----:B------:R-:W-:Y:S02]  /*0ff0*/  ULDC UR4, c[0x0][0x580] ;  /* 0x0001600000047ab9 */ /* 0x000fe40000000800 */
[----:B------:R-:W-:-:S07]  /*1000*/  IMAD.U32 R2, RZ, RZ, UR4 ;  /* 0x00000004ff027e24 */ /* 0x000fce000f8e00ff */
.L_x_9:
[----:B------:R-:W-:Y:S02]  /*1010*/  ULDC.64 UR4, c[0x0][0x5a0] ;  /* 0x0001680000047ab9 */ /* 0x000fe40000000a00 */
[----:B------:R-:W-:-:S04]  /*1020*/  ISETP.NE.U32.AND P0, PT, RZ, UR4, PT ;  /* 0x00000004ff007c0c */ /* 0x000fc8000bf05070 */
[----:B------:R-:W-:-:S13]  /*1030*/  ISETP.NE.AND.EX P0, PT, RZ, UR5, PT, P0 ;  /* 0x00000005ff007c0c */ /* 0x000fda000bf05300 */
[----:B------:R-:W-:Y:S05]  /*1040*/  @!P0 BRA `(.L_x_11) ;  /* 0x00000000001c8947 */ /* 0x000fea0003800000 */
[----:B------:R-:W2:Y:S02]  /*1050*/  LDC.64 R4, c[0x0][0x5a0] ;  /* 0x00016800ff047b82 */ /* 0x000ea40000000a00 */
[----:B--2---:R-:W2:Y:S02]  /*1060*/  LDG.E.64 R4, desc[UR46][R4.64] ;  /* 0x0000002e04047981 */ /* 0x004ea4000c1e1b00 */
[----:B--2---:R-:W-:-:S04]  /*1070*/  ISETP.NE.U32.AND P0, PT, R4, RZ, PT ;  /* 0x000000ff0400720c */ /* 0x004fc80003f05070 */
[----:B------:R-:W-:-:S13]  /*1080*/  ISETP.NE.AND.EX P0, PT, R5, RZ, PT, P0 ;  /* 0x000000ff0500720c */ /* 0x000fda0003f05300 */
[----:B------:R-:W-:Y:S05]  /*1090*/  @!P0 BRA `(.L_x_11) ;  /* 0x0000000000088947 */ /* 0x000fea0003800000 */
[----:B------:R2:W5:Y:S01]  /*10a0*/  LD.E R16, desc[UR46][R4.64] ;  /* 0x0000002e04107980 */ /* 0x000562000c101900 */
[----:B------:R-:W-:Y:S05]  /*10b0*/  BRA `(.L_x_12) ;  /* 0x0000000000247947 */ /* 0x000fea0003800000 */
.L_x_11:
[----:B------:R-:W-:Y:S02]  /*10c0*/  ULDC.64 UR4, c[0x0][0x590] ;  /* 0x0001640000047ab9 */ /* 0x000fe40000000a00 */
[----:B------:R-:W-:-:S04]  /*10d0*/  ISETP.NE.U32.AND P0, PT, RZ, UR4, PT ;  /* 0x00000004ff007c0c */ /* 0x000fc8000bf05070 */
[----:B------:R-:W-:-:S13]  /*10e0*/  ISETP.NE.AND.EX P0, PT, RZ, UR5, PT, P0 ;  /* 0x00000005ff007c0c */ /* 0x000fda000bf05300 */
[----:B------:R-:W-:Y:S05]  /*10f0*/  @!P0 BRA `(.L_x_13) ;  /* 0x00000000000c8947 */ /* 0x000fea0003800000 */
[----:B------:R-:W2:Y:S02]  /*1100*/  LDC.64 R16, c[0x0][0x590] ;  /* 0x00016400ff107b82 */ /* 0x000ea40000000a00 */
[----:B--2---:R3:W5:Y:S01]  /*1110*/  LDG.E R16, desc[UR46][R16.64] ;  /* 0x0000002e10107981 */ /* 0x004762000c1e1900 */
[----:B------:R-:W-:Y:S05]  /*1120*/  BRA `(.L_x_12) ;  /* 0x0000000000087947 */ /* 0x000fea0003800000 */
.L_x_13:
[----:B------:R-:W-:Y:S02]  /*1130*/  ULDC UR4, c[0x0][0x584] ;  /* 0x0001610000047ab9 */ /* 0x000fe40000000800 */
[----:B------:R-:W-:-:S07]  /*1140*/  IMAD.U32 R16, RZ, RZ, UR4 ;  /* 0x00000004ff107e24 */ /* 0x000fce000f8e00ff */
.L_x_12:
[----:B------:R-:W-:-:S13]  /*1150*/  LOP3.LUT P0, RZ, R0, 0xff, RZ, 0xc0, !PT ;  /* 0x000000ff00ff7812 */ /* 0x000fda000780c0ff */
[----:B------:R-:W-:Y:S05]  /*1160*/  @!P0 EXIT ;  /* 0x000000000000894d */ /* 0x000fea0003800000 */
[----:B------:R-:W-:Y:S01]  /*1170*/  ULDC UR4, c[0x0][0x28c] ;  /* 0x0000a30000047ab9 */ /* 0x000fe20000000800 */
[----:B------:R-:W-:Y:S01]  /*1180*/  UMOV UR36, URZ ;  /* 0x0000003f00247c82 */ /* 0x000fe20008000000 */
[----:B------:R-:W-:Y:S01]  /*1190*/  UIADD3 UR4, UR4, 0xf, URZ ;  /* 0x0000000f04047890 */ /* 0x000fe2000fffe03f */
[----:B------:R-:W-:-:S03]  /*11a0*/  UMOV UR37, URZ ;  /* 0x0000003f00257c82 */ /* 0x000fc60008000000 */
[----:B------:R-:W-:-:S04]  /*11b0*/  USHF.R.S32.HI UR5, URZ, 0x1f, UR4 ;  /* 0x0000001f3f057899 */ /* 0x000fc80008011404 */
[----:B------:R-:W-:-:S04]  /*11c0*/  ULEA.HI UR5, UR5, UR4, URZ, 0x4 ;  /* 0x0000000405057291 */ /* 0x000fc8000f8f203f */
[----:B------:R-:W-:-:S12]  /*11d0*/  USHF.R.S32.HI UR41, URZ, 0x4, UR5 ;  /* 0x000000043f297899 */ /* 0x000fd80008011405 */
.L_x_921:
[----:B----4-:R-:W4:Y:S01]  /*11e0*/  S2R R0, SR_TID.X ;  /* 0x0000000000007919 */ /* 0x010f220000002100 */
[----:B------:R-:W0:Y:S01]  /*11f0*/  S2UR UR6, SR_CgaCtaId ;  /* 0x00000000000679c3 */ /* 0x000e220000008800 */
[----:B------:R-:W-:Y:S02]  /*1200*/  UMOV UR42, 0x400 ;  /* 0x00000400002a7882 */ /* 0x000fe40000000000 */
[----:B0-----:R-:W-:Y:S01]  /*1210*/  ULEA UR42, UR6, UR42, 0x18 ;  /* 0x0000002a062a7291 */ /* 0x001fe2000f8ec03f */
[----:B----4-:R-:W-:-:S04]  /*1220*/  LOP3.LUT R0, R0, 0x80, RZ, 0xc0, !PT ;  /* 0x0000008000007812 */ /* 0x010fc800078ec0ff */
[----:B------:R-:W-:-:S06]  /*1230*/  SHF.R.U32.HI R0, RZ, 0x7, R0 ;  /* 0x00000007ff007819 */ /* 0x000fcc0000011600 */
[----:B------:R-:W0:Y:S02]  /*1240*/  SHFL.IDX PT, R0, R0, RZ, 0x1f ;  /* 0x00001fff00007589 */ /* 0x000e2400000e0000 */
[----:B0-----:R-:W-:-:S13]  /*1250*/  R2UR UR4, R0 ;  /* 0x00000000000472ca */ /* 0x001fda00000e0000 */
[----:B------:R-:W-:-:S04]  /*1260*/  ULEA.HI UR5, UR4, UR4, URZ, 0x1 ;  /* 0x0000000404057291 */ /* 0x000fc8000f8f083f */
[----:B------:R-:W-:-:S04]  /*1270*/  ULOP3.LUT UR5, UR5, 0x1ffffe, URZ, 0xc0, !UPT ;  /* 0x001ffffe05057892 */ /* 0x000fc8000f8ec03f */
[----:B------:R-:W-:-:S03]  /*1280*/  UIADD3 UR5, UR4, -UR5, URZ ;  /* 0x8000000504057290 */ /* 0x000fc6000fffe03f */
[----:B------:R-:W-:Y:S01]  /*1290*/  ULDC UR4, c[0x0][0x28c] ;  /* 0x0000a30000047ab9 */ /* 0x000fe20000000800 */
[----:B------:R-:W-:Y:S01]  /*12a0*/  ULEA UR5, UR5, UR42, 0xb ;  /* 0x0000002a05057291 */ /* 0x000fe2000f8e583f */
[----:B------:R-:W-:-:S03]  /*12b0*/  ISETP.LT.AND P0, PT, RZ, UR4, PT ;  /* 0x00000004ff007c0c */ /* 0x000fc6000bf01270 */
[----:B------:R-:W-:-:S04]  /*12c0*/  UIADD3 UR5, UR5, 0x180, URZ ;  /* 0x0000018005057890 */ /* 0x000fc8000fffe03f */
[----:B------:R-:W-:-:S04]  /*12d0*/  USHF.R.U32.HI UR5, URZ, 0x4, UR5 ;  /* 0x000000043f057899 */ /* 0x000fc80008011605 */
[----:B------:R-:W-:Y:S02]  /*12e0*/  ULOP3.LUT UR45, UR5, 0x3fff, URZ, 0xc0, !UPT ;  /* 0x00003fff052d7892 */ /* 0x000fe4000f8ec03f */
[----:B-1-3-5:R-:W-:Y:S10]  /*12f0*/  @P0 BRA `(.L_x_14) ;  /* 0x0000000000400947 */ /* 0x02aff40003800000 */
[----:B------:R-:W-:Y:S01]  /*1300*/  MOV R0, 0x0 ;  /* 0x0000000000007802 */ /* 0x000fe20000000f00 */
[----:B------:R-:W-:Y:S01]  /*1310*/  ULDC.64 UR4, c[0x4][0x68] ;  /* 0x01001a0000047ab9 */ /* 0x000fe20000000a00 */
[----:B------:R-:W-:Y:S01]  /*1320*/  ULDC.64 UR6, c[0x4][0x8] ;  /* 0x0100020000067ab9 */ /* 0x000fe20000000a00 */
[----:B--2---:R-:W-:Y:S01]  /*1330*/  IMAD.U32 R4, RZ, RZ, UR4 ;  /* 0x00000004ff047e24 */ /* 0x004fe2000f8e00ff */
[----:B------:R0:W2:Y:S01]  /*1340*/  LDC.64 R14, c[0x4][R0] ;  /* 0x01000000000e7b82 */ /* 0x0000a20000000a00 */
[----:B------:R-:W-:Y:S01]  /*1350*/  IMAD.U32 R5, RZ, RZ, UR5 ;  /* 0x00000005ff057e24 */ /* 0x000fe2000f8e00ff */
[----:B------:R-:W-:Y:S01]  /*1360*/  ULDC.64 UR4, c[0x4][0x70] ;  /* 0x01001c0000047ab9 */ /* 0x000fe20000000a00 */
[----:B------:R-:W-:Y:S02]  /*1370*/  IMAD.U32 R10, RZ, RZ, UR6 ;  /* 0x00000006ff0a7e24 */ /* 0x000fe4000f8e00ff */
[----:B------:R-:W-:Y:S02]  /*1380*/  IMAD.U32 R6, RZ, RZ, UR4 ;  /* 0x00000004ff067e24 */ /* 0x000fe4000f8e00ff */
[----:B------:R-:W-:-:S02]  /*1390*/  IMAD.U32 R7, RZ, RZ, UR5 ;  /* 0x00000005ff077e24 */ /* 0x000fc4000f8e00ff */
[----:B------:R-:W-:Y:S02]  /*13a0*/  IMAD.U32 R11, RZ, RZ, UR7 ;  /* 0x00000007ff0b7e24 */ /* 0x000fe4000f8e00ff */
[----:B------:R-:W-:Y:S02]  /*13b0*/  IMAD.MOV.U32 R8, RZ, RZ, 0x1e1 ;  /* 0x000001e1ff087424 */ /* 0x000fe400078e00ff */
[----:B------:R-:W-:Y:S02]  /*13c0*/  IMAD.MOV.U32 R12, RZ, RZ, 0x1 ;  /* 0x00000001ff0c7424 */ /* 0x000fe400078e00ff */
[----:B0-----:R-:W-:-:S07]  /*13d0*/  IMAD.MOV.U32 R13, RZ, RZ, RZ ;  /* 0x000000ffff0d7224 */ /* 0x001fce00078e00ff */
[----:B------:R-:W-:-:S07]  /*13e0*/  LEPC R20, `(.L_x_14) ;  /* 0x000000001014794e */ /* 0x000fce0000000000 */
[----:B-123-5:R-:W-:Y:S05]  /*13f0*/  CALL.ABS.NOINC R14 ;  /* 0x000000000e007343 */ /* 0x02efea0003c00000 */
.L_x_14:
[----:B------:R-:W-:-:S06]  /*1400*/  ULOP3.LUT UR4, UR38, 0x1, URZ, 0xfc, !UPT ;  /* 0x0000000126047892 */ /* 0x000fcc000f8efc3f */
[----:B------:R-:W-:-:S05]  /*1410*/  IMAD.U32 R0, RZ, RZ, UR4 ;  /* 0x00000004ff007e24 */ /* 0x000fca000f8e00ff */
[----:B------:R-:W-:-:S13]  /*1420*/  ISETP.NE.AND P0, PT, R0, 0x3, PT ;  /* 0x000000030000780c */ /* 0x000fda0003f05270 */
[----:B------:R-:W-:Y:S05]  /*1430*/  @!P0 BRA `(.L_x_15) ;  /* 0x0000000000048947 */ /* 0x000fea0003800000 */
[----:B------:R-:W-:Y:S01]  /*1440*/  BPT.TRAP 0x1 ;  /* 0x000000040000795c */ /* 0x000fe20000300000 */
.L_x_15:
[----:B-1----:R-:W-:Y:S02]  /*1450*/  IMAD.U32 R3, RZ, RZ, UR37 ;  /* 0x00000025ff037e24 */ /* 0x002fe4000f8e00ff */
[----:B------:R-:W-:-:S03]  /*1460*/  IMAD.U32 R0, RZ, RZ, UR36 ;  /* 0x00000024ff007e24 */ /* 0x000fc6000f8e00ff */
[----:B------:R-:W-:Y:S02]  /*1470*/  LEA R3, R3, UR42, 0x3 ;  /* 0x0000002a03037c11 */ /* 0x000fe4000f8e18ff */
[----:B------:R-:W-:-:S04]  /*1480*/  SHF.L.U32 R0, R0, 0x1f, RZ ;  /* 0x0000001f00007819 */ /* 0x000fc800000006ff */
[----:B------:R0:W1:Y:S01]  /*1490*/  SYNCS.PHASECHK.TRANS64.TRYWAIT P1, [R3+URZ], R0 ;  /* 0x00000000030075a7 */ /* 0x000062000802017f */
[----:B------:R-:W-:Y:S05]  /*14a0*/  @!P0 BRA `(.L_x_16) ;  /* 0x0000000000048947 */ /* 0x000fea0003800000 */
[----:B------:R-:W-:Y:S01]  /*14b0*/  BPT.TRAP 0x1 ;  /* 0x000000040000795c */ /* 0x000fe20000300000 */
.L_x_16:
[----:B-1----:R-:W-:Y:S05]  /*14c0*/  @P1 BRA `(.L_x_17) ;  /* 0x0000000000081947 */ /* 0x002fea0003800000 */
[----:B------:R-:W1:Y:S02]  /*14d0*/  SYNCS.PHASECHK.TRANS64.TRYWAIT P1, [R3+URZ], R0 ;  /* 0x00000000030075a7 */ /* 0x000e64000802017f */
[----:B-1----:R-:W-:Y:S05]  /*14e0*/  @!P1 BRA `(.L_x_18) ;  /* 0x0000034000c09947 */ /* 0x002fea0003800000 */
.L_x_17:
[----:B------:R-:W-:-:S04]  /*14f0*/  UISETP.LT.AND UP0, UPT, UR41, 0x1, UPT ;  /* 0x000000012900788c */ /* 0x000fc8000bf01270 */
[----:B------:R-:W-:-:S06]  /*1500*/  USEL UR4, UR41, 0x1, UP0 ;  /* 0x0000000129047887 */ /* 0x000fcc0008000000 */
[----:B--2---:R-:W-:Y:S01]  /*1510*/  IMAD.U32 R5, RZ, RZ, UR4 ;  /* 0x00000004ff057e24 */ /* 0x004fe2000f8e00ff */
[----:B------:R-:W-:Y:S05]  /*1520*/  WARPSYNC.ALL ;  /* 0x0000000000007948 */ /* 0x000fea0003800000 */
[----:B------:R-:W-:-:S04]  /*1530*/  IADD3 R5, -R5, UR41, RZ ;  /* 0x0000002905057c10 */ /* 0x000fc8000fffe1ff */
[----:B------:R-:W-:Y:S01]  /*1540*/  ISETP.GE.AND P1, PT, R5, 0x1, PT ;  /* 0x000000010500780c */ /* 0x000fe20003f26270 */
[----:B------:R-:W-:Y:S01]  /*1550*/  UIADD3 UR4, UR42, 0x24180, URZ ;  /* 0x000241802a047890 */ /* 0x000fe2000fffe03f */
[----:B------:R-:W-:Y:S01]  /*1560*/  WARPGROUP.ARRIVE ;  /* 0x00000000000079c5 */ /* 0x000fe20000000000 */
[----:B------:R-:W-:Y:S02]  /*1570*/  ULOP3.LUT UR32, UR45, 0x10000, URZ, 0xfc, !UPT ;  /* 0x000100002d207892 */ /* 0x000fe4000f8efc3f */
[----:B------:R-:W-:Y:S02]  /*1580*/  USHF.R.U32.HI UR4, URZ, 0x4, UR4 ;  /* 0x000000043f047899 */ /* 0x000fe40008011604 */
[----:B------:R-:W-:Y:S02]  /*1590*/  ULEA UR34, UR37, UR32, 0xa ;  /* 0x0000002025227291 */ /* 0x000fe4000f8e503f */
[----:B------:R-:W-:Y:S01]  /*15a0*/  ULOP3.LUT UR4, UR4, 0x3fff, URZ, 0xc0, !UPT ;  /* 0x00003fff04047892 */ /* 0x000fe2000f8ec03f */
[----:B------:R-:W-:Y:S01]  /*15b0*/  UMOV UR9, 0xc0000010 ;  /* 0xc000001000097882 */ /* 0x000fe20000000000 */
[----:B------:R-:W-:-:S02]  /*15c0*/  UMOV UR11, 0xc0000010 ;  /* 0xc0000010000b7882 */ /* 0x000fc40000000000 */
[----:B------:R-:W-:Y:S01]  /*15d0*/  ULOP3.LUT UR33, UR4, 0x10000, URZ, 0xfc, !UPT ;  /* 0x0001000004217892 */ /* 0x000fe2000f8efc3f */
[----:B------:R-:W-:Y:S01]  /*15e0*/  UMOV UR8, UR34 ;  /* 0x0000002200087c82 */ /* 0x000fe20008000000 */
[----:B------:R-:W-:Y:S02]  /*15f0*/  UMOV UR5, UR9 ;  /* 0x0000000900057c82 */ /* 0x000fe40008000000 */
[----:B------:R-:W-:Y:S01]  /*1600*/  UIMAD UR10, UR37, 0x1c0, UR33 ;  /* 0x000001c0250a78a4 */ /* 0x000fe2000f8e0221 */
[----:B------:R-:W-:Y:S01]  /*1610*/  UMOV UR4, UR8 ;  /* 0x0000000800047c82 */ /* 0x000fe20008000000 */
[----:B------:R-:W-:Y:S02]  /*1620*/  UMOV UR7, 0xc0000010 ;  /* 0xc000001000077882 */ /* 0x000fe40000000000 */
[----:B------:R-:W-:Y:S02]  /*1630*/  UIADD3 UR6, UR10, 0x40, URZ ;  /* 0x000000400a067890 */ /* 0x000fe4000fffe03f */
[----:B------:R-:W-:Y:S01]  /*1640*/  UIADD3 UR14, UR10, 0x80, URZ ;  /* 0x000000800a0e7890 */ /* 0x000fe2000fffe03f */
[----:B------:R-:W-:-:S02]  /*1650*/  UMOV UR12, UR8 ;  /* 0x00000008000c7c82 */ /* 0x000fc40008000000 */
[----:B------:R-:W-:Y:S01]  /*1660*/  HGMMA.64x32x16.F32.BF16 R24, gdesc[UR8], RZ, !UPT, gsb0 ;  /* 0x00600000081879f0 */ /* 0x000fe2000c0018ff */
[----:B------:R-:W-:Y:S01]  /*1670*/  UMOV UR13, UR9 ;  /* 0x00000009000d7c82 */ /* 0x000fe20008000000 */
[----:B------:R-:W-:Y:S01]  /*1680*/  UMOV UR15, 0xc0000010 ;  /* 0xc0000010000f7882 */ /* 0x000fe20000000000 */
[----:B------:R-:W-:Y:S01]  /*1690*/  UIADD3 UR18, UR10, 0xc0, URZ ;  /* 0x000000c00a127890 */ /* 0x000fe2000fffe03f */
[----:B------:R-:W-:Y:S01]  /*16a0*/  UMOV UR16, UR8 ;  /* 0x0000000800107c82 */ /* 0x000fe20008000000 */
        /* <DEDUP_REMOVED lines=14> */
[----:B------:R-:W-:-:S02]  /*1790*/  WARPGROUP.DEPBAR.LE gsb0, 0x0 ;  /* 0x00008000000079c5 */ /* 0x000fc40000010000 */
[----:B------:R-:W-:Y:S04]  /*17a0*/  STL.64 [R1+0x380], R24 ;  /* 0x0003801801007387 */ /* 0x000fe80000100a00 */
[----:B------:R-:W-:Y:S04]  /*17b0*/  STL.64 [R1+0x388], R26 ;  /* 0x0003881a01007387 */ /* 0x000fe80000100a00 */
[----:B------:R-:W-:Y:S04]  /*17c0*/  STL.64 [R1+0x390], R28 ;  /* 0x0003901c01007387 */ /* 0x000fe80000100a00 */
[----:B------:R-:W-:Y:S04]  /*17d0*/  STL.64 [R1+0x398], R30 ;  /* 0x0003981e01007387 */ /* 0x000fe80000100a00 */
[----:B------:R-:W-:Y:S04]  /*17e0*/  STL.64 [R1+0x3a0], R32 ;  /* 0x0003a02001007387 */ /* 0x000fe80000100a00 */
[----:B------:R-:W-:Y:S04]  /*17f0*/  STL.64 [R1+0x3a8], R34 ;  /* 0x0003a82201007387 */ /* 0x000fe80000100a00 */
[----:B------:R-:W-:Y:S04]  /*1800*/  STL.64 [R1+0x3b0], R36 ;  /* 0x0003b02401007387 */ /* 0x000fe80000100a00 */
[----:B------:R2:W-:Y:S02]  /*1810*/  STL.64 [R1+0x3b8], R38 ;  /* 0x0003b82601007387 */ /* 0x0005e40000100a00 */
[----:B--2---:R-:W-:-:S06]  /*1820*/  WARPGROUP.ARRIVE ;  /* 0x00000000000079c5 */ /* 0x004fcc0000000000 */
[----:B------:R-:W-:Y:S01]  /*1830*/  HGMMA.64x32x16.F32.BF16 R24, gdesc[UR4], RZ, !UPT, gsb0 ;  /* 0x00600000041879f0 */ /* 0x000fe2000c0018ff */
[----:B------:R-:W-:Y:S02]  /*1840*/  UIADD3 UR4, UR34, 0x100, URZ ;  /* 0x0000010022047890 */ /* 0x000fe4000fffe03f */
[----:B------:R-:W-:Y:S02]  /*1850*/  WARPGROUP.DEPBAR.LE gsb0, 0x0 ;  /* 0x00008000000079c5 */ /* 0x000fe40000010000 */
        /* <DEDUP_REMOVED lines=9> */
[----:B------:R-:W-:Y:S03]  /*18f0*/  HGMMA.64x32x16.F32.BF16 R24, gdesc[UR12], RZ, !UPT, gsb0 ;  /* 0x006000000c1879f0 */ /* 0x000fe6000c0018ff */
        /* <DEDUP_REMOVED lines=12> */
[----:B------:R-:W-:Y:S01]  /*19c0*/  WARPGROUP.ARRIVE ;  /* 0x00000000000079c5 */ /* 0x000fe20000000000 */
[----:B------:R-:W-:Y:S04]  /*19d0*/  STL.64 [R1+0x80], R24 ;  /* 0x0000801801007387 */ /* 0x000fe80000100a00 */
[----:B------:R-:W-:Y:S01]  /*19e0*/  STL.64 [R1+0x88], R26 ;  /* 0x0000881a01007387 */ /* 0x000fe20000100a00 */
[----:B------:R-:W-:Y:S03]  /*19f0*/  HGMMA.64x32x16.F32.BF16 R200, gdesc[UR20], RZ, !UPT, gsb0 ;  /* 0x0060000014c879f0 */ /* 0x000fe6000c0018ff */
[----:B------:R-:W-:Y:S04]  /*1a00*/  STL.64 [R1+0x90], R28 ;  /* 0x0000901c01007387 */ /* 0x000fe80000100a00 */
[----:B------:R-:W-:Y:S04]  /*1a10*/  STL.64 [R1+0x98], R30 ;  /* 0x0000981e01007387 */ /* 0x000fe80000100a00 */
[----:B------:R-:W-:Y:S04]  /*1a20*/  STL.64 [R1+0xa0], R32 ;  /* 0x0000a02001007387 */ /* 0x000fe80000100a00 */
[----:B------:R-:W-:Y:S04]  /*1a30*/  STL.64 [R1+0xa8], R34 ;  /* 0x0000a82201007387 */ /* 0x000fe80000100a00 */
[----:B------:R-:W-:Y:S04]  /*1a40*/  STL.64 [R1+0xb0], R36 ;  /* 0x0000b02401007387 */ /* 0x000fe80000100a00 */
[----:B------:R2:W-:Y:S01]  /*1a50*/  STL.64 [R1+0xb8], R38 ;  /* 0x0000b82601007387 */ /* 0x0005e20000100a00 */
[----:B------:R-:W-:-:S02]  /*1a60*/  WARPGROUP.DEPBAR.LE gsb0, 0x0 ;  /* 0x00008000000079c5 */ /* 0x000fc40000010000 */
        /* <DEDUP_REMOVED lines=9> */
[----:B------:R-:W-:Y:S01]  /*1b00*/  STL.64 [R1+0x3f0], R200 ;  /* 0x0003f0c801007387 */ /* 0x000fe20000100a00 */
[----:B------:R-:W-:-:S02]  /*1b10*/  WARPGROUP.DEPBAR.LE gsb0, 0x0 ;  /* 0x00008000000079c5 */ /* 0x000fc40000010000 */
[----:B------:R-:W-:-:S06]  /*1b20*/  WARPGROUP.ARRIVE ;  /* 0x00000000000079c5 */ /* 0x000fcc0000000000 */
[----:B------:R-:W-:Y:S01]  /*1b30*/  HGMMA.64x32x16.F32.BF16 R72, gdesc[UR28], RZ, !UPT, gsb0 ;  /* 0x006000001c4879f0 */ /* 0x000fe2000c0018ff */
[----:B------:R-:W-:Y:S01]  /*1b40*/  UMOV UR28, UR4 ;  /* 0x00000004001c7c82 */ /* 0x000fe20008000000 */
[----:B------:R-:W-:Y:S01]  /*1b50*/  UMOV UR29, 0xc0000010 ;  /* 0xc0000010001d7882 */ /* 0x000fe20000000000 */
[----:B------:R-:W-:Y:S01]  /*1b60*/  UMOV UR24, UR28 ;  /* 0x0000001c00187c82 */ /* 0x000fe20008000000 */
        /* <DEDUP_REMOVED lines=11> */
[----:B------:R-:W-:-:S02]  /*1c20*/  WARPGROUP.DEPBAR.LE gsb0, 0x0 ;  /* 0x00008000000079c5 */ /* 0x000fc40000010000 */
[----:B------:R-:W-:-:S06]  /*1c30*/  WARPGROUP.ARRIVE ;  /* 0x00000000000079c5 */ /* 0x000fcc0000000000 */
[----:B------:R-:W-:Y:S03]  /*1c40*/  HGMMA.64x32x16.F32.BF16 R56, gdesc[UR28], RZ, !UPT, gsb0 ;  /* 0x006000001c3879f0 */ /* 0x000fe6000c0018ff */
[----:B------:R-:W-:Y:S02]  /*1c50*/  WARPGROUP.DEPBAR.LE gsb0, 0x0 ;  /* 0x00008000000079c5 */ /* 0x000fe40000010000 */
[----:B------:R-:W-:-:S06]  /*1c60*/  WARPGROUP.ARRIVE ;  /* 0x00000000000079c5 */ /* 0x000fcc0000000000 */
[----:B------:R-:W-:Y:S03]  /*1c70*/  HGMMA.64x32x16.F32.BF16 R120, gdesc[UR24], RZ, !UPT, gsb0 ;  /* 0x00600000187879f0 */ /* 0x000fe6000c0018ff */
[----:B------:R-:W-:Y:S02]  /*1c80*/  WARPGROUP.DEPBAR.LE gsb0, 0x0 ;  /* 0x00008000000079c5 */ /* 0x000fe40000010000 */
[----:B------:R-:W-:-:S06]  /*1c90*/  WARPGROUP.ARRIVE ;  /* 0x00000000000079c5 */ /* 0x000fcc0000000000 */
[----:B------:R-:W-:Y:S03]  /*1ca0*/  HGMMA.64x32x16.F32.BF16 R184, gdesc[UR20], RZ, !UPT, gsb0 ;  /* 0x0060000014b879f0 */ /* 0x000fe6000c0018ff */
[----:B------:R-:W-:Y:S02]  /*1cb0*/  WARPGROUP.DEPBAR.LE gsb0, 0x0 ;  /* 0x00008000000079c5 */ /* 0x000fe40000010000 */
        /* <DEDUP_REMOVED lines=14> */
[----:B------:R-:W-:Y:S01]  /*1da0*/  UIADD3 UR34, UR34, 0x300, URZ ;  /* 0x0000030022227890 */ /* 0x000fe2000fffe03f */
        /* <DEDUP_REMOVED lines=82> */
[----:B------:R-:W-:Y:S04]  /*22d0*/  STL.64 [R1], R24 ;  /* 0x0000001801007387 */ /* 0x000fe80000100a00 */
        /* <DEDUP_REMOVED lines=9> */
[----:B------:R-:W-:-:S06]  /*2370*/  WARPGROUP.ARRIVE ;  /* 0x00000000000079c5 */ /* 0x000fcc0000000000 */
[----:B------:R-:W-:Y:S03]  /*2380*/  HGMMA.64x32x16.F32.BF16 R104, gdesc[UR24], RZ, !UPT, gsb0 ;  /* 0x00600000186879f0 */ /* 0x000fe6000c0018ff */
[----:B------:R-:W-:Y:S02]  /*2390*/  WARPGROUP.DEPBAR.LE gsb0, 0x0 ;  /* 0x00008000000079c5 */ /* 0x000fe40000010000 */
        /* <DEDUP_REMOVED lines=17> */
[----:B--2---:R-:W-:-:S06]  /*24b0*/  WARPGROUP.ARRIVE ;  /* 0x00000000000079c5 */ /* 0x004fcc0000000000 */
        /* <DEDUP_REMOVED lines=43> */
[----:B------:R2:W-:Y:S04]  /*2770*/  STL.64 [R1+0x2f8], R214 ;  /* 0x0002f8d601007387 */ /* 0x0005e80000100a00 */
[----:B--2---:R2:W5:Y:S04]  /*2780*/  LDL.LU.64 R214, [R1+0x428] ;  /* 0x0004280001d67983 */ /* 0x0045680000300a00 */
[----:B------:R2:W5:Y:S04]  /*2790*/  LDL.LU.64 R212, [R1+0x420] ;  /* 0x0004200001d47983 */ /* 0x0005680000300a00 */
[----:B------:R2:W5:Y:S04]  /*27a0*/  LDL.LU.64 R210, [R1+0x418] ;  /* 0x0004180001d27983 */ /* 0x0005680000300a00 */
[----:B------:R2:W5:Y:S04]  /*27b0*/  LDL.LU.64 R208, [R1+0x410] ;  /* 0x0004100001d07983 */ /* 0x0005680000300a00 */
[----:B------:R2:W5:Y:S04]  /*27c0*/  LDL.LU.64 R206, [R1+0x408] ;  /* 0x0004080001ce7983 */ /* 0x0005680000300a00 */
[----:B------:R2:W5:Y:S04]  /*27d0*/  LDL.LU.64 R204, [R1+0x400] ;  /* 0x0004000001cc7983 */ /* 0x0005680000300a00 */
[----:B------:R2:W5:Y:S04]  /*27e0*/  LDL.LU.64 R202, [R1+0x3f8] ;  /* 0x0003f80001ca7983 */ /* 0x0005680000300a00 */
[----:B------:R2:W5:Y:S01]  /*27f0*/  LDL.LU.64 R200, [R1+0x3f0] ;  /* 0x0003f00001c87983 */ /* 0x0005620000300a00 */
[----:B------:R-:W-:Y:S05]  /*2800*/  @!P1 BRA `(.L_x_19) ;  /* 0x0000002000849947 */ /* 0x000fea0003800000 */
[----:B------:R-:W-:Y:S01]  /*2810*/  UIADD3 UR35, UR37, 0x1, URZ ;  /* 0x0000000125237890 */ /* 0x000fe2000fffe03f */
[----:B01----:R-:W-:Y:S01]  /*2820*/  IMAD.MOV.U32 R0, RZ, RZ, R5 ;  /* 0x000000ffff007224 */ /* 0x003fe200078e0005 */
[----:B------:R-:W-:Y:S02]  /*2830*/  UMOV UR34, UR37 ;  /* 0x0000002500227c82 */ /* 0x000fe40008000000 */
[----:B------:R-:W-:-:S04]  /*2840*/  UISETP.NE.AND UP0, UPT, UR35, 0x9, UPT ;  /* 0x000000092300788c */ /* 0x000fc8000bf05270 */
[----:B------:R-:W-:Y:S02]  /*2850*/  USEL UR4, URZ, 0x1, UP0 ;  /* 0x000000013f047887 */ /* 0x000fe40008000000 */
[----:B------:R-:W-:Y:S02]  /*2860*/  USEL UR35, UR35, URZ, UP0 ;  /* 0x0000003f23237287 */ /* 0x000fe40008000000 */
[----:B------:R-:W-:-:S06]  /*2870*/  ULOP3.LUT UR4, UR36, UR4, URZ, 0x3c, !UPT ;  /* 0x0000000424047292 */ /* 0x000fcc000f8e3c3f */
[----:B------:R-:W-:-:S07]  /*2880*/  IMAD.U32 R3, RZ, RZ, UR4 ;  /* 0x00000004ff037e24 */ /* 0x000fce000f8e00ff */
.L_x_26:
[----:B0----5:R-:W-:Y:S05]  /*2890*/  @!P0 BRA `(.L_x_20) ;  /* 0x0000000000048947 */ /* 0x021fea0003800000 */
[----:B------:R-:W-:Y:S01]  /*28a0*/  BPT.TRAP 0x1 ;  /* 0x000000040000795c */ /* 0x000fe20000300000 */
.L_x_20:
[----:B------:R-:W-:Y:S01]  /*28b0*/  ULEA UR4, UR35, UR42, 0x3 ;  /* 0x0000002a23047291 */ /* 0x000fe2000f8e183f */
[----:B------:R-:W-:-:S08]  /*28c0*/  SHF.L.U32 R4, R3, 0x1f, RZ ;  /* 0x0000001f03047819 */ /* 0x000fd000000006ff */
[----:B------:R0:W1:Y:S01]  /*28d0*/  SYNCS.PHASECHK.TRANS64.TRYWAIT P1, [UR4], R4 ;  /* 0x00000004ff0075a7 */ /* 0x0000620008020144 */
[----:B------:R-:W-:Y:S05]  /*28e0*/  @!P0 BRA `(.L_x_21) ;  /* 0x0000000000048947 */ /* 0x000fea0003800000 */
[----:B------:R-:W-:Y:S01]  /*28f0*/  BPT.TRAP 0x1 ;  /* 0x000000040000795c */ /* 0x000fe20000300000 */
.L_x_21:
[----:B-1----:R-:W-:Y:S05]  /*2900*/  @P1 BRA `(.L_x_22) ;  /* 0x0000000000081947 */ /* 0x002fea0003800000 */
[----:B------:R-:W1:Y:S02]  /*2910*/  SYNCS.PHASECHK.TRANS64.TRYWAIT P1, [UR4], R4 ;  /* 0x00000004ff0075a7 */ /* 0x000e640008020144 */
[----:B-1----:R-:W-:Y:S05]  /*2920*/  @!P1 BRA `(.L_x_23) ;  /* 0x0000032c00c49947 */ /* 0x002fea0003800000 */
.L_x_22:
        /* <DEDUP_REMOVED lines=8> */
[----:B----4-:R-:W4:Y:S04]  /*29b0*/  LDL.LU.64 R24, [R1+0x380] ;  /* 0x0003800001187983 */ /* 0x010f280000300a00 */
[----:B------:R-:W4:Y:S04]  /*29c0*/  LDL.LU.64 R26, [R1+0x388] ;  /* 0x00038800011a7983 */ /* 0x000f280000300a00 */
[----:B------:R-:W4:Y:S04]  /*29d0*/  LDL.LU.64 R28, [R1+0x390] ;  /* 0x00039000011c7983 */ /* 0x000f280000300a00 */
[----:B------:R-:W4:Y:S04]  /*29e0*/  LDL.LU.64 R30, [R1+0x398] ;  /* 0x00039800011e7983 */ /* 0x000f280000300a00 */
[----:B------:R-:W4:Y:S04]  /*29f0*/  LDL.LU.64 R32, [R1+0x3a0] ;  /* 0x0003a00001207983 */ /* 0x000f280000300a00 */
[----:B------:R-:W4:Y:S04]  /*2a00*/  LDL.LU.64 R34, [R1+0x3a8] ;  /* 0x0003a80001227983 */ /* 0x000f280000300a00 */
[----:B------:R-:W4:Y:S04]  /*2a10*/  LDL.LU.64 R36, [R1+0x3b0] ;  /* 0x0003b00001247983 */ /* 0x000f280000300a00 */
[----:B------:R-:W4:Y:S04]  /*2a20*/  LDL.LU.64 R38, [R1+0x3b8] ;  /* 0x0003b80001267983 */ /* 0x000f280000300a00 */
        /* <DEDUP_REMOVED lines=8> */
[----:B0-----:R-:W2:Y:S04]  /*2ab0*/  LDL.LU.64 R88, [R1+0x80] ;  /* 0x0000800001587983 */ /* 0x001ea80000300a00 */
[----:B------:R-:W2:Y:S04]  /*2ac0*/  LDL.LU.64 R90, [R1+0x88] ;  /* 0x00008800015a7983 */ /* 0x000ea80000300a00 */
[----:B------:R-:W2:Y:S04]  /*2ad0*/  LDL.LU.64 R92, [R1+0x90] ;  /* 0x00009000015c7983 */ /* 0x000ea80000300a00 */
[----:B------:R-:W2:Y:S04]  /*2ae0*/  LDL.LU.64 R94, [R1+0x98] ;  /* 0x00009800015e7983 */ /* 0x000ea80000300a00 */
[----:B------:R-:W2:Y:S04]  /*2af0*/  LDL.LU.64 R96, [R1+0xa0] ;  /* 0x0000a00001607983 */ /* 0x000ea80000300a00 */
[----:B------:R-:W2:Y:S04]  /*2b00*/  LDL.LU.64 R98, [R1+0xa8] ;  /* 0x0000a80001627983 */ /* 0x000ea80000300a00 */
[----:B------:R-:W2:Y:S04]  /*2b10*/  LDL.LU.64 R100, [R1+0xb0] ;  /* 0x0000b00001647983 */ /* 0x000ea80000300a00 */
[----:B------:R-:W2:Y:S04]  /*2b20*/  LDL.LU.64 R102, [R1+0xb8] ;  /* 0x0000b80001667983 */ /* 0x000ea80000300a00 */
        /* <DEDUP_REMOVED lines=8> */
[----:B0-----:R-:W3:Y:S04]  /*2bb0*/  LDL.LU.64 R152, [R1+0x180] ;  /* 0x0001800001987983 */ /* 0x001ee80000300a00 */
[----:B------:R-:W3:Y:S04]  /*2bc0*/  LDL.LU.64 R154, [R1+0x188] ;  /* 0x00018800019a7983 */ /* 0x000ee80000300a00 */
[----:B------:R-:W3:Y:S04]  /*2bd0*/  LDL.LU.64 R156, [R1+0x190] ;  /* 0x00019000019c7983 */ /* 0x000ee80000300a00 */
[----:B------:R-:W3:Y:S04]  /*2be0*/  LDL.LU.64 R158, [R1+0x198] ;  /* 0x00019800019e7983 */ /* 0x000ee80000300a00 */
[----:B------:R-:W3:Y:S04]  /*2bf0*/  LDL.LU.64 R160, [R1+0x1a0] ;  /* 0x0001a00001a07983 */ /* 0x000ee80000300a00 */
[----:B------:R-:W3:Y:S04]  /*2c00*/  LDL.LU.64 R162, [R1+0x1a8] ;  /* 0x0001a80001a27983 */ /* 0x000ee80000300a00 */
[----:B------:R-:W3:Y:S04]  /*2c10*/  LDL.LU.64 R164, [R1+0x1b0] ;  /* 0x0001b00001a47983 */ /* 0x000ee80000300a00 */
[----:B------:R-:W3:Y:S04]  /*2c20*/  LDL.LU.64 R166, [R1+0x1b8] ;  /* 0x0001b80001a67983 */ /* 0x000ee80000300a00 */
        /* <DEDUP_REMOVED lines=13> */
[----:B------:R-:W2:Y:S01]  /*2d00*/  LDL.LU.64 R234, [R1+0x2b8] ;  /* 0x0002b80001ea7983 */ /* 0x000ea20000300a00 */
[----:B------:R-:W-:-:S02]  /*2d10*/  ULEA UR45, UR35, UR32, 0xa ;  /* 0x00000020232d7291 */ /* 0x000fc4000f8e503f */
[----:B------:R-:W-:Y:S01]  /*2d20*/  UIMAD UR6, UR35, 0x1c0, UR33 ;  /* 0x000001c0230678a4 */ /* 0x000fe2000f8e0221 */
[----:B------:R-:W-:Y:S01]  /*2d30*/  UMOV UR5, 0xc0000010 ;  /* 0xc000001000057882 */ /* 0x000fe20000000000 */
[----:B------:R-:W-:Y:S02]  /*2d40*/  UMOV UR7, 0xc0000010 ;  /* 0xc000001000077882 */ /* 0x000fe40000000000 */
[----:B------:R-:W-:Y:S01]  /*2d50*/  UIADD3 UR10, UR6, 0x40, URZ ;  /* 0x00000040060a7890 */ /* 0x000fe2000fffe03f */
[----:B------:R-:W-:Y:S01]  /*2d60*/  UMOV UR4, UR45 ;  /* 0x0000002d00047c82 */ /* 0x000fe20008000000 */
[----:B------:R-:W-:Y:S01]  /*2d70*/  UMOV UR9, UR5 ;  /* 0x0000000500097c82 */ /* 0x000fe20008000000 */
[----:B------:R-:W-:Y:S01]  /*2d80*/  UMOV UR8, UR4 ;  /* 0x0000000400087c82 */ /* 0x000fe20008000000 */
[----:B------:R-:W-:Y:S01]  /*2d90*/  UMOV UR11, 0xc0000010 ;  /* 0xc0000010000b7882 */ /* 0x000fe20000000000 */
[----:B------:R-:W-:Y:S01]  /*2da0*/  UIADD3 UR14, UR6, 0x80, URZ ;  /* 0x00000080060e7890 */ /* 0x000fe2000fffe03f */
[----:B----4-:R-:W-:-:S06]  /*2db0*/  WARPGROUP.ARRIVE ;  /* 0x00000000000079c5 */ /* 0x010fcc0000000000 */
[----:B------:R-:W-:Y:S03]  /*2dc0*/  HGMMA.64x32x16.F32.BF16 R24, gdesc[UR4], R24, gsb0 ;  /* 0x00600000041879f0 */ /* 0x000fe60008001818 */
[----:B------:R-:W-:Y:S02]  /*2dd0*/  WARPGROUP.DEPBAR.LE gsb0, 0x0 ;  /* 0x00008000000079c5 */ /* 0x000fe40000010000 */
[----:B------:R-:W-:Y:S01]  /*2de0*/  UMOV UR12, UR4 ;  /* 0x00000004000c7c82 */ /* 0x000fe20008000000 */
[----:B------:R-:W-:Y:S01]  /*2df0*/  UMOV UR13, UR5 ;  /* 0x00000005000d7c82 */ /* 0x000fe20008000000 */
[----:B------:R-:W-:Y:S01]  /*2e00*/  UMOV UR15, 0xc0000010 ;  /* 0xc0000010000f7882 */ /* 0x000fe20000000000 */
[----:B------:R-:W-:Y:S01]  /*2e10*/  UIADD3 UR18, UR6, 0xc0, URZ ;  /* 0x000000c006127890 */ /* 0x000fe2000fffe03f */
[----:B------:R-:W-:Y:S01]  /*2e20*/  STL.64 [R1+0x380], R24 ;  /* 0x0003801801007387 */ /* 0x000fe20000100a00 */
        /* <DEDUP_REMOVED lines=8> */
[----:B------:R-:W-:Y:S04]  /*2eb0*/  STL.64 [R1+0x390], R28 ;  /* 0x0003901c01007387 */ /* 0x000fe80000100a00 */
[----:B------:R-:W-:Y:S04]  /*2ec0*/  STL.64 [R1+0x398], R30 ;  /* 0x0003981e01007387 */ /* 0x000fe80000100a00 */
[----:B------:R-:W-:Y:S04]  /*2ed0*/  STL.64 [R1+0x3a0], R32 ;  /* 0x0003a02001007387 */ /* 0x000fe80000100a00 */
[----:B------:R-:W-:Y:S01]  /*2ee0*/  STL.64 [R1+0x3a8], R34 ;  /* 0x0003a82201007387 */ /* 0x000fe20000100a00 */
[----:B------:R-:W-:-:S03]  /*2ef0*/  UIADD3 UR26, UR6, 0x140, URZ ;  /* 0x00000140061a7890 */ /* 0x000fc6000fffe03f */
[----:B------:R-:W-:Y:S04]  /*2f00*/  STL.64 [R1+0x3b0], R36 ;  /* 0x0003b02401007387 */ /* 0x000fe80000100a00 */
[----:B------:R0:W-:Y:S01]  /*2f10*/  STL.64 [R1+0x3b8], R38 ;  /* 0x0003b82601007387 */ /* 0x0001e20000100a00 */
[----:B------:R-:W-:Y:S01]  /*2f20*/  UMOV UR24, UR4 ;  /* 0x0000000400187c82 */ /* 0x000fe20008000000 */
[----:B------:R-:W-:Y:S01]  /*2f30*/  UMOV UR25, UR5 ;  /* 0x0000000500197c82 */ /* 0x000fe20008000000 */
[----:B------:R-:W-:Y:S01]  /*2f40*/  UMOV UR27, 0xc0000010 ;  /* 0xc0000010001b7882 */ /* 0x000fe20000000000 */
[----:B0-----:R-:W4:Y:S04]  /*2f50*/  LDL.LU.64 R38, [R1+0x598] ;  /* 0x0005980001267983 */ /* 0x001f280000300a00 */
[----:B------:R-:W4:Y:S04]  /*2f60*/  LDL.LU.64 R36, [R1+0x590] ;  /* 0x0005900001247983 */ /* 0x000f280000300a00 */
[----:B------:R-:W4:Y:S04]  /*2f70*/  LDL.LU.64 R34, [R1+0x588] ;  /* 0x0005880001227983 */ /* 0x000f280000300a00 */
[----:B------:R-:W4:Y:S04]  /*2f80*/  LDL.LU.64 R32, [R1+0x580] ;  /* 0x0005800001207983 */ /* 0x000f280000300a00 */
[----:B------:R-:W4:Y:S04]  /*2f90*/  LDL.LU.64 R30, [R1+0x578] ;  /* 0x00057800011e7983 */ /* 0x000f280000300a00 */
[----:B------:R-:W4:Y:S04]  /*2fa0*/  LDL.LU.64 R28, [R1+0x570] ;  /* 0x00057000011c7983 */ /* 0x000f280000300a00 */
[----:B------:R-:W4:Y:S04]  /*2fb0*/  LDL.LU.64 R26, [R1+0x568] ;  /* 0x00056800011a7983 */ /* 0x000f280000300a00 */
[----:B------:R-:W4:Y:S01]  /*2fc0*/  LDL.LU.64 R24, [R1+0x560] ;  /* 0x0005600001187983 */ /* 0x000f220000300a00 */
[----:B--2---:R-:W-:-:S06]  /*2fd0*/  WARPGROUP.ARRIVE ;  /* 0x00000000000079c5 */ /* 0x004fcc0000000000 */
[----:B------:R-:W-:Y:S03]  /*2fe0*/  HGMMA.64x32x16.F32.BF16 R220, gdesc[UR8], R220, gsb0 ;  /* 0x0060000008dc79f0 */ /* 0x000fe600080018dc */
[----:B------:R-:W-:Y:S02]  /*2ff0*/  WARPGROUP.DEPBAR.LE gsb0, 0x0 ;  /* 0x00008000000079c5 */ /* 0x000fe40000010000 */
[----:B---3--:R-:W-:Y:S01]  /*3000*/  WARPGROUP.ARRIVE ;  /* 0x00000000000079c5 */ /* 0x008fe20000000000 */
[----:B------:R-:W-:Y:S04]  /*3010*/  STL.64 [R1+0x280], R220 ;  /* 0x000280dc01007387 */ /* 0x000fe80000100a00 */
[----:B------:R-:W-:Y:S01]  /*3020*/  STL.64 [R1+0x288], R222 ;  /* 0x000288de01007387 */ /* 0x000fe20000100a00 */
[----:B------:R-:W-:Y:S03]  /*3030*/  HGMMA.64x32x16.F32.BF16 R152, gdesc[UR12], R152, gsb0 ;  /* 0x006000000c9879f0 */ /* 0x000fe60008001898 */
[----:B------:R-:W-:Y:S04]  /*3040*/  STL.64 [R1+0x290], R224 ;  /* 0x000290e001007387 */ /* 0x000fe80000100a00 */
[----:B------:R-:W-:Y:S04]  /*3050*/  STL.64 [R1+0x298], R226 ;  /* 0x000298e201007387 */ /* 0x000fe80000100a00 */
[----:B------:R-:W-:Y:S04]  /*3060*/  STL.64 [R1+0x2a0], R228 ;  /* 0x0002a0e401007387 */ /* 0x000fe80000100a00 */
[----:B------:R-:W-:Y:S04]  /*3070*/  STL.64 [R1+0x2a8], R230 ;  /* 0x0002a8e601007387 */ /* 0x000fe80000100a00 */
[----:B------:R-:W-:Y:S04]  /*3080*/  STL.64 [R1+0x2b0], R232 ;  /* 0x0002b0e801007387 */ /* 0x000fe80000100a00 */
[----:B------:R-:W-:Y:S01]  /*3090*/  STL.64 [R1+0x2b8], R234 ;  /* 0x0002b8ea01007387 */ /* 0x000fe20000100a00 */
[----:B------:R-:W-:-:S02]  /*30a0*/  WARPGROUP.DEPBAR.LE gsb0, 0x0 ;  /* 0x00008000000079c5 */ /* 0x000fc40000010000 */
[----:B------:R-:W-:Y:S01]  /*30b0*/  WARPGROUP.ARRIVE ;  /* 0x00000000000079c5 */ /* 0x000fe20000000000 */
[----:B------:R0:W-:Y:S04]  /*30c0*/  STL.64 [R1+0x180], R152 ;  /* 0x0001809801007387 */ /* 0x0001e80000100a00 */
[----:B------:R2:W-:Y:S01]  /*30d0*/  STL.64 [R1+0x188], R154 ;  /* 0x0001889a01007387 */ /* 0x0005e20000100a00 */
[----:B------:R-:W-:Y:S03]  /*30e0*/  HGMMA.64x32x16.F32.BF16 R88, gdesc[UR16], R88, gsb0 ;  /* 0x00600000105879f0 */ /* 0x000fe60008001858 */
[----:B------:R3:W-:Y:S04]  /*30f0*/  STL.64 [R1+0x190], R156 ;  /* 0x0001909c01007387 */ /* 0x0007e80000100a00 */
[----:B------:R1:W-:Y:S04]  /*3100*/  STL.64 [R1+0x198], R158 ;  /* 0x0001989e01007387 */ /* 0x0003e80000100a00 */
[----:B------:R1:W-:Y:S04]  /*3110*/  STL.64 [R1+0x1a0], R160 ;  /* 0x0001a0a001007387 */ /* 0x0003e80000100a00 */
[----:B------:R1:W-:Y:S04]  /*3120*/  STL.64 [R1+0x1a8], R162 ;  /* 0x0001a8a201007387 */ /* 0x0003e80000100a00 */
[----:B------:R1:W-:Y:S04]  /*3130*/  STL.64 [R1+0x1b0], R164 ;  /* 0x0001b0a401007387 */ /* 0x0003e80000100a00 */
[----:B------:R1:W-:Y:S04]  /*3140*/  STL.64 [R1+0x1b8], R166 ;  /* 0x0001b8a601007387 */ /* 0x0003e80000100a00 */
[----:B0-----:R-:W4:Y:S04]  /*3150*/  LDL.LU.64 R152, [R1+0x40] ;  /* 0x0000400001987983 */ /* 0x001f280000300a00 */
[----:B--2---:R-:W4:Y:S04]  /*3160*/  LDL.LU.64 R154, [R1+0x48] ;  /* 0x00004800019a7983 */ /* 0x004f280000300a00 */
[----:B---3--:R-:W4:Y:S01]  /*3170*/  LDL.LU.64 R156, [R1+0x50] ;  /* 0x00005000019c7983 */ /* 0x008f220000300a00 */
[----:B------:R-:W-:-:S02]  /*3180*/  WARPGROUP.DEPBAR.LE gsb0, 0x0 ;  /* 0x00008000000079c5 */ /* 0x000fc40000010000 */
[----:B-----5:R-:W-:-:S06]  /*3190*/  WARPGROUP.ARRIVE ;  /* 0x00000000000079c5 */ /* 0x020fcc0000000000 */
[----:B------:R-:W-:Y:S01]  /*31a0*/  HGMMA.64x32x16.F32.BF16 R200, gdesc[UR20], R200, gsb0 ;  /* 0x0060000014c879f0 */ /* 0x000fe200080018c8 */
[----:B------:R0:W-:Y:S04]  /*31b0*/  STL.64 [R1+0x80], R88 ;  /* 0x0000805801007387 */ /* 0x0001e80000100a00 */
[----:B------:R2:W-:Y:S04]  /*31c0*/  STL.64 [R1+0x88], R90 ;  /* 0x0000885a01007387 */ /* 0x0005e80000100a00 */
[----:B------:R3:W-:Y:S04]  /*31d0*/  STL.64 [R1+0x90], R92 ;  /* 0x0000905c01007387 */ /* 0x0007e80000100a00 */
[----:B------:R3:W-:Y:S04]  /*31e0*/  STL.64 [R1+0x98], R94 ;  /* 0x0000985e01007387 */ /* 0x0007e80000100a00 */
[----:B------:R3:W-:Y:S04]  /*31f0*/  STL.64 [R1+0xa0], R96 ;  /* 0x0000a06001007387 */ /* 0x0007e80000100a00 */
[----:B------:R3:W-:Y:S04]  /*3200*/  STL.64 [R1+0xa8], R98 ;  /* 0x0000a86201007387 */ /* 0x0007e80000100a00 */
[----:B------:R3:W-:Y:S04]  /*3210*/  STL.64 [R1+0xb0], R100 ;  /* 0x0000b06401007387 */ /* 0x0007e80000100a00 */
[----:B------:R3:W-:Y:S04]  /*3220*/  STL.64 [R1+0xb8], R102 ;  /* 0x0000b86601007387 */ /* 0x0007e80000100a00 */
[----:B-1----:R-:W4:Y:S04]  /*3230*/  LDL.LU.64 R158, [R1+0x58] ;  /* 0x00005800019e7983 */ /* 0x002f280000300a00 */
[----:B------:R-:W4:Y:S04]  /*3240*/  LDL.LU.64 R160, [R1+0x60] ;  /* 0x0000600001a07983 */ /* 0x000f280000300a00 */
[----:B------:R-:W4:Y:S04]  /*3250*/  LDL.LU.64 R162, [R1+0x68] ;  /* 0x0000680001a27983 */ /* 0x000f280000300a00 */
[----:B------:R-:W4:Y:S04]  /*3260*/  LDL.LU.64 R164, [R1+0x70] ;  /* 0x0000700001a47983 */ /* 0x000f280000300a00 */
[----:B------:R-:W4:Y:S01]  /*3270*/  LDL.LU.64 R166, [R1+0x78] ;  /* 0x0000780001a67983 */ /* 0x000f220000300a00 */
[----:B------:R-:W-:Y:S01]  /*3280*/  UIADD3 UR30, UR6, 0x180, URZ ;  /* 0x00000180061e7890 */ /* 0x000fe2000fffe03f */
[----:B------:R-:W-:Y:S01]  /*3290*/  UMOV UR28, UR4 ;  /* 0x00000004001c7c82 */ /* 0x000fe20008000000 */
[----:B------:R-:W-:Y:S01]  /*32a0*/  UMOV UR29, UR5 ;  /* 0x00000005001d7c82 */ /* 0x000fe20008000000 */
[----:B------:R-:W-:Y:S01]  /*32b0*/  UMOV UR31, 0xc0000010 ;  /* 0xc0000010001f7882 */ /* 0x000fe20000000000 */
[----:B0-----:R-:W4:Y:S04]  /*32c0*/  LDL.LU.64 R88, [R1+0x140] ;  /* 0x0001400001587983 */ /* 0x001f280000300a00 */
[----:B--2---:R-:W2:Y:S01]  /*32d0*/  LDL.LU.64 R90, [R1+0x148] ;  /* 0x00014800015a7983 */ /* 0x004ea20000300a00 */
[----:B------:R-:W-:-:S02]  /*32e0*/  WARPGROUP.DEPBAR.LE gsb0, 0x0 ;  /* 0x00008000000079c5 */ /* 0x000fc40000010000 */
[----:B------:R-:W-:Y:S01]  /*32f0*/  WARPGROUP.ARRIVE ;  /* 0x00000000000079c5 */ /* 0x000fe20000000000 */
[----:B---3--:R-:W2:Y:S04]  /*3300*/  LDL.LU.64 R92, [R1+0x150] ;  /* 0x00015000015c7983 */ /* 0x008ea80000300a00 */
[----:B------:R-:W2:Y:S01]  /*3310*/  LDL.LU.64 R94, [R1+0x158] ;  /* 0x00015800015e7983 */ /* 0x000ea20000300a00 */
[----:B------:R-:W-:Y:S03]  /*3320*/  HGMMA.64x32x16.F32.BF16 R136, gdesc[UR24], R136, gsb0 ;  /* 0x00600000188879f0 */ /* 0x000fe60008001888 */
[----:B------:R-:W2:Y:S04]  /*3330*/  LDL.LU.64 R96, [R1+0x160] ;  /* 0x0001600001607983 */ /* 0x000ea80000300a00 */
[----:B------:R-:W2:Y:S04]  /*3340*/  LDL.LU.64 R98, [R1+0x168] ;  /* 0x0001680001627983 */ /* 0x000ea80000300a00 */
[----:B------:R-:W2:Y:S04]  /*3350*/  LDL.LU.64 R100, [R1+0x170] ;  /* 0x0001700001647983 */ /* 0x000ea80000300a00 */
[----:B------:R-:W2:Y:S01]  /*3360*/  LDL.LU.64 R102, [R1+0x178] ;  /* 0x0001780001667983 */ /* 0x000ea20000300a00 */
[----:B------:R-:W-:-:S02]  /*3370*/  WARPGROUP.DEPBAR.LE gsb0, 0x0 ;  /* 0x00008000000079c5 */ /* 0x000fc40000010000 */
[----:B------:R-:W-:-:S06]  /*3380*/  WARPGROUP.ARRIVE ;  /* 0x00000000000079c5 */ /* 0x000fcc0000000000 */
[----:B------:R-:W-:Y:S01]  /*3390*/  HGMMA.64x32x16.F32.BF16 R72, gdesc[UR28], R72, gsb0 ;  /* 0x006000001c4879f0 */ /* 0x000fe20008001848 */
[----:B------:R-:W-:Y:S01]  /*33a0*/  UIADD3 UR8, UR45, 0x100, URZ ;  /* 0x000001002d087890 */ /* 0x000fe2000fffe03f */
[----:B------:R-:W-:-:S06]  /*33b0*/  UMOV UR29, 0xc0000010 ;  /* 0xc0000010001d7882 */ /* 0x000fcc0000000000 */
[----:B------:R-:W-:Y:S01]  /*33c0*/  UMOV UR28, UR8 ;  /* 0x00000008001c7c82 */ /* 0x000fe20008000000 */
[----:B------:R-:W-:Y:S02]  /*33d0*/  WARPGROUP.DEPBAR.LE gsb0, 0x0 ;  /* 0x00008000000079c5 */ /* 0x000fe40000010000 */
[----:B------:R-:W-:-:S06]  /*33e0*/  WARPGROUP.ARRIVE ;  /* 0x00000000000079c5 */ /* 0x000fcc0000000000 */
[----:B------:R-:W-:Y:S01]  /*33f0*/  HGMMA.64x32x16.F32.BF16 R56, gdesc[UR28], R56, gsb0 ;  /* 0x006000001c3879f0 */ /* 0x000fe20008001838 */
[----:B------:R-:W-:Y:S01]  /*3400*/  UMOV UR24, UR28 ;  /* 0x0000001c00187c82 */ /* 0x000fe20008000000 */
        /* <DEDUP_REMOVED lines=12> */
[----:B----4-:R-:W-:-:S06]  /*34d0*/  WARPGROUP.ARRIVE ;  /* 0x00000000000079c5 */ /* 0x010fcc0000000000 */
[----:B------:R-:W-:Y:S01]  /*34e0*/  HGMMA.64x32x16.F32.BF16 R152, gdesc[UR16], R152, gsb0 ;  /* 0x00600000109879f0 */ /* 0x000fe20008001898 */
[----:B------:R-:W-:Y:S01]  /*34f0*/  UMOV UR12, UR28 ;  /* 0x0000001c000c7c82 */ /* 0x000fe20008000000 */
[----:B------:R-:W-:Y:S01]  /*3500*/  UMOV UR13, UR29 ;  /* 0x0000001d000d7c82 */ /* 0x000fe20008000000 */
[----:B------:R-:W-:Y:S04]  /*3510*/  STL.64 [R1+0x428], R214 ;  /* 0x000428d601007387 */ /* 0x000fe80000100a00 */
[----:B------:R-:W-:Y:S04]  /*3520*/  STL.64 [R1+0x420], R212 ;  /* 0x000420d401007387 */ /* 0x000fe80000100a00 */
[----:B------:R-:W-:Y:S04]  /*3530*/  STL.64 [R1+0x418], R210 ;  /* 0x000418d201007387 */ /* 0x000fe80000100a00 */
[----:B------:R-:W-:Y:S04]  /*3540*/  STL.64 [R1+0x410], R208 ;  /* 0x000410d001007387 */ /* 0x000fe80000100a00 */
[----:B------:R-:W-:Y:S01]  /*3550*/  STL.64 [R1+0x408], R206 ;  /* 0x000408ce01007387 */ /* 0x000fe20000100a00 */
[----:B------:R-:W-:-:S02]  /*3560*/  WARPGROUP.DEPBAR.LE gsb0, 0x0 ;  /* 0x00008000000079c5 */ /* 0x000fc40000010000 */
[----:B--2---:R-:W-:-:S06]  /*3570*/  WARPGROUP.ARRIVE ;  /* 0x00000000000079c5 */ /* 0x004fcc0000000000 */
[----:B------:R-:W-:Y:S01]  /*3580*/  HGMMA.64x32x16.F32.BF16 R88, gdesc[UR12], R88, gsb0 ;  /* 0x006000000c5879f0 */ /* 0x000fe20008001858 */
[----:B------:R-:W-:Y:S04]  /*3590*/  STL.64 [R1+0x400], R204 ;  /* 0x000400cc01007387 */ /* 0x000fe80000100a00 */
        /* <DEDUP_REMOVED lines=22> */
[----:B------:R-:W-:Y:S01]  /*3700*/  STL.64 [R1+0x60], R160 ;  /* 0x000060a001007387 */ /* 0x000fe20000100a00 */
[----:B------:R-:W-:-:S03]  /*3710*/  WARPGROUP.DEPBAR.LE gsb0, 0x0 ;  /* 0x00008000000079c5 */ /* 0x000fc60000010000 */
[----:B------:R-:W-:Y:S04]  /*3720*/  STL.64 [R1+0x68], R162 ;  /* 0x000068a201007387 */ /* 0x000fe80000100a00 */
[----:B------:R-:W-:Y:S04]  /*3730*/  STL.64 [R1+0x70], R164 ;  /* 0x000070a401007387 */ /* 0x000fe80000100a00 */
[----:B------:R-:W-:Y:S04]  /*3740*/  STL.64 [R1+0x78], R166 ;  /* 0x000078a601007387 */ /* 0x000fe80000100a00 */
        /* <DEDUP_REMOVED lines=8> */
[----:B0-----:R-:W4:Y:S04]  /*37d0*/  LDL.LU.64 R88, [R1+0x240] ;  /* 0x0002400001587983 */ /* 0x001f280000300a00 */
[----:B-1----:R-:W4:Y:S04]  /*37e0*/  LDL.LU.64 R90, [R1+0x248] ;  /* 0x00024800015a7983 */ /* 0x002f280000300a00 */
[----:B--2---:R-:W2:Y:S04]  /*37f0*/  LDL.LU.64 R92, [R1+0x250] ;  /* 0x00025000015c7983 */ /* 0x004ea80000300a00 */
[----:B---3--:R-:W2:Y:S04]  /*3800*/  LDL.LU.64 R94, [R1+0x258] ;  /* 0x00025800015e7983 */ /* 0x008ea80000300a00 */
[----:B----4-:R-:W2:Y:S04]  /*3810*/  LDL.LU.64 R96, [R1+0x260] ;  /* 0x0002600001607983 */ /* 0x010ea80000300a00 */
[----:B------:R-:W2:Y:S04]  /*3820*/  LDL.LU.64 R98, [R1+0x268] ;  /* 0x0002680001627983 */ /* 0x000ea80000300a00 */
[----:B------:R-:W2:Y:S04]  /*3830*/  LDL.LU.64 R100, [R1+0x270] ;  /* 0x0002700001647983 */ /* 0x000ea80000300a00 */
[----:B------:R-:W2:Y:S04]  /*3840*/  LDL.LU.64 R102, [R1+0x278] ;  /* 0x0002780001667983 */ /* 0x000ea80000300a00 */
[----:B------:R-:W3:Y:S04]  /*3850*/  LDL.LU.64 R152, [R1+0x340] ;  /* 0x0003400001987983 */ /* 0x000ee80000300a00 */
[----:B------:R-:W3:Y:S04]  /*3860*/  LDL.LU.64 R154, [R1+0x348] ;  /* 0x00034800019a7983 */ /* 0x000ee80000300a00 */
[----:B------:R-:W3:Y:S04]  /*3870*/  LDL.LU.64 R156, [R1+0x350] ;  /* 0x00035000019c7983 */ /* 0x000ee80000300a00 */
[----:B------:R-:W3:Y:S04]  /*3880*/  LDL.LU.64 R158, [R1+0x358] ;  /* 0x00035800019e7983 */ /* 0x000ee80000300a00 */
[----:B------:R-:W3:Y:S04]  /*3890*/  LDL.LU.64 R160, [R1+0x360] ;  /* 0x0003600001a07983 */ /* 0x000ee80000300a00 */
[----:B------:R-:W3:Y:S04]  /*38a0*/  LDL.LU.64 R162, [R1+0x368] ;  /* 0x0003680001a27983 */ /* 0x000ee80000300a00 */
[----:B------:R-:W3:Y:S04]  /*38b0*/  LDL.LU.64 R164, [R1+0x370] ;  /* 0x0003700001a47983 */ /* 0x000ee80000300a00 */
[----:B------:R-:W3:Y:S04]  /*38c0*/  LDL.LU.64 R166, [R1+0x378] ;  /* 0x0003780001a67983 */ /* 0x000ee80000300a00 */
[----:B------:R-:W4:Y:S04]  /*38d0*/  LDL.LU.64 R220, [R1+0x300] ;  /* 0x0003000001dc7983 */ /* 0x000f280000300a00 */
        /* <DEDUP_REMOVED lines=22> */
[----:B------:R-:W4:Y:S01]  /*3a40*/  LDL.LU.64 R150, [R1+0x138] ;  /* 0x0001380001967983 */ /* 0x000f220000300a00 */
[----:B------:R-:W-:Y:S01]  /*3a50*/  UMOV UR8, UR28 ;  /* 0x0000001c00087c82 */ /* 0x000fe20008000000 */
[----:B------:R-:W-:-:S02]  /*3a60*/  UMOV UR9, UR29 ;  /* 0x0000001d00097c82 */ /* 0x000fc40008000000 */
[----:B------:R-:W4:Y:S04]  /*3a70*/  LDL.LU.64 R72, [R1] ;  /* 0x0000000001487983 */ /* 0x000f280000300a00 */
        /* <DEDUP_REMOVED lines=8> */
[----:B------:R-:W-:Y:S01]  /*3b00*/  UMOV UR5, UR29 ;  /* 0x0000001d00057c82 */ /* 0x000fe20008000000 */
[----:B------:R-:W-:Y:S01]  /*3b10*/  UIADD3 UR12, UR45, 0x200, URZ ;  /* 0x000002002d0c7890 */ /* 0x000fe2000fffe03f */
[----:B--2---:R-:W-:-:S06]  /*3b20*/  WARPGROUP.ARRIVE ;  /* 0x00000000000079c5 */ /* 0x004fcc0000000000 */
[----:B------:R-:W-:Y:S03]  /*3b30*/  HGMMA.64x32x16.F32.BF16 R88, gdesc[UR8], R88, gsb0 ;  /* 0x00600000085879f0 */ /* 0x000fe60008001858 */
[----:B------:R-:W-:Y:S02]  /*3b40*/  WARPGROUP.DEPBAR.LE gsb0, 0x0 ;  /* 0x00008000000079c5 */ /* 0x000fe40000010000 */
[----:B---3--:R-:W-:-:S06]  /*3b50*/  WARPGROUP.ARRIVE ;  /* 0x00000000000079c5 */ /* 0x008fcc0000000000 */
[----:B------:R-:W-:Y:S01]  /*3b60*/  HGMMA.64x32x16.F32.BF16 R152, gdesc[UR4], R152, gsb0 ;  /* 0x00600000049879f0 */ /* 0x000fe20008001898 */
[----:B------:R-:W-:Y:S01]  /*3b70*/  UMOV UR4, UR12 ;  /* 0x0000000c00047c82 */ /* 0x000fe20008000000 */
[----:B------:R-:W-:Y:S01]  /*3b80*/  UMOV UR5, 0xc0000010 ;  /* 0xc000001000057882 */ /* 0x000fe20000000000 */
[----:B------:R-:W-:Y:S02]  /*3b90*/  WARPGROUP.DEPBAR.LE gsb0, 0x0 ;  /* 0x00008000000079c5 */ /* 0x000fe40000010000 */
[----:B----4-:R-:W-:-:S06]  /*3ba0*/  WARPGROUP.ARRIVE ;  /* 0x00000000000079c5 */ /* 0x010fcc0000000000 */
        /* <DEDUP_REMOVED lines=25> */
[----:B------:R-:W2:Y:S01]  /*3d40*/  LDL.LU.64 R94, [R1+0x538] ;  /* 0x00053800015e7983 */ /* 0x000ea20000300a00 */
[----:B------:R-:W-:-:S02]  /*3d50*/  WARPGROUP.DEPBAR.LE gsb0, 0x0 ;  /* 0x00008000000079c5 */ /* 0x000fc40000010000 */
[----:B------:R-:W-:Y:S01]  /*3d60*/  WARPGROUP.ARRIVE ;  /* 0x00000000000079c5 */ /* 0x000fe20000000000 */
[----:B------:R-:W2:Y:S04]  /*3d70*/  LDL.LU.64 R92, [R1+0x530] ;  /* 0x00053000015c7983 */ /* 0x000ea80000300a00 */
[----:B------:R-:W2:Y:S01]  /*3d80*/  LDL.LU.64 R90, [R1+0x528] ;  /* 0x00052800015a7983 */ /* 0x000ea20000300a00 */
[----:B------:R-:W-:Y:S03]  /*3d90*/  HGMMA.64x32x16.F32.BF16 R72, gdesc[UR16], R72, gsb0 ;  /* 0x00600000104879f0 */ /* 0x000fe60008001848 */
[----:B------:R-:W2:Y:S01]  /*3da0*/  LDL.LU.64 R88, [R1+0x520] ;  /* 0x0005200001587983 */ /* 0x000ea20000300a00 */
[----:B------:R-:W-:Y:S01]  /*3db0*/  UMOV UR20, UR4 ;  /* 0x0000000400147c82 */ /* 0x000fe20008000000 */
[----:B------:R-:W-:-:S02]  /*3dc0*/  UMOV UR21, UR5 ;  /* 0x0000000500157c82 */ /* 0x000fc40008000000 */
[----:B------:R-:W-:Y:S04]  /*3dd0*/  STL.64 [R1+0x340], R152 ;  /* 0x0003409801007387 */ /* 0x000fe80000100a00 */
        /* <DEDUP_REMOVED lines=8> */
[----:B------:R-:W-:Y:S01]  /*3e60*/  HGMMA.64x32x16.F32.BF16 R168, gdesc[UR20], R168, gsb0 ;  /* 0x0060000014a879f0 */ /* 0x000fe200080018a8 */
        /* <DEDUP_REMOVED lines=8> */
[----:B------:R-:W3:Y:S01]  /*3ef0*/  LDL.LU.64 R152, [R1+0x4e0] ;  /* 0x0004e00001987983 */ /* 0x000ee20000300a00 */
[----:B------:R-:W-:Y:S01]  /*3f00*/  UMOV UR24, UR4 ;  /* 0x0000000400187c82 */ /* 0x000fe20008000000 */
[----:B------:R-:W-:Y:S01]  /*3f10*/  UMOV UR25, UR5 ;  /* 0x0000000500197c82 */ /* 0x000fe20008000000 */
[----:B------:R-:W-:-:S02]  /*3f20*/  WARPGROUP.DEPBAR.LE gsb0, 0x0 ;  /* 0x00008000000079c5 */ /* 0x000fc40000010000 */
[----:B------:R-:W-:-:S06]  /*3f30*/  WARPGROUP.ARRIVE ;  /* 0x00000000000079c5 */ /* 0x000fcc0000000000 */
[----:B------:R-:W-:Y:S01]  /*3f40*/  HGMMA.64x32x16.F32.BF16 R104, gdesc[UR24], R104, gsb0 ;  /* 0x00600000186879f0 */ /* 0x000fe20008001868 */
[----:B------:R-:W-:Y:S04]  /*3f50*/  STL.64 [R1+0x300], R220 ;  /* 0x000300dc01007387 */ /* 0x000fe80000100a00 */
[----:B------:R-:W-:Y:S04]  /*3f60*/  STL.64 [R1+0x308], R222 ;  /* 0x000308de01007387 */ /* 0x000fe80000100a00 */
[----:B------:R-:W-:Y:S04]  /*3f70*/  STL.64 [R1+0x310], R224 ;  /* 0x000310e001007387 */ /* 0x000fe80000100a00 */
[----:B------:R-:W-:Y:S04]  /*3f80*/  STL.64 [R1+0x318], R226 ;  /* 0x000318e201007387 */ /* 0x000fe80000100a00 */
[----:B------:R-:W-:Y:S04]  /*3f90*/  STL.64 [R1+0x320], R228 ;  /* 0x000320e401007387 */ /* 0x000fe80000100a00 */
[----:B------:R0:W-:Y:S04]  /*3fa0*/  STL.64 [R1+0x328], R230 ;  /* 0x000328e601007387 */ /* 0x0001e80000100a00 */
[----:B------:R-:W-:Y:S04]  /*3fb0*/  STL.64 [R1+0x330], R232 ;  /* 0x000330e801007387 */ /* 0x000fe80000100a00 */
[----:B------:R-:W-:Y:S04]  /*3fc0*/  STL.64 [R1+0x338], R234 ;  /* 0x000338ea01007387 */ /* 0x000fe80000100a00 */
[----:B0-----:R-:W4:Y:S04]  /*3fd0*/  LDL.LU.64 R230, [R1+0x4d8] ;  /* 0x0004d80001e67983 */ /* 0x001f280000300a00 */
[----:B------:R-:W4:Y:S04]  /*3fe0*/  LDL.LU.64 R228, [R1+0x4d0] ;  /* 0x0004d00001e47983 */ /* 0x000f280000300a00 */
[----:B------:R-:W4:Y:S04]  /*3ff0*/  LDL.LU.64 R226, [R1+0x4c8] ;  /* 0x0004c80001e27983 */ /* 0x000f280000300a00 */
[----:B------:R-:W4:Y:S04]  /*4000*/  LDL.LU.64 R224, [R1+0x4c0] ;  /* 0x0004c00001e07983 */ /* 0x000f280000300a00 */
[----:B------:R-:W4:Y:S04]  /*4010*/  LDL.LU.64 R222, [R1+0x4b8] ;  /* 0x0004b80001de7983 */ /* 0x000f280000300a00 */
[----:B------:R-:W4:Y:S01]  /*4020*/  LDL.LU.64 R220, [R1+0x4b0] ;  /* 0x0004b00001dc7983 */ /* 0x000f220000300a00 */
[----:B------:R-:W-:Y:S01]  /*4030*/  UMOV UR28, UR4 ;  /* 0x00000004001c7c82 */ /* 0x000fe20008000000 */
[----:B------:R-:W-:Y:S01]  /*4040*/  UMOV UR29, UR5 ;  /* 0x00000005001d7c82 */ /* 0x000fe20008000000 */
[----:B------:R-:W-:-:S02]  /*4050*/  WARPGROUP.DEPBAR.LE gsb0, 0x0 ;  /* 0x00008000000079c5 */ /* 0x000fc40000010000 */
[----:B------:R-:W-:Y:S01]  /*4060*/  WARPGROUP.ARRIVE ;  /* 0x00000000000079c5 */ /* 0x000fe20000000000 */
        /* <DEDUP_REMOVED lines=17> */
[----:B------:R0:W-:Y:S04]  /*4180*/  STL.64 [R1], R72 ;  /* 0x0000004801007387 */ /* 0x0001e80000100a00 */
        /* <DEDUP_REMOVED lines=9> */
[----:B------:R-:W4:Y:S04]  /*4220*/  LDL.LU.64 R76, [R1+0xd0] ;  /* 0x0000d000014c7983 */ /* 0x000f280000300a00 */
[----:B------:R-:W4:Y:S04]  /*4230*/  LDL.LU.64 R78, [R1+0xd8] ;  /* 0x0000d800014e7983 */ /* 0x000f280000300a00 */
[----:B------:R-:W4:Y:S04]  /*4240*/  LDL.LU.64 R80, [R1+0xe0] ;  /* 0x0000e00001507983 */ /* 0x000f280000300a00 */
[----:B------:R-:W4:Y:S04]  /*4250*/  LDL.LU.64 R82, [R1+0xe8] ;  /* 0x0000e80001527983 */ /* 0x000f280000300a00 */
[----:B------:R-:W4:Y:S04]  /*4260*/  LDL.LU.64 R84, [R1+0xf0] ;  /* 0x0000f00001547983 */ /* 0x000f280000300a00 */
[----:B------:R-:W4:Y:S01]  /*4270*/  LDL.LU.64 R86, [R1+0xf8] ;  /* 0x0000f80001567983 */ /* 0x000f220000300a00 */
[----:B------:R-:W-:Y:S01]  /*4280*/  UIADD3 UR45, UR45, 0x300, URZ ;  /* 0x000003002d2d7890 */ /* 0x000fe2000fffe03f */
[----:B------:R-:W-:-:S02]  /*4290*/  WARPGROUP.DEPBAR.LE gsb0, 0x0 ;  /* 0x00008000000079c5 */ /* 0x000fc40000010000 */
[----:B------:R-:W-:Y:S01]  /*42a0*/  WARPGROUP.ARRIVE ;  /* 0x00000000000079c5 */ /* 0x000fe20000000000 */
[----:B------:R-:W-:Y:S01]  /*42b0*/  UMOV UR29, 0xc0000010 ;  /* 0xc0000010001d7882 */ /* 0x000fe20000000000 */
[----:B------:R-:W4:Y:S02]  /*42c0*/  LDL.LU.64 R136, [R1+0x1c0] ;  /* 0x0001c00001887983 */ /* 0x000f240000300a00 */
[----:B------:R-:W-:Y:S02]  /*42d0*/  UMOV UR28, UR45 ;  /* 0x0000002d001c7c82 */ /* 0x000fe40008000000 */
[----:B------:R-:W-:Y:S01]  /*42e0*/  HGMMA.64x32x16.F32.BF16 R24, gdesc[UR28], R24, gsb0 ;  /* 0x006000001c1879f0 */ /* 0x000fe20008001818 */
        /* <DEDUP_REMOVED lines=17> */
[----:B------:R-:W-:-:S02]  /*4400*/  WARPGROUP.DEPBAR.LE gsb0, 0x0 ;  /* 0x00008000000079c5 */ /* 0x000fc40000010000 */
[----:B--2---:R-:W-:-:S06]  /*4410*/  WARPGROUP.ARRIVE ;  /* 0x00000000000079c5 */ /* 0x004fcc0000000000 */
[----:B------:R-:W-:Y:S01]  /*4420*/  HGMMA.64x32x16.F32.BF16 R88, gdesc[UR24], R88, gsb0 ;  /* 0x00600000185879f0 */ /* 0x000fe20008001858 */
[----:B------:R-:W-:Y:S01]  /*4430*/  UMOV UR20, UR28 ;  /* 0x0000001c00147c82 */ /* 0x000fe20008000000 */
[----:B------:R-:W-:Y:S01]  /*4440*/  UMOV UR21, UR29 ;  /* 0x0000001d00157c82 */ /* 0x000fe20008000000 */
[----:B------:R-:W-:Y:S02]  /*4450*/  WARPGROUP.DEPBAR.LE gsb0, 0x0 ;  /* 0x00008000000079c5 */ /* 0x000fe40000010000 */
[----:B---3--:R-:W-:-:S06]  /*4460*/  WARPGROUP.ARRIVE ;  /* 0x00000000000079c5 */ /* 0x008fcc0000000000 */
        /* <DEDUP_REMOVED lines=26> */
[----:B------:R-:W-:Y:S04]  /*4610*/  STL.64 [R1+0xe8], R82 ;  /* 0x0000e85201007387 */ /* 0x000fe80000100a00 */
[----:B------:R-:W-:Y:S04]  /*4620*/  STL.64 [R1+0xf0], R84 ;  /* 0x0000f05401007387 */ /* 0x000fe80000100a00 */
[----:B------:R0:W-:Y:S04]  /*4630*/  STL.64 [R1+0xf8], R86 ;  /* 0x0000f85601007387 */ /* 0x0001e80000100a00 */
[----:B0-----:R0:W5:Y:S04]  /*4640*/  LDL.LU.64 R86, [R1+0x4a8] ;  /* 0x0004a80001567983 */ /* 0x0011680000300a00 */
[----:B------:R0:W5:Y:S04]  /*4650*/  LDL.LU.64 R84, [R1+0x4a0] ;  /* 0x0004a00001547983 */ /* 0x0001680000300a00 */
[----:B------:R0:W5:Y:S04]  /*4660*/  LDL.LU.64 R82, [R1+0x498] ;  /* 0x0004980001527983 */ /* 0x0001680000300a00 */
[----:B------:R0:W5:Y:S04]  /*4670*/  LDL.LU.64 R80, [R1+0x490] ;  /* 0x0004900001507983 */ /* 0x0001680000300a00 */
[----:B------:R0:W5:Y:S04]  /*4680*/  LDL.LU.64 R78, [R1+0x488] ;  /* 0x00048800014e7983 */ /* 0x0001680000300a00 */
[----:B------:R0:W5:Y:S04]  /*4690*/  LDL.LU.64 R76, [R1+0x480] ;  /* 0x00048000014c7983 */ /* 0x0001680000300a00 */
[----:B------:R0:W5:Y:S04]  /*46a0*/  LDL.LU.64 R74, [R1+0x478] ;  /* 0x00047800014a7983 */ /* 0x0001680000300a00 */
[----:B------:R0:W5:Y:S04]  /*46b0*/  LDL.LU.64 R72, [R1+0x470] ;  /* 0x0004700001487983 */ /* 0x0001680000300a00 */
[----:B------:R-:W-:Y:S04]  /*46c0*/  STL.64 [R1+0x1c0], R136 ;  /* 0x0001c08801007387 */ /* 0x000fe80000100a00 */
[----:B------:R-:W-:Y:S04]  /*46d0*/  STL.64 [R1+0x1c8], R138 ;  /* 0x0001c88a01007387 */ /* 0x000fe80000100a00 */
[----:B------:R-:W-:Y:S04]  /*46e0*/  STL.64 [R1+0x1d0], R140 ;  /* 0x0001d08c01007387 */ /* 0x000fe80000100a00 */
[----:B------:R-:W-:Y:S04]  /*46f0*/  STL.64 [R1+0x1d8], R142 ;  /* 0x0001d88e01007387 */ /* 0x000fe80000100a00 */
[----:B------:R-:W-:Y:S04]  /*4700*/  STL.64 [R1+0x1e0], R144 ;  /* 0x0001e09001007387 */ /* 0x000fe80000100a00 */
[----:B------:R-:W-:Y:S04]  /*4710*/  STL.64 [R1+0x1e8], R146 ;  /* 0x0001e89201007387 */ /* 0x000fe80000100a00 */
[----:B------:R-:W-:Y:S04]  /*4720*/  STL.64 [R1+0x1f0], R148 ;  /* 0x0001f09401007387 */ /* 0x000fe80000100a00 */
[----:B------:R1:W-:Y:S01]  /*4730*/  STL.64 [R1+0x1f8], R150 ;  /* 0x0001f89601007387 */ /* 0x0003e20000100a00 */
[----:B------:R-:W-:-:S03]  /*4740*/  WARPGROUP.DEPBAR.LE gsb0, 0x0 ;  /* 0x00008000000079c5 */ /* 0x000fc60000010000 */
[----:B-1----:R0:W5:Y:S04]  /*4750*/  LDL.LU.64 R150, [R1+0x468] ;  /* 0x0004680001967983 */ /* 0x0021680000300a00 */
        /* <DEDUP_REMOVED lines=15> */
[----:B-1----:R0:W5:Y:S04]  /*4850*/  LDL.LU.64 R214, [R1+0x428] ;  /* 0x0004280001d67983 */ /* 0x0021680000300a00 */
        /* <DEDUP_REMOVED lines=8> */
[----:B------:R-:W-:Y:S01]  /*48e0*/  BPT.TRAP 0x1 ;  /* 0x000000040000795c */ /* 0x000fe20000300000 */
.L_x_24:
[----:B------:R-:W-:Y:S02]  /*48f0*/  UISETP.GT.U32.AND UP0, UPT, UR38, 0x1, UPT ;  /* 0x000000012600788c */ /* 0x000fe4000bf04070 */
[----:B------:R-:W-:-:S04]  /*4900*/  ULEA UR4, UR34, UR42, 0x3 ;  /* 0x0000002a22047291 */ /* 0x000fc8000f8e183f */
[----:B------:R-:W-:Y:S01]  /*4910*/  UIADD3 UR4, UR4, 0x48, URZ ;  /* 0x0000004804047890 */ /* 0x000fe2000fffe03f */
[----:B------:R-:W-:-:S03]  /*4920*/  PLOP3.LUT P1, PT, PT, PT, UP0, 0x80, 0x0 ;  /* 0x000000000000781c */ /* 0x000fc60003f2f008 */
[----:B------:R-:W-:-:S09]  /*4930*/  UPRMT UR4, URZ, 0x654, UR4 ;  /* 0x000006543f047896 */ /* 0x000fd20008000004 */
[----:B------:R-:W-:Y:S01]  /*4940*/  SYNCS.ARRIVE.TRANS64.RED.A1T0 RZ, [UR4], RZ ;  /* 0x000000ffffff79a7 */ /* 0x000fe20008100404 */
[----:B------:R-:W-:Y:S05]  /*4950*/  @P1 BRA `(.L_x_25) ;  /* 0x0000000000041947 */ /* 0x000fea0003800000 */
[----:B------:R-:W-:Y:S01]  /*4960*/  BPT.TRAP 0x1 ;  /* 0x000000040000795c */ /* 0x000fe20000300000 */
.L_x_25:
[----:B------:R-:W-:Y:S01]  /*4970*/  UIADD3 UR35, UR35, 0x1, URZ ;  /* 0x0000000123237890 */ /* 0x000fe2000fffe03f */
[C---:B------:R-:W-:Y:S01]  /*4980*/  ISETP.GT.AND P1, PT, R0.reuse, 0x1, PT ;  /* 0x000000010000780c */ /* 0x040fe20003f24270 */
[----:B------:R-:W-:Y:S01]  /*4990*/  UIADD3 UR34, UR34, 0x1, URZ ;  /* 0x0000000122227890 */ /* 0x000fe2000fffe03f */
[----:B------:R-:W-:Y:S01]  /*49a0*/  VIADD R0, R0, 0xffffffff ;  /* 0xffffffff00007836 */ /* 0x000fe20000000000 */
[----:B------:R-:W-:Y:S02]  /*49b0*/  UISETP.NE.AND UP0, UPT, UR35, 0x9, UPT ;  /* 0x000000092300788c */ /* 0x000fe4000bf05270 */
[----:B------:R-:W-:Y:S02]  /*49c0*/  UISETP.NE.AND UP1, UPT, UR34, 0x9, UPT ;  /* 0x000000092200788c */ /* 0x000fe4000bf25270 */
[----:B------:R-:W-:Y:S02]  /*49d0*/  USEL UR4, URZ, 0x1, UP0 ;  /* 0x000000013f047887 */ /* 0x000fe40008000000 */
[----:B------:R-:W-:-:S02]  /*49e0*/  USEL UR35, UR35, URZ, UP0 ;  /* 0x0000003f23237287 */ /* 0x000fc40008000000 */
[----:B------:R-:W-:Y:S02]  /*49f0*/  USEL UR34, UR34, URZ, UP1 ;  /* 0x0000003f22227287 */ /* 0x000fe40008800000 */
[----:B------:R-:W-:Y:S01]  /*4a00*/  LOP3.LUT R3, R3, UR4, RZ, 0x3c, !PT ;  /* 0x0000000403037c12 */ /* 0x000fe2000f8e3cff */
[----:B------:R-:W-:Y:S09]  /*4a10*/  @P1 BRA `(.L_x_26) ;  /* 0xffffffdc009c1947 */ /* 0x000ff2000383ffff */
.L_x_19:
[----:B01----:R-:W0:Y:S02]  /*4a20*/  LDC R0, c[0x0][0x28c] ;  /* 0x0000a300ff007b82 */ /* 0x003e240000000800 */
[----:B0-----:R-:W-:-:S13]  /*4a30*/  ISETP.GE.AND P1, PT, R0, 0x1, PT ;  /* 0x000000010000780c */ /* 0x001fda0003f26270 */
[----:B------:R-:W-:Y:S05]  /*4a40*/  @!P1 BRA `(.L_x_27) ;  /* 0x0000000000389947 */ /* 0x000fea0003800000 */
[----:B------:R-:W-:Y:S05]  /*4a50*/  @!P0 BRA `(.L_x_28) ;  /* 0x0000000000048947 */ /* 0x000fea0003800000 */
[----:B------:R-:W-:Y:S01]  /*4a60*/  BPT.TRAP 0x1 ;  /* 0x000000040000795c */ /* 0x000fe20000300000 */
.L_x_28:
[----:B------:R-:W-:Y:S01]  /*4a70*/  VIADD R0, R5, UR37 ;  /* 0x0000002505007c36 */ /* 0x000fe20008000000 */
[----:B------:R-:W-:-:S03]  /*4a80*/  UISETP.GT.U32.AND UP0, UPT, UR38, 0x1, UPT ;  /* 0x000000012600788c */ /* 0x000fc6000bf04070 */
[----:B------:R-:W-:-:S03]  /*4a90*/  IMAD.WIDE.U32 R4, R0, 0x38e38e39, RZ ;  /* 0x38e38e3900047825 */ /* 0x000fc600078e00ff */
[----:B------:R-:W-:Y:S02]  /*4aa0*/  PLOP3.LUT P0, PT, PT, PT, UP0, 0x80, 0x0 ;  /* 0x000000000000781c */ /* 0x000fe40003f0f008 */
[----:B------:R-:W-:-:S05]  /*4ab0*/  SHF.R.U32.HI R4, RZ, 0x1, R5 ;  /* 0x00000001ff047819 */ /* 0x000fca0000011605 */
[----:B------:R-:W-:-:S05]  /*4ac0*/  IMAD R0, R4, -0x9, R0 ;  /* 0xfffffff704007824 */ /* 0x000fca00078e0200 */
[----:B------:R-:W-:-:S05]  /*4ad0*/  LEA R0, R0, UR42, 0x3 ;  /* 0x0000002a00007c11 */ /* 0x000fca000f8e18ff */
[----:B------:R-:W-:-:S05]  /*4ae0*/  VIADD R0, R0, 0x48 ;  /* 0x0000004800007836 */ /* 0x000fca0000000000 */
[----:B------:R-:W-:-:S04]  /*4af0*/  PRMT R0, RZ, 0x654, R0 ;  /* 0x00000654ff007816 */ /* 0x000fc80000000000 */
[----:B------:R0:W-:Y:S01]  /*4b00*/  SYNCS.ARRIVE.TRANS64.RED.A1T0 RZ, [R0+URZ], RZ ;  /* 0x000000ff00ff79a7 */ /* 0x0001e2000810043f */
[----:B------:R-:W-:Y:S05]  /*4b10*/  @P0 BRA `(.L_x_27) ;  /* 0x0000000000040947 */ /* 0x000fea0003800000 */
[----:B------:R-:W-:Y:S01]  /*4b20*/  BPT.TRAP 0x1 ;  /* 0x000000040000795c */ /* 0x000fe20000300000 */
.L_x_27:
[----:B0-----:R-:W0:Y:S01]  /*4b30*/  S2R R0, SR_TID.X ;  /* 0x0000000000007919 */ /* 0x001e220000002100 */
[----:B------:R-:W-:Y:S02]  /*4b40*/  UIMAD UR43, UR43, 0xe0, URZ ;  /* 0x000000e02b2b78a4 */ /* 0x000fe4000f8e023f */
[----:B------:R-:W-:Y:S01]  /*4b50*/  UIMAD.WIDE UR6, UR44, 0x200, URZ ;  /* 0x000002002c0678a5 */ /* 0x000fe2000f8e023f */
[----:B------:R-:W1:Y:S01]  /*4b60*/  S2R R6, SR_TID.X ;  /* 0x0000000000067919 */ /* 0x000e620000002100 */
[----:B------:R-:W-:Y:S02]  /*4b70*/  USHF.R.S32.HI UR10, URZ, 0x1f, UR40 ;  /* 0x0000001f3f0a7899 */ /* 0x000fe40008011428 */
[----:B------:R-:W-:Y:S01]  /*4b80*/  IMAD.U32 R10, RZ, RZ, UR43 ;  /* 0x0000002bff0a7e24 */ /* 0x000fe2000f8e00ff */
[----:B------:R-:W-:Y:S01]  /*4b90*/  ULDC.64 UR8, c[0x0][0x5d0] ;  /* 0x0001740000087ab9 */ /* 0x000fe20000000a00 */
[----:B------:R-:W-:Y:S02]  /*4ba0*/  USHF.L.U32 UR44, UR44, 0x9, URZ ;  /* 0x000000092c2c7899 */ /* 0x000fe4000800063f */
[----:B------:R-:W-:-:S02]  /*4bb0*/  UIMAD UR4, UR10, UR8, URZ ;  /* 0x000000080a0472a4 */ /* 0x000fc4000f8e023f */
[----:B------:R-:W-:Y:S02]  /*4bc0*/  UIADD3 UR37, UR41, UR37, URZ ;  /* 0x0000002529257290 */ /* 0x000fe4000fffe03f */
[----:B------:R-:W-:Y:S02]  /*4bd0*/  UIMAD UR4, UR40, UR9, UR4 ;  /* 0x00000009280472a4 */ /* 0x000fe4000f8e0204 */
[----:B------:R-:W-:Y:S02]  /*4be0*/  UISETP.GT.U32.AND UP1, UPT, UR37, 0x8, UPT ;  /* 0x000000082500788c */ /* 0x000fe4000bf24070 */
[----:B------:R-:W-:Y:S02]  /*4bf0*/  UISETP.GE.U32.AND UP2, UPT, UR41, 0x9, UPT ;  /* 0x000000092900788c */ /* 0x000fe4000bf46070 */
[----:B------:R-:W-:Y:S01]  /*4c00*/  UISETP.LT.U32.AND UP1, UPT, UR41, 0x9, UP1 ;  /* 0x000000092900788c */ /* 0x000fe20008f21070 */
[----:B0-----:R-:W-:-:S04]  /*4c10*/  SHF.R.U32.HI R0, RZ, 0x7, R0 ;  /* 0x00000007ff007819 */ /* 0x001fc80000011600 */
[----:B------:R-:W-:Y:S01]  /*4c20*/  LOP3.LUT R4, R0, 0x1, RZ, 0xc0, !PT ;  /* 0x0000000100047812 */ /* 0x000fe200078ec0ff */
[C---:B-1----:R-:W-:Y:S01]  /*4c30*/  IMAD.SHL.U32 R11, R6.reuse, 0x2, RZ ;  /* 0x00000002060b7824 */ /* 0x042fe200078e00ff */
[----:B------:R-:W-:Y:S02]  /*4c40*/  SHF.R.U32.HI R3, RZ, 0x2, R6 ;  /* 0x00000002ff037819 */ /* 0x000fe40000011606 */
[----:B------:R-:W-:Y:S01]  /*4c50*/  LOP3.LUT R5, R6, 0x60, RZ, 0xc0, !PT ;  /* 0x0000006006057812 */ /* 0x000fe200078ec0ff */
[----:B------:R-:W-:Y:S01]  /*4c60*/  IMAD.SHL.U32 R0, R4, 0x40, RZ ;  /* 0x0000004004007824 */ /* 0x000fe200078e00ff */
[----:B------:R-:W-:Y:S02]  /*4c70*/  LOP3.LUT R3, R3, 0x7, RZ, 0xc0, !PT ;  /* 0x0000000703037812 */ /* 0x000fe400078ec0ff */
[----:B------:R-:W-:Y:S02]  /*4c80*/  SHF.R.U32.HI R5, RZ, 0x1, R5 ;  /* 0x00000001ff057819 */ /* 0x000fe40000011605 */
[----:B------:R-:W-:-:S02]  /*4c90*/  LOP3.LUT R0, R0, 0x40, R3, 0xe2, !PT ;  /* 0x0000004000007812 */ /* 0x000fc400078ee203 */
[----:B------:R-:W-:Y:S02]  /*4ca0*/  IADD3 R3, RZ, -R5, -R3 ;  /* 0x80000005ff037210 */ /* 0x000fe40007ffe803 */
[----:B------:R-:W-:Y:S02]  /*4cb0*/  LOP3.LUT R10, R10, 0x6, R11, 0xf8, !PT ;  /* 0x000000060a0a7812 */ /* 0x000fe400078ef80b */
[----:B------:R-:W-:Y:S01]  /*4cc0*/  LOP3.LUT R21, R0, UR6, R5, 0xfe, !PT ;  /* 0x0000000600157c12 */ /* 0x000fe2000f8efe05 */
[----:B------:R-:W-:Y:S01]  /*4cd0*/  IMAD R0, R4, -0x40, R3 ;  /* 0xffffffc004007824 */ /* 0x000fe200078e0203 */
[----:B------:R-:W-:Y:S01]  /*4ce0*/  SHF.R.S32.HI R11, RZ, 0x1f, R10 ;  /* 0x0000001fff0b7819 */ /* 0x000fe2000001140a */
[----:B------:R-:W-:Y:S01]  /*4cf0*/  IMAD.U32 R4, RZ, RZ, UR8 ;  /* 0x00000008ff047e24 */ /* 0x000fe2000f8e00ff */
[----:B------:R-:W-:Y:S01]  /*4d00*/  ULDC UR8, c[0x0][0x284] ;  /* 0x0000a10000087ab9 */ /* 0x000fe20000000800 */
[----:B------:R0:W-:Y:S01]  /*4d10*/  STL [R1+0x3e0], R21 ;  /* 0x0003e01501007387 */ /* 0x0001e20000100800 */
[----:B------:R-:W-:-:S02]  /*4d20*/  IMAD.U32 R3, RZ, RZ, UR8 ;  /* 0x00000008ff037e24 */ /* 0x000fc4000f8e00ff */
[----:B------:R-:W-:-:S03]  /*4d30*/  IMAD.WIDE.U32 R4, R4, UR40, R10 ;  /* 0x0000002804047c25 */ /* 0x000fc6000f8e000a */
[----:B------:R-:W-:Y:S01]  /*4d40*/  IADD3 R0, R3, -UR44, R0 ;  /* 0x8000002c03007c10 */ /* 0x000fe2000fffe000 */
[----:B------:R-:W-:Y:S01]  /*4d50*/  VIADD R5, R5, UR4 ;  /* 0x0000000405057c36 */ /* 0x000fe20008000000 */
[----:B------:R-:W-:Y:S01]  /*4d60*/  ULDC UR4, c[0x0][0x288] ;  /* 0x0000a20000047ab9 */ /* 0x000fe20000000800 */
[----:B------:R-:W-:Y:S01]  /*4d70*/  LOP3.LUT R3, R6, 0x3, RZ, 0xc0, !PT ;  /* 0x0000000306037812 */ /* 0x000fe200078ec0ff */
[----:B------:R-:W-:Y:S01]  /*4d80*/  UISETP.GE.AND UP0, UPT, UR43, UR4, UPT ;  /* 0x000000042b00728c */ /* 0x000fe2000bf06270 */
[----:B------:R-:W-:-:S03]  /*4d90*/  IMAD.MOV.U32 R6, RZ, RZ, -0x2 ;  /* 0xfffffffeff067424 */ /* 0x000fc600078e00ff */
[----:B------:R-:W-:Y:S01]  /*4da0*/  UISETP.GE.OR UP0, UPT, UR44, UR8, UP0 ;  /* 0x000000082c00728c */ /* 0x000fe20008706670 */
[----:B------:R-:W-:Y:S01]  /*4db0*/  IMAD R3, R3, R6, UR4 ;  /* 0x0000000403037e24 */ /* 0x000fe2000f8e0206 */
[----:B------:R-:W-:Y:S02]  /*4dc0*/  UIMAD.WIDE.U32 UR4, UR37, 0x38e38e39, URZ ;  /* 0x38e38e39250478a5 */ /* 0x000fe4000f8e003f */
[----:B------:R-:W-:Y:S01]  /*4dd0*/  USEL UR8, URZ, 0x1, !UP1 ;  /* 0x000000013f087887 */ /* 0x000fe2000c800000 */
[----:B------:R-:W-:Y:S01]  /*4de0*/  VIADD R3, R3, -UR43 ;  /* 0x8000002b03037c36 */ /* 0x000fe20008000000 */
[----:B------:R-:W-:Y:S01]  /*4df0*/  PLOP3.LUT P0, PT, PT, PT, UP0, 0x80, 0x0 ;  /* 0x000000000000781c */ /* 0x000fe20003f0f008 */
[----:B------:R-:W-:Y:S02]  /*4e00*/  USHF.R.U32.HI UR4, URZ, 0x1, UR5 ;  /* 0x000000013f047899 */ /* 0x000fe40008011605 */
[----:B------:R-:W-:Y:S02]  /*4e10*/  ULOP3.LUT UR36, UR36, UR8, URZ, 0x3c, !UPT ;  /* 0x0000000824247292 */ /* 0x000fe4000f8e3c3f */
[----:B------:R-:W-:-:S02]  /*4e20*/  UIMAD UR37, UR4, -0x9, UR37 ;  /* 0xfffffff7042578a4 */ /* 0x000fc4000f8e0225 */
[----:B------:R-:W-:Y:S01]  /*4e30*/  @UP2 ULOP3.LUT UR36, UR36, 0x1, UR4, 0x78, !UPT ;  /* 0x0000000124242892 */ /* 0x000fe2000f8e7804 */
[----:B------:R-:W-:-:S05]  /*4e40*/  UMOV UR44, 0xffffffff ;  /* 0xffffffff002c7882 */ /* 0x000fca0000000000 */
[----:B0-----:R-:W-:Y:S06]  /*4e50*/  @P0 BRA `(.L_x_29) ;  /* 0x000002e400d40947 */ /* 0x001fec0003800000 */
[----:B-----5:R-:W-:Y:S01]  /*4e60*/  FSETP.NEU.AND P1, PT, R16, RZ, PT ;  /* 0x000000ff1000720b */ /* 0x020fe20003f2d000 */
[----:B------:R-:W-:Y:S01]  /*4e70*/  ULDC.64 UR8, c[0x0][0x5c8] ;  /* 0x0001720000087ab9 */ /* 0x000fe20000000a00 */
[----:B------:R-:W-:Y:S01]  /*4e80*/  ISETP.GT.AND P5, PT, R3, RZ, PT ;  /* 0x000000ff0300720c */ /* 0x000fe20003fa4270 */
[----:B------:R-:W-:Y:S01]  /*4e90*/  UIMAD UR4, UR7, UR8, URZ ;  /* 0x00000008070472a4 */ /* 0x000fe2000f8e023f */
[----:B------:R-:W-:Y:S01]  /*4ea0*/  IMAD.U32 R19, RZ, RZ, UR9 ;  /* 0x00000009ff137e24 */ /* 0x000fe2000f8e00ff */
[----:B------:R-:W-:Y:S01]  /*4eb0*/  BSSY B0, `(.L_x_29) ;  /* 0x0002e6f000007945 */ /* 0x000fe20003800000 */
[----:B------:R-:W-:Y:S01]  /*4ec0*/  IMAD.WIDE.U32 R4, R21, UR8, R4 ;  /* 0x0000000815047c25 */ /* 0x000fe2000f8e0004 */
[----:B------:R-:W-:-:S03]  /*4ed0*/  ISETP.GT.AND P0, PT, R0, RZ, P5 ;  /* 0x000000ff0000720c */ /* 0x000fc60002f04270 */
[----:B------:R-:W-:-:S04]  /*4ee0*/  IMAD R19, R21, R19, UR4 ;  /* 0x0000000415137e24 */ /* 0x000fc8000f8e0213 */
[----:B------:R-:W-:Y:S01]  /*4ef0*/  IMAD.IADD R19, R5, 0x1, R19 ;  /* 0x0000000105137824 */ /* 0x000fe200078e0213 */
[----:B------:R-:W-:Y:S06]  /*4f00*/  @!P1 BRA `(.L_x_30) ;  /* 0x0000025400a49947 */ /* 0x000fec0003800000 */
[----:B------:R-:W0:Y:S01]  /*4f10*/  LDC.64 R6, c[0x0][0x5b8] ;  /* 0x00016e00ff067b82 */ /* 0x000e220000000a00 */
[----:B------:R-:W4:Y:S01]  /*4f20*/  LDL.LU R20, [R1+0x380] ;  /* 0x0003800001147983 */ /* 0x000f220000300800 */
[----:B------:R-:W-:-:S06]  /*4f30*/  ULDC.64 UR4, c[0x0][0x5c0] ;  /* 0x0001700000047ab9 */ /* 0x000fcc0000000a00 */
[----:B------:R-:W1:Y:S01]  /*4f40*/  LDC.64 R8, c[0x0][0x5b0] ;  /* 0x00016c00ff087b82 */ /* 0x000e620000000a00 */
[----:B0-----:R-:W-:Y:S01]  /*4f50*/  IMAD.MOV.U32 R12, RZ, RZ, R7 ;  /* 0x000000ffff0c7224 */ /* 0x001fe200078e0007 */
[----:B------:R0:W-:Y:S01]  /*4f60*/  STL [R1+0x3d0], R6 ;  /* 0x0003d00601007387 */ /* 0x0001e20000100800 */
[----:B------:R-:W-:-:S04]  /*4f70*/  IMAD.MOV.U32 R23, RZ, RZ, R6 ;  /* 0x000000ffff177224 */ /* 0x000fc800078e0006 */
[C---:B------:R-:W-:Y:S02]  /*4f80*/  IMAD R5, R23.reuse, UR10, RZ ;  /* 0x0000000a17057c24 */ /* 0x040fe4000f8e02ff */
[----:B------:R-:W-:Y:S01]  /*4f90*/  IMAD.WIDE.U32 R232, R23, UR40, R10 ;  /* 0x0000002817e87c25 */ /* 0x000fe2000f8e000a */
[----:B0-----:R-:W0:Y:S03]  /*4fa0*/  LDC.64 R6, c[0x0][0x5a8] ;  /* 0x00016a00ff067b82 */ /* 0x001e260000000a00 */
[----:B------:R-:W-:Y:S02]  /*4fb0*/  IMAD R22, R12, UR40, R5 ;  /* 0x000000280c167c24 */ /* 0x000fe4000f8e0205 */
[----:B-1----:R-:W-:Y:S02]  /*4fc0*/  IMAD R18, R8, UR7, RZ ;  /* 0x0000000708127c24 */ /* 0x002fe4000f8e02ff */
[----:B------:R-:W-:Y:S01]  /*4fd0*/  IMAD.IADD R235, R233, 0x1, R22 ;  /* 0x00000001e9eb7824 */ /* 0x000fe200078e0216 */
[----:B------:R-:W-:Y:S01]  /*4fe0*/  STL [R1+0x3d4], R22 ;  /* 0x0003d41601007387 */ /* 0x000fe20000100800 */
[----:B------:R-:W-:-:S02]  /*4ff0*/  IMAD.MOV.U32 R234, RZ, RZ, R232 ;  /* 0x000000ffffea7224 */ /* 0x000fc400078e00e8 */
[C---:B------:R-:W-:Y:S01]  /*5000*/  IMAD R18, R21.reuse, R9, R18 ;  /* 0x0000000915127224 */ /* 0x040fe200078e0212 */
[----:B------:R-:W-:Y:S01]  /*5010*/  STL.64 [R1+0x3d8], R232 ;  /* 0x0003d8e801007387 */ /* 0x000fe20000100a00 */
[----:B------:R-:W-:Y:S01]  /*5020*/  IMAD.WIDE.U32 R12, R21, R8, R234 ;  /* 0x00000008150c7225 */ /* 0x000fe200078e00ea */
[----:B------:R-:W-:Y:S02]  /*5030*/  ISETP.GT.AND P2, PT, R3, 0x1, PT ;  /* 0x000000010300780c */ /* 0x000fe40003f44270 */
[----:B------:R-:W-:Y:S01]  /*5040*/  STL.64 [R1+0x3c8], R234 ;  /* 0x0003c8ea01007387 */ /* 0x000fe20000100a00 */
[----:B------:R-:W-:Y:S01]  /*5050*/  IMAD.IADD R5, R13, 0x1, R18 ;  /* 0x000000010d057824 */ /* 0x000fe200078e0212 */
[----:B0-----:R-:W-:-:S04]  /*5060*/  LEA R14, P1, R12, R6, 0x1 ;  /* 0x000000060c0e7211 */ /* 0x001fc800078208ff */
[----:B------:R-:W-:-:S05]  /*5070*/  LEA.HI.X R15, R12, R7, R5, 0x1, P1 ;  /* 0x000000070c0f7211 */ /* 0x000fca00008f0c05 */
[----:B------:R0:W5:Y:S01]  /*5080*/  @P0 LDG.E.LTC128B.U16 R12, desc[UR46][R14.64] ;  /* 0x0000002e0e0c0981 */ /* 0x000162000c1e1520 */
[----:B---3--:R-:W-:Y:S01]  /*5090*/  LOP3.LUT R17, R17, 0xfffffffb, RZ, 0xc0, !PT ;  /* 0xfffffffb11117812 */ /* 0x008fe200078ec0ff */
[----:B------:R-:W-:Y:S03]  /*50a0*/  BSSY B1, `(.L_x_31) ;  /* 0x0000013000017945 */ /* 0x000fe60003800000 */
[----:B------:R-:W-:Y:S02]  /*50b0*/  @P2 LOP3.LUT R17, R17, 0x4, RZ, 0xfc, !PT ;  /* 0x0000000411112812 */ /* 0x000fe400078efcff */
[----:B0-----:R-:W-:-:S04]  /*50c0*/  LEA R14, P1, R4, UR4, 0x1 ;  /* 0x00000004040e7c11 */ /* 0x001fc8000f8208ff */
[----:B------:R-:W-:-:S05]  /*50d0*/  LEA.HI.X R15, R4, UR5, R19, 0x1, P1 ;  /* 0x00000005040f7c11 */ /* 0x000fca00088f0c13 */
[----:B------:R-:W-:Y:S01]  /*50e0*/  STL.64 [R1+0x3c0], R14 ;  /* 0x0003c00e01007387 */ /* 0x000fe20000100a00 */
[----:B-----5:R-:W-:-:S04]  /*50f0*/  IMAD.U32 R5, R12, 0x10000, RZ ;  /* 0x000100000c057824 */ /* 0x020fc800078e00ff */
[----:B------:R-:W-:-:S04]  /*5100*/  FMUL R5, R5, R16 ;  /* 0x0000001005057220 */ /* 0x000fc80000400000 */
[----:B----4-:R-:W-:-:S05]  /*5110*/  FFMA R5, R20, R2, R5 ;  /* 0x0000000214057223 */ /* 0x010fca0000000005 */
[----:B------:R-:W-:-:S05]  /*5120*/  F2FP.BF16.F32.PACK_AB R4, RZ, R5 ;  /* 0x00000005ff04723e */ /* 0x000fca00000010ff */
[----:B------:R0:W-:Y:S02]  /*5130*/  @P0 STG.E.U16 desc[UR46][R14.64], R4 ;  /* 0x000000040e000986 */ /* 0x0001e4000c10152e */
[----:B0-----:R-:W-:-:S04]  /*5140*/  IMAD.WIDE.U32 R4, R21, R8, R10 ;  /* 0x0000000815047225 */ /* 0x001fc800078e000a */
[----:B------:R-:W-:Y:S02]  /*5150*/  IMAD.IADD R5, R18, 0x1, R5 ;  /* 0x0000000112057824 */ /* 0x000fe400078e0205 */
[----:B------:R-:W-:-:S04]  /*5160*/  IMAD.WIDE.U32 R4, R23, UR40, R4 ;  /* 0x0000002817047c25 */ /* 0x000fc8000f8e0004 */
[----:B------:R-:W-:Y:S01]  /*5170*/  IMAD.IADD R5, R22, 0x1, R5 ;  /* 0x0000000116057824 */ /* 0x000fe200078e0205 */
[----:B------:R-:W-:-:S04]  /*5180*/  LEA R236, P0, R4, R6, 0x1 ;  /* 0x0000000604ec7211 */ /* 0x000fc800078008ff */
[----:B------:R-:W-:Y:S02]  /*5190*/  LEA.HI.X R237, R4, R7, R5, 0x1, P0 ;  /* 0x0000000704ed7211 */ /* 0x000fe400000f0c05 */
[----:B------:R-:W-:-:S13]  /*51a0*/  ISETP.GT.AND P0, PT, R0, RZ, P2 ;  /* 0x000000ff0000720c */ /* 0x000fda0001704270 */
[----:B------:R-:W-:Y:S05]  /*51b0*/  @!P0 BRA `(.L_x_32) ;  /* 0x0000000000048947 */ /* 0x000fea0003800000 */
[----:B------:R0:W5:Y:S02]  /*51c0*/  LDG.E.LTC128B.U16 R12, desc[UR46][R236.64+0x2] ;  /* 0x0000022eec0c7981 */ /* 0x000164000c1e1520 */
.L_x_32:
[----:B------:R-:W-:Y:S05]  /*51d0*/  BSYNC B1 ;  /* 0x0000000000017941 */ /* 0x000fea0003800000 */
.L_x_31:
[----:B------:R-:W3:Y:S01]  /*51e0*/  LDL.LU R5, [R1+0x384] ;  /* 0x0003840001057983 */ /* 0x000ee20000300800 */
[----:B-----5:R-:W-:-:S03]  /*51f0*/  IMAD.U32 R4, R12, 0x10000, RZ ;  /* 0x000100000c047824 */ /* 0x020fc600078e00ff */
[----:B------:R-:W4:Y:S01]  /*5200*/  LDL R20, [R1+0x388] ;  /* 0x0003880001147983 */ /* 0x000f220000100800 */
[----:B------:R-:W-:-:S04]  /*5210*/  FMUL R4, R4, R16 ;  /* 0x0000001004047220 */ /* 0x000fc80000400000 */
[----:B---3--:R-:W-:Y:S01]  /*5220*/  FFMA R4, R5, R2, R4 ;  /* 0x0000000205047223 */ /* 0x008fe20000000004 */
[----:B------:R-:W-:Y:S01]  /*5230*/  @P0 IMAD.MOV.U32 R5, RZ, RZ, R15 ;  /* 0x000000ffff050224 */ /* 0x000fe200078e000f */
[----:B------:R-:W-:-:S03]  /*5240*/  SHF.L.U64.HI R15, R8, 0x3, R9 ;  /* 0x00000003080f7819 */ /* 0x000fc60000010209 */
[----:B------:R-:W-:-:S04]  /*5250*/  F2FP.BF16.F32.PACK_AB R4, RZ, R4 ;  /* 0x00000004ff04723e */ /* 0x000fc800000010ff */
[----:B------:R-:W-:Y:S01]  /*5260*/  PRMT R13, R4, 0x7610, R13 ;  /* 0x00007610040d7816 */ /* 0x000fe2000000000d */
[----:B------:R-:W-:Y:S02]  /*5270*/  @P0 IMAD.MOV.U32 R4, RZ, RZ, R14 ;  /* 0x000000ffff040224 */ /* 0x000fe400078e000e */
[----:B------:R-:W-:-:S03]  /*5280*/  IMAD.SHL.U32 R14, R8, 0x8, RZ ;  /* 0x00000008080e7824 */ /* 0x000fc600078e00ff */
[----:B------:R1:W-:Y:S01]  /*5290*/  @P0 STG.E.U16 desc[UR46][R4.64+0x2], R13 ;  /* 0x0000020d04000986 */ /* 0x0003e2000c10152e */
[----:B------:R-:W-:-:S03]  /*52a0*/  ISETP.GT.AND P0, PT, R0, 0x8, P5 ;  /* 0x000000080000780c */ /* 0x000fc60002f04270 */
[----:B------:R3:W-:Y:S01]  /*52b0*/  STL.64 [R1+0x380], R14 ;  /* 0x0003800e01007387 */ /* 0x0007e20000100a00 */
[----:B-1----:R-:W-:-:S04]  /*52c0*/  IMAD.WIDE.U32 R4, R21, R8, R14 ;  /* 0x0000000815047225 */ /* 0x002fc800078e000e */
[----:B------:R-:W-:Y:S01]  /*52d0*/  IMAD.IADD R18, R18, 0x1, R5 ;  /* 0x0000000112127824 */ /* 0x000fe200078e0205 */
[----:B------:R-:W-:-:S05]  /*52e0*/  IADD3 R5, P1, R232, R4, RZ ;  /* 0x00000004e8057210 */ /* 0x000fca0007f3e0ff */
[----:B------:R-:W-:Y:S01]  /*52f0*/  IMAD.X R13, R18, 0x1, R235, P1 ;  /* 0x00000001120d7824 */ /* 0x000fe200008e06eb */
[----:B---3--:R-:W-:-:S04]  /*5300*/  LEA R14, P1, R5, R6, 0x1 ;  /* 0x00000006050e7211 */ /* 0x008fc800078208ff */
[----:B------:R-:W-:-:S05]  /*5310*/  LEA.HI.X R15, R5, R7, R13, 0x1, P1 ;  /* 0x00000007050f7211 */ /* 0x000fca00008f0c0d */
[----:B------:R1:W3:Y:S01]  /*5320*/  @P0 LDG.E.LTC128B.U16 R12, desc[UR46][R14.64] ;  /* 0x0000002e0e0c0981 */ /* 0x0002e2000c1e1520 */
[----:B------:R-:W-:-:S05]  /*5330*/  IADD3 R4, P1, R10, R4, RZ ;  /* 0x000000040a047210 */ /* 0x000fca0007f3e0ff */
[----:B------:R-:W-:Y:S02]  /*5340*/  IMAD.X R5, R11, 0x1, R18, P1 ;  /* 0x000000010b057824 */ /* 0x000fe400008e0612 */
[----:B------:R-:W2:Y:S01]  /*5350*/  LDL.64 R18, [R1+0x3c0] ;  /* 0x0003c00001127983 */ /* 0x000ea20000100a00 */
[----:B------:R-:W-:Y:S01]  /*5360*/  IMAD.U32 R13, RZ, RZ, UR9 ;  /* 0x00000009ff0d7e24 */ /* 0x000fe2000f8e00ff */
[----:B------:R-:W-:Y:S01]  /*5370*/  ISETP.GT.AND P2, PT, R0, 0x8, P2 ;  /* 0x000000080000780c */ /* 0x000fe20001744270 */
[----:B------:R-:W-:Y:S01]  /*5380*/  IMAD.WIDE.U32 R4, R23, UR40, R4 ;  /* 0x0000002817047c25 */ /* 0x000fe2000f8e0004 */
[----:B------:R-:W-:Y:S03]  /*5390*/  BSSY B1, `(.L_x_33) ;  /* 0x0000013000017945 */ /* 0x000fe60003800000 */
[----:B------:R-:W-:Y:S01]  /*53a0*/  IMAD.IADD R5, R22, 0x1, R5 ;  /* 0x0000000116057824 */ /* 0x000fe200078e0205 */
[----:B------:R-:W-:Y:S01]  /*53b0*/  LEA R232, P1, R4, R6, 0x1 ;  /* 0x0000000604e87211 */ /* 0x000fe200078208ff */
[----:B-1----:R-:W-:-:S03]  /*53c0*/  IMAD.U32 R14, RZ, RZ, UR8 ;  /* 0x00000008ff0e7e24 */ /* 0x002fc6000f8e00ff */
[----:B------:R-:W-:Y:S02]  /*53d0*/  LEA.HI.X R233, R4, R7, R5, 0x1, P1 ;  /* 0x0000000704e97211 */ /* 0x000fe400008f0c05 */
[----:B------:R-:W-:-:S05]  /*53e0*/  SHF.L.U64.HI R15, R14, 0x4, R13 ;  /* 0x000000040e0f7819 */ /* 0x000fca000001020d */
[----:B------:R1:W-:Y:S01]  /*53f0*/  STL [R1+0x3e4], R15 ;  /* 0x0003e40f01007387 */ /* 0x0003e20000100800 */
[----:B---3--:R-:W-:-:S04]  /*5400*/  IMAD.U32 R4, R12, 0x10000, RZ ;  /* 0x000100000c047824 */ /* 0x008fc800078e00ff */
[----:B------:R-:W-:-:S04]  /*5410*/  FMUL R4, R4, R16 ;  /* 0x0000001004047220 */ /* 0x000fc80000400000 */
[----:B----4-:R-:W-:Y:S01]  /*5420*/  FFMA R5, R20, R2, R4 ;  /* 0x0000000214057223 */ /* 0x010fe20000000004 */
[----:B------:R-:W-:-:S04]  /*5430*/  IMAD.U32 R4, RZ, RZ, UR8 ;  /* 0x00000008ff047e24 */ /* 0x000fc8000f8e00ff */
[----:B------:R-:W-:Y:S01]  /*5440*/  IMAD.SHL.U32 R20, R4, 0x10, RZ ;  /* 0x0000001004147824 */ /* 0x000fe200078e00ff */
[----:B------:R-:W-:-:S04]  /*5450*/  F2FP.BF16.F32.PACK_AB R5, RZ, R5 ;  /* 0x00000005ff05723e */ /* 0x000fc800000010ff */
[----:B--2---:R-:W-:Y:S02]  /*5460*/  IADD3 R4, P1, R20, R18, RZ ;  /* 0x0000001214047210 */ /* 0x004fe40007f3e0ff */
[----:B------:R-:W-:-:S03]  /*5470*/  PRMT R13, R5, 0x7610, R13 ;  /* 0x00007610050d7816 */ /* 0x000fc6000000000d */
[----:B------:R-:W-:-:S05]  /*5480*/  IMAD.X R5, R15, 0x1, R19, P1 ;  /* 0x000000010f057824 */ /* 0x000fca00008e0613 */
[----:B------:R1:W-:Y:S01]  /*5490*/  @P0 STG.E.U16 desc[UR46][R4.64], R13 ;  /* 0x0000000d04000986 */ /* 0x0003e2000c10152e */
[----:B------:R-:W-:Y:S05]  /*54a0*/  @!P2 BRA `(.L_x_34) ;  /* 0x000000000004a947 */ /* 0x000fea0003800000 */
[----:B------:R2:W5:Y:S02]  /*54b0*/  LDG.E.LTC128B.U16 R12, desc[UR46][R232.64+0x2] ;  /* 0x0000022ee80c7981 */ /* 0x000564000c1e1520 */
.L_x_34:
[----:B------:R-:W-:Y:S05]  /*54c0*/  BSYNC B1 ;  /* 0x0000000000017941 */ /* 0x000fea0003800000 */
.L_x_33:
[----:B------:R-:W3:Y:S01]  /*54d0*/  LDL.LU R14, [R1+0x38c] ;  /* 0x00038c00010e7983 */ /* 0x000ee20000300800 */
[----:B-1---5:R-:W-:Y:S01]  /*54e0*/  IMAD.U32 R13, R12, 0x10000, RZ ;  /* 0x000100000c0d7824 */ /* 0x022fe200078e00ff */
[----:B------:R-:W-:Y:S01]  /*54f0*/  ISETP.GT.AND P3, PT, R3, 0x8, PT ;  /* 0x000000080300780c */ /* 0x000fe20003f64270 */
[----:B------:R-:W-:Y:S01]  /*5500*/  BSSY B1, `(.L_x_35) ;  /* 0x000000a000017945 */ /* 0x000fe20003800000 */
[----:B------:R-:W-:Y:S01]  /*5510*/  LOP3.LUT R17, R17, 0xfffffffd, RZ, 0xc0, !PT ;  /* 0xfffffffd11117812 */ /* 0x000fe200078ec0ff */
[----:B------:R-:W-:Y:S01]  /*5520*/  FMUL R13, R13, R16 ;  /* 0x000000100d0d7220 */ /* 0x000fe20000400000 */
[----:B------:R-:W-:-:S09]  /*5530*/  ISETP.GT.AND P0, PT, R0, RZ, P3 ;  /* 0x000000ff0000720c */ /* 0x000fd20001f04270 */
[----:B------:R-:W-:Y:S01]  /*5540*/  @P3 LOP3.LUT R17, R17, 0x2, RZ, 0xfc, !PT ;  /* 0x0000000211113812 */ /* 0x000fe200078efcff */
[----:B---3--:R-:W-:-:S05]  /*5550*/  FFMA R13, R14, R2, R13 ;  /* 0x000000020e0d7223 */ /* 0x008fca000000000d */
[----:B------:R-:W-:-:S05]  /*5560*/  F2FP.BF16.F32.PACK_AB R13, RZ, R13 ;  /* 0x0000000dff0d723e */ /* 0x000fca00000010ff */
[----:B------:R1:W-:Y:S01]  /*5570*/  @P2 STG.E.U16 desc[UR46][R4.64+0x2], R13 ;  /* 0x0000020d04002986 */ /* 0x0003e2000c10152e */
[----:B------:R-:W-:Y:S05]  /*5580*/  @!P0 BRA `(.L_x_36) ;  /* 0x0000000000048947 */ /* 0x000fea0003800000 */
[----:B------:R3:W5:Y:S02]  /*5590*/  LDG.E.LTC128B.U16 R12, desc[UR46][R236.64+0x10] ;  /* 0x0000102eec0c7981 */ /* 0x000764000c1e1520 */
.L_x_36:
[----:B------:R-:W-:Y:S05]  /*55a0*/  BSYNC B1 ;  /* 0x0000000000017941 */ /* 0x000fea0003800000 */
.L_x_35:
[----:B------:R-:W4:Y:S01]  /*55b0*/  LDL.LU R14, [R1+0x390] ;  /* 0x00039000010e7983 */ /* 0x000f220000300800 */
[----:B-1---5:R-:W-:Y:S01]  /*55c0*/  IMAD.U32 R13, R12, 0x10000, RZ ;  /* 0x000100000c0d7824 */ /* 0x022fe200078e00ff */
[----:B------:R-:W-:Y:S01]  /*55d0*/  ISETP.GT.AND P6, PT, R3, 0x9, PT ;  /* 0x000000090300780c */ /* 0x000fe20003fc4270 */
[----:B------:R-:W-:Y:S01]  /*55e0*/  @P0 IMAD.MOV.U32 R15, RZ, RZ, R19 ;  /* 0x000000ffff0f0224 */ /* 0x000fe200078e0013 */
[----:B------:R-:W-:Y:S01]  /*55f0*/  LOP3.LUT R17, R17, 0xfffffffe, RZ, 0xc0, !PT ;  /* 0xfffffffe11117812 */ /* 0x000fe200078ec0ff */
[----:B------:R-:W-:Y:S01]  /*5600*/  FMUL R13, R13, R16 ;  /* 0x000000100d0d7220 */ /* 0x000fe20000400000 */
[----:B------:R-:W-:Y:S01]  /*5610*/  ISETP.GT.AND P1, PT, R0, RZ, P6 ;  /* 0x000000ff0000720c */ /* 0x000fe20003724270 */
[----:B------:R-:W-:Y:S08]  /*5620*/  BSSY B1, `(.L_x_37) ;  /* 0x0000008000017945 */ /* 0x000ff00003800000 */
[----:B------:R-:W-:Y:S01]  /*5630*/  @P6 LOP3.LUT R17, R17, 0x1, RZ, 0xfc, !PT ;  /* 0x0000000111116812 */ /* 0x000fe200078efcff */
[----:B----4-:R-:W-:Y:S01]  /*5640*/  FFMA R13, R14, R2, R13 ;  /* 0x000000020e0d7223 */ /* 0x010fe2000000000d */
[----:B------:R-:W-:-:S04]  /*5650*/  @P0 IMAD.MOV.U32 R14, RZ, RZ, R18 ;  /* 0x000000ffff0e0224 */ /* 0x000fc800078e0012 */
[----:B------:R-:W-:-:S05]  /*5660*/  F2FP.BF16.F32.PACK_AB R13, RZ, R13 ;  /* 0x0000000dff0d723e */ /* 0x000fca00000010ff */
[----:B------:R1:W-:Y:S01]  /*5670*/  @P0 STG.E.U16 desc[UR46][R14.64+0x10], R13 ;  /* 0x0000100d0e000986 */ /* 0x0003e2000c10152e */
[----:B------:R-:W-:Y:S05]  /*5680*/  @!P1 BRA `(.L_x_38) ;  /* 0x0000000000049947 */ /* 0x000fea0003800000 */
[----:B------:R4:W5:Y:S02]  /*5690*/  LDG.E.LTC128B.U16 R12, desc[UR46][R236.64+0x12] ;  /* 0x0000122eec0c7981 */ /* 0x000964000c1e1520 */
.L_x_38:
[----:B------:R-:W-:Y:S05]  /*56a0*/  BSYNC B1 ;  /* 0x0000000000017941 */ /* 0x000fea0003800000 */
.L_x_37:
[----:B-1----:R-:W2:Y:S01]  /*56b0*/  LDL.LU R14, [R1+0x394] ;  /* 0x00039400010e7983 */ /* 0x002ea20000300800 */
[----:B-----5:R-:W-:Y:S01]  /*56c0*/  IMAD.U32 R13, R12, 0x10000, RZ ;  /* 0x000100000c0d7824 */ /* 0x020fe200078e00ff */
[----:B------:R-:W-:Y:S01]  /*56d0*/  ISETP.GT.AND P2, PT, R0, 0x8, P3 ;  /* 0x000000080000780c */ /* 0x000fe20001f44270 */
[----:B------:R-:W-:Y:S01]  /*56e0*/  @P1 IMAD.MOV.U32 R15, RZ, RZ, R19 ;  /* 0x000000ffff0f1224 */ /* 0x000fe200078e0013 */
[----:B------:R-:W-:Y:S01]  /*56f0*/  BSSY B1, `(.L_x_39) ;  /* 0x0000008000017945 */ /* 0x000fe20003800000 */
[----:B------:R-:W-:-:S04]  /*5700*/  FMUL R13, R13, R16 ;  /* 0x000000100d0d7220 */ /* 0x000fc80000400000 */
[----:B--2---:R-:W-:Y:S01]  /*5710*/  FFMA R13, R14, R2, R13 ;  /* 0x000000020e0d7223 */ /* 0x004fe2000000000d */
[----:B------:R-:W-:-:S04]  /*5720*/  @P1 IMAD.MOV.U32 R14, RZ, RZ, R18 ;  /* 0x000000ffff0e1224 */ /* 0x000fc800078e0012 */
[----:B------:R-:W-:-:S05]  /*5730*/  F2FP.BF16.F32.PACK_AB R13, RZ, R13 ;  /* 0x0000000dff0d723e */ /* 0x000fca00000010ff */
[----:B------:R1:W-:Y:S01]  /*5740*/  @P1 STG.E.U16 desc[UR46][R14.64+0x12], R13 ;  /* 0x0000120d0e001986 */ /* 0x0003e2000c10152e */
[----:B------:R-:W-:Y:S05]  /*5750*/  @!P2 BRA `(.L_x_40) ;  /* 0x000000000004a947 */ /* 0x000fea0003800000 */
[----:B------:R2:W5:Y:S02]  /*5760*/  LDG.E.LTC128B.U16 R12, desc[UR46][R232.64+0x10] ;  /* 0x0000102ee80c7981 */ /* 0x000564000c1e1520 */
.L_x_40:
[----:B------:R-:W-:Y:S05]  /*5770*/  BSYNC B1 ;  /* 0x0000000000017941 */ /* 0x000fea0003800000 */
.L_x_39:
[----:B-1----:R-:W3:Y:S01]  /*5780*/  LDL.LU R14, [R1+0x398] ;  /* 0x00039800010e7983 */ /* 0x002ee20000300800 */
[----:B-----5:R-:W-:Y:S01]  /*5790*/  IMAD.U32 R13, R12, 0x10000, RZ ;  /* 0x000100000c0d7824 */ /* 0x020fe200078e00ff */
[----:B------:R-:W-:Y:S01]  /*57a0*/  ISETP.GT.AND P0, PT, R0, 0x8, P6 ;  /* 0x000000080000780c */ /* 0x000fe20003704270 */
[----:B------:R-:W-:Y:S02]  /*57b0*/  BSSY B1, `(.L_x_41) ;  /* 0x0000007000017945 */ /* 0x000fe40003800000 */
[----:B------:R-:W-:-:S04]  /*57c0*/  FMUL R13, R13, R16 ;  /* 0x000000100d0d7220 */ /* 0x000fc80000400000 */
[----:B---3--:R-:W-:-:S05]  /*57d0*/  FFMA R13, R14, R2, R13 ;  /* 0x000000020e0d7223 */ /* 0x008fca000000000d */
[----:B------:R-:W-:-:S05]  /*57e0*/  F2FP.BF16.F32.PACK_AB R13, RZ, R13 ;  /* 0x0000000dff0d723e */ /* 0x000fca00000010ff */
[----:B------:R1:W-:Y:S01]  /*57f0*/  @P2 STG.E.U16 desc[UR46][R4.64+0x10], R13 ;  /* 0x0000100d04002986 */ /* 0x0003e2000c10152e */
[----:B------:R-:W-:Y:S05]  /*5800*/  @!P0 BRA `(.L_x_42) ;  /* 0x0000000000048947 */ /* 0x000fea0003800000 */
[----:B------:R3:W5:Y:S02]  /*5810*/  LDG.E.LTC128B.U16 R12, desc[UR46][R232.64+0x12] ;  /* 0x0000122ee80c7981 */ /* 0x000764000c1e1520 */
.L_x_42:
[----:B------:R-:W-:Y:S05]  /*5820*/  BSYNC B1 ;  /* 0x0000000000017941 */ /* 0x000fea0003800000 */
.L_x_41:
[----:B------:R-:W2:Y:S01]  /*5830*/  LDL.LU R14, [R1+0x39c] ;  /* 0x00039c00010e7983 */ /* 0x000ea20000300800 */
[----:B-1---5:R-:W-:Y:S01]  /*5840*/  IMAD.U32 R13, R12, 0x10000, RZ ;  /* 0x000100000c0d7824 */ /* 0x022fe200078e00ff */
[----:B------:R-:W-:Y:S01]  /*5850*/  ISETP.GT.AND P3, PT, R3, 0x10, PT ;  /* 0x000000100300780c */ /* 0x000fe20003f64270 */
[----:B------:R-:W-:Y:S02]  /*5860*/  BSSY B1, `(.L_x_43) ;  /* 0x0000008000017945 */ /* 0x000fe40003800000 */
[----:B------:R-:W-:Y:S01]  /*5870*/  FMUL R13, R13, R16 ;  /* 0x000000100d0d7220 */ /* 0x000fe20000400000 */
[----:B------:R-:W-:-:S03]  /*5880*/  ISETP.GT.AND P1, PT, R0, RZ, P3 ;  /* 0x000000ff0000720c */ /* 0x000fc60001f24270 */
[----:B--2---:R-:W-:-:S05]  /*5890*/  FFMA R13, R14, R2, R13 ;  /* 0x000000020e0d7223 */ /* 0x004fca000000000d */
[----:B------:R-:W-:-:S05]  /*58a0*/  F2FP.BF16.F32.PACK_AB R13, RZ, R13 ;  /* 0x0000000dff0d723e */ /* 0x000fca00000010ff */
[----:B------:R1:W-:Y:S01]  /*58b0*/  @P0 STG.E.U16 desc[UR46][R4.64+0x12], R13 ;  /* 0x0000120d04000986 */ /* 0x0003e2000c10152e */
[----:B------:R-:W-:Y:S05]  /*58c0*/  @!P1 BRA `(.L_x_44) ;  /* 0x0000000000049947 */ /* 0x000fea0003800000 */
[----:B------:R2:W5:Y:S02]  /*58d0*/  LDG.E.LTC128B.U16 R12, desc[UR46][R236.64+0x20] ;  /* 0x0000202eec0c7981 */ /* 0x000564000c1e1520 */
.L_x_44:
[----:B------:R-:W-:Y:S05]  /*58e0*/  BSYNC B1 ;  /* 0x0000000000017941 */ /* 0x000fea0003800000 */
.L_x_43:
[----:B------:R-:W3:Y:S01]  /*58f0*/  LDL.LU R14, [R1+0x3a0] ;  /* 0x0003a000010e7983 */ /* 0x000ee20000300800 */
[----:B-1---5:R-:W-:Y:S01]  /*5900*/  IMAD.U32 R13, R12, 0x10000, RZ ;  /* 0x000100000c0d7824 */ /* 0x022fe200078e00ff */
[----:B------:R-:W-:Y:S01]  /*5910*/  ISETP.GT.AND P2, PT, R3, 0x11, PT ;  /* 0x000000110300780c */ /* 0x000fe20003f44270 */
[----:B------:R-:W-:Y:S01]  /*5920*/  @P1 IMAD.MOV.U32 R15, RZ, RZ, R19 ;  /* 0x000000ffff0f1224 */ /* 0x000fe200078e0013 */
[----:B------:R-:W-:Y:S01]  /*5930*/  BSSY B1, `(.L_x_45) ;  /* 0x0000009000017945 */ /* 0x000fe20003800000 */
[----:B------:R-:W-:Y:S01]  /*5940*/  FMUL R13, R13, R16 ;  /* 0x000000100d0d7220 */ /* 0x000fe20000400000 */
[----:B------:R-:W-:-:S03]  /*5950*/  ISETP.GT.AND P0, PT, R0, RZ, P2 ;  /* 0x000000ff0000720c */ /* 0x000fc60001704270 */
[----:B---3--:R-:W-:Y:S01]  /*5960*/  FFMA R13, R14, R2, R13 ;  /* 0x000000020e0d7223 */ /* 0x008fe2000000000d */
[----:B------:R-:W-:-:S04]  /*5970*/  @P1 IMAD.MOV.U32 R14, RZ, RZ, R18 ;  /* 0x000000ffff0e1224 */ /* 0x000fc800078e0012 */
[----:B------:R-:W-:-:S05]  /*5980*/  F2FP.BF16.F32.PACK_AB R13, RZ, R13 ;  /* 0x0000000dff0d723e */ /* 0x000fca00000010ff */
[----:B------:R1:W-:Y:S01]  /*5990*/  @P1 STG.E.U16 desc[UR46][R14.64+0x20], R13 ;  /* 0x0000200d0e001986 */ /* 0x0003e2000c10152e */
[----:B------:R-:W-:Y:S05]  /*59a0*/  @!P0 BRA `(.L_x_46) ;  /* 0x0000000000048947 */ /* 0x000fea0003800000 */
[----:B------:R3:W5:Y:S02]  /*59b0*/  LDG.E.LTC128B.U16 R12, desc[UR46][R236.64+0x22] ;  /* 0x0000222eec0c7981 */ /* 0x000764000c1e1520 */
.L_x_46:
[----:B------:R-:W-:Y:S05]  /*59c0*/  BSYNC B1 ;  /* 0x0000000000017941 */ /* 0x000fea0003800000 */
.L_x_45:
[----:B-1----:R-:W2:Y:S01]  /*59d0*/  LDL.LU R14, [R1+0x3a4] ;  /* 0x0003a400010e7983 */ /* 0x002ea20000300800 */
[----:B-----5:R-:W-:Y:S01]  /*59e0*/  IMAD.U32 R13, R12, 0x10000, RZ ;  /* 0x000100000c0d7824 */ /* 0x020fe200078e00ff */
[----:B------:R-:W-:Y:S01]  /*59f0*/  BSSY B1, `(.L_x_47) ;  /* 0x000000a000017945 */ /* 0x000fe20003800000 */
[----:B------:R-:W-:Y:S02]  /*5a00*/  @P0 IMAD.MOV.U32 R15, RZ, RZ, R19 ;  /* 0x000000ffff0f0224 */ /* 0x000fe400078e0013 */
[----:B------:R-:W-:-:S04]  /*5a10*/  FMUL R13, R13, R16 ;  /* 0x000000100d0d7220 */ /* 0x000fc80000400000 */
[----:B--2---:R-:W-:Y:S01]  /*5a20*/  FFMA R13, R14, R2, R13 ;  /* 0x000000020e0d7223 */ /* 0x004fe2000000000d */
[----:B------:R-:W-:-:S04]  /*5a30*/  @P0 IMAD.MOV.U32 R14, RZ, RZ, R18 ;  /* 0x000000ffff0e0224 */ /* 0x000fc800078e0012 */
[----:B------:R-:W-:-:S05]  /*5a40*/  F2FP.BF16.F32.PACK_AB R13, RZ, R13 ;  /* 0x0000000dff0d723e */ /* 0x000fca00000010ff */
[----:B------:R1:W-:Y:S01]  /*5a50*/  @P0 STG.E.U16 desc[UR46][R14.64+0x22], R13 ;  /* 0x0000220d0e000986 */ /* 0x0003e2000c10152e */
[----:B------:R-:W-:-:S13]  /*5a60*/  ISETP.GT.AND P0, PT, R0, 0x8, P3 ;  /* 0x000000080000780c */ /* 0x000fda0001f04270 */
[----:B-1----:R-:W-:Y:S05]  /*5a70*/  @!P0 BRA `(.L_x_48) ;  /* 0x0000000000048947 */ /* 0x002fea0003800000 */
[----:B------:R1:W5:Y:S02]  /*5a80*/  LDG.E.LTC128B.U16 R12, desc[UR46][R232.64+0x20] ;  /* 0x0000202ee80c7981 */ /* 0x000364000c1e1520 */
.L_x_48:
[----:B------:R-:W-:Y:S05]  /*5a90*/  BSYNC B1 ;  /* 0x0000000000017941 */ /* 0x000fea0003800000 */
.L_x_47:
[----:B------:R-:W2:Y:S01]  /*5aa0*/  LDL.LU R14, [R1+0x3a8] ;  /* 0x0003a800010e7983 */ /* 0x000ea20000300800 */
[----:B-----5:R-:W-:Y:S01]  /*5ab0*/  IMAD.U32 R13, R12, 0x10000, RZ ;  /* 0x000100000c0d7824 */ /* 0x020fe200078e00ff */
[----:B------:R-:W-:Y:S03]  /*5ac0*/  BSSY B1, `(.L_x_49) ;  /* 0x0000008000017945 */ /* 0x000fe60003800000 */
[----:B------:R-:W-:-:S04]  /*5ad0*/  FMUL R13, R13, R16 ;  /* 0x000000100d0d7220 */ /* 0x000fc80000400000 */
[----:B--2---:R-:W-:-:S05]  /*5ae0*/  FFMA R13, R14, R2, R13 ;  /* 0x000000020e0d7223 */ /* 0x004fca000000000d */
[----:B------:R-:W-:-:S05]  /*5af0*/  F2FP.BF16.F32.PACK_AB R13, RZ, R13 ;  /* 0x0000000dff0d723e */ /* 0x000fca00000010ff */
[----:B------:R2:W-:Y:S01]  /*5b00*/  @P0 STG.E.U16 desc[UR46][R4.64+0x20], R13 ;  /* 0x0000200d04000986 */ /* 0x0005e2000c10152e */
[----:B------:R-:W-:-:S13]  /*5b10*/  ISETP.GT.AND P0, PT, R0, 0x8, P2 ;  /* 0x000000080000780c */ /* 0x000fda0001704270 */
[----:B--2---:R-:W-:Y:S05]  /*5b20*/  @!P0 BRA `(.L_x_50) ;  /* 0x0000000000048947 */ /* 0x004fea0003800000 */
[----:B------:R2:W5:Y:S02]  /*5b30*/  LDG.E.LTC128B.U16 R12, desc[UR46][R232.64+0x22] ;  /* 0x0000222ee80c7981 */ /* 0x000564000c1e1520 */
.L_x_50:
[----:B------:R-:W-:Y:S05]  /*5b40*/  BSYNC B1 ;  /* 0x0000000000017941 */ /* 0x000fea0003800000 */
.L_x_49:
[----:B------:R-:W3:Y:S01]  /*5b50*/  LDL.LU R14, [R1+0x3ac] ;  /* 0x0003ac00010e7983 */ /* 0x000ee20000300800 */
[----:B-----5:R-:W-:Y:S01]  /*5b60*/  IMAD.U32 R13, R12, 0x10000, RZ ;  /* 0x000100000c0d7824 */ /* 0x020fe200078e00ff */
[----:B------:R-:W-:Y:S01]  /*5b70*/  ISETP.GT.AND P1, PT, R3, 0x18, PT ;  /* 0x000000180300780c */ /* 0x000fe20003f24270 */
[----:B------:R-:W-:Y:S02]  /*5b80*/  BSSY B1, `(.L_x_51) ;  /* 0x0000008000017945 */ /* 0x000fe40003800000 */
[----:B------:R-:W-:-:S04]  /*5b90*/  FMUL R13, R13, R16 ;  /* 0x000000100d0d7220 */ /* 0x000fc80000400000 */
[----:B---3--:R-:W-:-:S05]  /*5ba0*/  FFMA R13, R14, R2, R13 ;  /* 0x000000020e0d7223 */ /* 0x008fca000000000d */
[----:B------:R-:W-:-:S05]  /*5bb0*/  F2FP.BF16.F32.PACK_AB R13, RZ, R13 ;  /* 0x0000000dff0d723e */ /* 0x000fca00000010ff */
[----:B------:R3:W-:Y:S01]  /*5bc0*/  @P0 STG.E.U16 desc[UR46][R4.64+0x22], R13 ;  /* 0x0000220d04000986 */ /* 0x0007e2000c10152e */
[----:B------:R-:W-:-:S13]  /*5bd0*/  ISETP.GT.AND P0, PT, R0, RZ, P1 ;  /* 0x000000ff0000720c */ /* 0x000fda0000f04270 */
[----:B---3--:R-:W-:Y:S05]  /*5be0*/  @!P0 BRA `(.L_x_52) ;  /* 0x0000000000048947 */ /* 0x008fea0003800000 */
[----:B------:R3:W5:Y:S02]  /*5bf0*/  LDG.E.LTC128B.U16 R12, desc[UR46][R236.64+0x30] ;  /* 0x0000302eec0c7981 */ /* 0x000764000c1e1520 */
.L_x_52:
[----:B------:R-:W-:Y:S05]  /*5c00*/  BSYNC B1 ;  /* 0x0000000000017941 */ /* 0x000fea0003800000 */
.L_x_51:
[----:B------:R-:W2:Y:S01]  /*5c10*/  LDL.LU R14, [R1+0x3b0] ;  /* 0x0003b000010e7983 */ /* 0x000ea20000300800 */
        /* <DEDUP_REMOVED lines=8> */
[----:B------:R-:W-:-:S04]  /*5ca0*/  ISETP.GT.AND P0, PT, R3, 0x19, PT ;  /* 0x000000190300780c */ /* 0x000fc80003f04270 */
[----:B------:R-:W-:-:S13]  /*5cb0*/  ISETP.GT.AND P4, PT, R0, RZ, P0 ;  /* 0x000000ff0000720c */ /* 0x000fda0000784270 */
[----:B--2---:R-:W-:Y:S05]  /*5cc0*/  @!P4 BRA `(.L_x_54) ;  /* 0x000000000004c947 */ /* 0x004fea0003800000 */
[----:B------:R2:W5:Y:S02]  /*5cd0*/  LDG.E.LTC128B.U16 R12, desc[UR46][R236.64+0x32] ;  /* 0x0000322eec0c7981 */ /* 0x000564000c1e1520 */
.L_x_54:
[----:B------:R-:W-:Y:S05]  /*5ce0*/  BSYNC B1 ;  /* 0x0000000000017941 */ /* 0x000fea0003800000 */
.L_x_53:
[----:B------:R-:W3:Y:S01]  /*5cf0*/  LDL.LU R14, [R1+0x3b4] ;  /* 0x0003b400010e7983 */ /* 0x000ee20000300800 */
[----:B-----5:R-:W-:Y:S01]  /*5d00*/  IMAD.U32 R13, R12, 0x10000, RZ ;  /* 0x000100000c0d7824 */ /* 0x020fe200078e00ff */
[----:B------:R-:W-:Y:S01]  /*5d10*/  BSSY B1, `(.L_x_55) ;  /* 0x000000a000017945 */ /* 0x000fe20003800000 */
[----:B------:R-:W-:Y:S02]  /*5d20*/  @P4 IMAD.MOV.U32 R15, RZ, RZ, R19 ;  /* 0x000000ffff0f4224 */ /* 0x000fe400078e0013 */
[----:B------:R-:W-:-:S04]  /*5d30*/  FMUL R13, R13, R16 ;  /* 0x000000100d0d7220 */ /* 0x000fc80000400000 */
[----:B---3--:R-:W-:Y:S01]  /*5d40*/  FFMA R13, R14, R2, R13 ;  /* 0x000000020e0d7223 */ /* 0x008fe2000000000d */
[----:B------:R-:W-:-:S04]  /*5d50*/  @P4 IMAD.MOV.U32 R14, RZ, RZ, R18 ;  /* 0x000000ffff0e4224 */ /* 0x000fc800078e0012 */
[----:B------:R-:W-:-:S05]  /*5d60*/  F2FP.BF16.F32.PACK_AB R13, RZ, R13 ;  /* 0x0000000dff0d723e */ /* 0x000fca00000010ff */
[----:B------:R3:W-:Y:S01]  /*5d70*/  @P4 STG.E.U16 desc[UR46][R14.64+0x32], R13 ;  /* 0x0000320d0e004986 */ /* 0x0007e2000c10152e */
[----:B------:R-:W-:-:S13]  /*5d80*/  ISETP.GT.AND P4, PT, R0, 0x8, P1 ;  /* 0x000000080000780c */ /* 0x000fda0000f84270 */
[----:B---3--:R-:W-:Y:S05]  /*5d90*/  @!P4 BRA `(.L_x_56) ;  /* 0x000000000004c947 */ /* 0x008fea0003800000 */
[----:B------:R3:W5:Y:S02]  /*5da0*/  LDG.E.LTC128B.U16 R12, desc[UR46][R232.64+0x30] ;  /* 0x0000302ee80c7981 */ /* 0x000764000c1e1520 */
.L_x_56:
[----:B------:R-:W-:Y:S05]  /*5db0*/  BSYNC B1 ;  /* 0x0000000000017941 */ /* 0x000fea0003800000 */
.L_x_55:
[----:B------:R-:W2:Y:S01]  /*5dc0*/  LDL.LU R14, [R1+0x3b8] ;  /* 0x0003b800010e7983 */ /* 0x000ea20000300800 */
[C---:B-----5:R-:W-:Y:S01]  /*5dd0*/  IMAD.U32 R13, R12.reuse, 0x10000, RZ ;  /* 0x000100000c0d7824 */ /* 0x060fe200078e00ff */
[----:B------:R-:W-:Y:S01]  /*5de0*/  BSSY B1, `(.L_x_57) ;  /* 0x0000009000017945 */ /* 0x000fe20003800000 */
[----:B------:R-:W-:Y:S02]  /*5df0*/  PRMT R20, R12, 0x7610, R20 ;  /* 0x000076100c147816 */ /* 0x000fe40000000014 */
[----:B------:R-:W-:-:S04]  /*5e00*/  FMUL R13, R13, R16 ;  /* 0x000000100d0d7220 */ /* 0x000fc80000400000 */
[----:B--2---:R-:W-:-:S05]  /*5e10*/  FFMA R13, R14, R2, R13 ;  /* 0x000000020e0d7223 */ /* 0x004fca000000000d */
[----:B------:R-:W-:-:S05]  /*5e20*/  F2FP.BF16.F32.PACK_AB R13, RZ, R13 ;  /* 0x0000000dff0d723e */ /* 0x000fca00000010ff */
[----:B------:R2:W-:Y:S01]  /*5e30*/  @P4 STG.E.U16 desc[UR46][R4.64+0x30], R13 ;  /* 0x0000300d04004986 */ /* 0x0005e2000c10152e */
[----:B------:R-:W-:-:S13]  /*5e40*/  ISETP.GT.AND P4, PT, R0, 0x8, P0 ;  /* 0x000000080000780c */ /* 0x000fda0000784270 */
[----:B--2---:R-:W-:Y:S05]  /*5e50*/  @!P4 BRA `(.L_x_58) ;  /* 0x000000000004c947 */ /* 0x004fea0003800000 */
[----:B------:R2:W5:Y:S02]  /*5e60*/  LDG.E.LTC128B.U16 R20, desc[UR46][R232.64+0x32] ;  /* 0x0000322ee8147981 */ /* 0x000564000c1e1520 */
.L_x_58:
[----:B------:R-:W-:Y:S05]  /*5e70*/  BSYNC B1 ;  /* 0x0000000000017941 */ /* 0x000fea0003800000 */
.L_x_57:
[----:B------:R-:W3:Y:S04]  /*5e80*/  LDL.LU R13, [R1+0x3bc] ;  /* 0x0003bc00010d7983 */ /* 0x000ee80000300800 */
[----:B------:R0:W-:Y:S04]  /*5e90*/  STL.64 [R1+0x3f8], R26 ;  /* 0x0003f81a01007387 */ /* 0x0001e80000100a00 */
[----:B0-----:R-:W4:Y:S01]  /*5ea0*/  LDL.64 R26, [R1+0x3c0] ;  /* 0x0003c000011a7983 */ /* 0x001f220000100a00 */
[----:B-----5:R-:W-:Y:S01]  /*5eb0*/  IMAD.U32 R12, R20, 0x10000, RZ ;  /* 0x00010000140c7824 */ /* 0x020fe200078e00ff */
[----:B------:R-:W-:-:S02]  /*5ec0*/  USHF.L.U64.HI UR4, UR8, 0x8, UR9 ;  /* 0x0000000808047899 */ /* 0x000fc40008010209 */
[----:B------:R-:W2:Y:S01]  /*5ed0*/  LDL.LU R19, [R1+0x340] ;  /* 0x0003400001137983 */ /* 0x000ea20000300800 */
[----:B------:R-:W-:-:S03]  /*5ee0*/  FMUL R12, R12, R16 ;  /* 0x000000100c0c7220 */ /* 0x000fc60000400000 */
[----:B------:R0:W-:Y:S04]  /*5ef0*/  STL.64 [R1+0x3f0], R24 ;  /* 0x0003f01801007387 */ /* 0x0001e80000100a00 */
[----:B0-----:R-:W2:Y:S01]  /*5f00*/  LDL.64 R24, [R1+0x380] ;  /* 0x0003800001187983 */ /* 0x001ea20000100a00 */
[----:B---3--:R-:W-:-:S05]  /*5f10*/  FFMA R12, R13, R2, R12 ;  /* 0x000000020d0c7223 */ /* 0x008fca000000000c */
[----:B------:R-:W-:-:S05]  /*5f20*/  F2FP.BF16.F32.PACK_AB R12, RZ, R12 ;  /* 0x0000000cff0c723e */ /* 0x000fca00000010ff */
[----:B------:R0:W-:Y:S01]  /*5f30*/  @P4 STG.E.U16 desc[UR46][R4.64+0x32], R12 ;  /* 0x0000320c04004986 */ /* 0x0001e2000c10152e */
[----:B------:R-:W-:-:S05]  /*5f40*/  IADD3 R18, P4, R21, 0x80, RZ ;  /* 0x0000008015127810 */ /* 0x000fca0007f9e0ff */
[----:B0-----:R-:W-:-:S04]  /*5f50*/  IMAD.X R12, RZ, RZ, UR7, P4 ;  /* 0x00000007ff0c7e24 */ /* 0x001fc8000a0e06ff */
[----:B------:R-:W-:-:S04]  /*5f60*/  IMAD R12, R12, R8, RZ ;  /* 0x000000080c0c7224 */ /* 0x000fc800078e02ff */
[C---:B------:R-:W-:Y:S02]  /*5f70*/  IMAD R21, R18.reuse, R9, R12 ;  /* 0x0000000912157224 */ /* 0x040fe400078e020c */
[----:B------:R-:W-:-:S04]  /*5f80*/  IMAD.WIDE.U32 R12, R18, R8, R234 ;  /* 0x00000008120c7225 */ /* 0x000fc800078e00ea */
[----:B------:R-:W-:Y:S01]  /*5f90*/  IMAD.IADD R13, R13, 0x1, R21 ;  /* 0x000000010d0d7824 */ /* 0x000fe200078e0215 */
[----:B------:R-:W-:-:S04]  /*5fa0*/  LEA R14, P4, R12, R6, 0x1 ;  /* 0x000000060c0e7211 */ /* 0x000fc800078808ff */
[----:B------:R-:W-:Y:S01]  /*5fb0*/  LEA.HI.X R15, R12, R7, R13, 0x1, P4 ;  /* 0x000000070c0f7211 */ /* 0x000fe200020f0c0d */
[----:B------:R-:W-:-:S05]  /*5fc0*/  IMAD.U32 R12, RZ, RZ, UR8 ;  /* 0x00000008ff0c7e24 */ /* 0x000fca000f8e00ff */
[----:B----4-:R-:W-:-:S04]  /*5fd0*/  LEA R12, P4, R12, R26, 0x8 ;  /* 0x0000001a0c0c7211 */ /* 0x010fc800078840ff */
[----:B------:R-:W-:Y:S02]  /*5fe0*/  IADD3.X R13, R27, UR4, RZ, P4, !PT ;  /* 0x000000041b0d7c10 */ /* 0x000fe4000a7fe4ff */
[----:B------:R-:W-:Y:S01]  /*5ff0*/  ISETP.GT.AND P4, PT, R0, 0x80, P5 ;  /* 0x000000800000780c */ /* 0x000fe20002f84270 */
[----:B------:R0:W5:-:S12]  /*6000*/  LDL.LU.64 R26, [R1+0x3f8] ;  /* 0x0003f800011a7983 */ /* 0x0001580000300a00 */
[----:B------:R-:W3:Y:S02]  /*6010*/  @P4 LDG.E.LTC128B.U16 R20, desc[UR46][R14.64] ;  /* 0x0000002e0e144981 */ /* 0x000ee4000c1e1520 */
[----:B---3--:R-:W-:-:S04]  /*6020*/  IMAD.U32 R14, R20, 0x10000, RZ ;  /* 0x00010000140e7824 */ /* 0x008fc800078e00ff */
[----:B------:R-:W-:-:S04]  /*6030*/  FMUL R14, R14, R16 ;  /* 0x000000100e0e7220 */ /* 0x000fc80000400000 */
[----:B--2---:R-:W-:-:S05]  /*6040*/  FFMA R14, R19, R2, R14 ;  /* 0x00000002130e7223 */ /* 0x004fca000000000e */
[----:B------:R-:W-:-:S05]  /*6050*/  F2FP.BF16.F32.PACK_AB R14, RZ, R14 ;  /* 0x0000000eff0e723e */ /* 0x000fca00000010ff */
[----:B------:R2:W-:Y:S02]  /*6060*/  @P4 STG.E.U16 desc[UR46][R12.64], R14 ;  /* 0x0000000e0c004986 */ /* 0x0005e4000c10152e */
[----:B--2---:R-:W-:-:S04]  /*6070*/  IMAD.WIDE.U32 R14, R18, R8, R10 ;  /* 0x00000008120e7225 */ /* 0x004fc800078e000a */
[----:B------:R-:W-:Y:S02]  /*6080*/  IMAD.IADD R15, R21, 0x1, R15 ;  /* 0x00000001150f7824 */ /* 0x000fe400078e020f */
[----:B------:R-:W-:-:S04]  /*6090*/  IMAD.WIDE.U32 R14, R23, UR40, R14 ;  /* 0x00000028170e7c25 */ /* 0x000fc8000f8e000e */
[----:B------:R-:W-:Y:S01]  /*60a0*/  IMAD.IADD R15, R22, 0x1, R15 ;  /* 0x00000001160f7824 */ /* 0x000fe200078e020f */
[----:B------:R-:W-:-:S04]  /*60b0*/  LEA R22, P4, R14, R6, 0x1 ;  /* 0x000000060e167211 */ /* 0x000fc800078808ff */
[----:B------:R-:W-:Y:S02]  /*60c0*/  LEA.HI.X R23, R14, R7, R15, 0x1, P4 ;  /* 0x000000070e177211 */ /* 0x000fe400020f0c0f */
[----:B------:R-:W2:Y:S01]  /*60d0*/  LDL.64 R14, [R1+0x3d8] ;  /* 0x0003d800010e7983 */ /* 0x000ea20000100a00 */
[----:B------:R-:W-:-:S03]  /*60e0*/  IMAD.WIDE.U32 R18, R18, R8, R24 ;  /* 0x0000000812127225 */ /* 0x000fc600078e0018 */
[----:B------:R0:W5:Y:S01]  /*60f0*/  LDL.LU.64 R24, [R1+0x3f0] ;  /* 0x0003f00001187983 */ /* 0x0001620000300a00 */
[----:B------:R-:W-:Y:S01]  /*6100*/  IMAD.IADD R21, R21, 0x1, R19 ;  /* 0x0000000115157824 */ /* 0x000fe200078e0213 */
[----:B------:R-:W-:Y:S01]  /*6110*/  BSSY B1, `(.L_x_59) ;  /* 0x0000009000017945 */ /* 0x000fe20003800000 */
[----:B--2---:R-:W-:-:S05]  /*6120*/  IADD3 R14, P4, R14, R18, RZ ;  /* 0x000000120e0e7210 */ /* 0x004fca0007f9e0ff */
[----:B------:R-:W-:Y:S01]  /*6130*/  IMAD.X R15, R21, 0x1, R235, P4 ;  /* 0x00000001150f7824 */ /* 0x000fe200020e06eb */
[----:B------:R-:W-:-:S04]  /*6140*/  LEA R234, P4, R14, R6, 0x1 ;  /* 0x000000060eea7211 */ /* 0x000fc800078808ff */
[----:B------:R-:W-:Y:S02]  /*6150*/  LEA.HI.X R235, R14, R7, R15, 0x1, P4 ;  /* 0x000000070eeb7211 */ /* 0x000fe400020f0c0f */
[----:B------:R-:W-:-:S04]  /*6160*/  LOP3.LUT P4, RZ, R17, 0x4, RZ, 0xc0, !PT ;  /* 0x0000000411ff7812 */ /* 0x000fc8000788c0ff */
[----:B------:R-:W-:-:S13]  /*6170*/  ISETP.GT.AND P4, PT, R0, 0x80, P4 ;  /* 0x000000800000780c */ /* 0x000fda0002784270 */
[----:B0-----:R-:W-:Y:S05]  /*6180*/  @!P4 BRA `(.L_x_60) ;  /* 0x000000000004c947 */ /* 0x001fea0003800000 */
[----:B------:R0:W5:Y:S02]  /*6190*/  LDG.E.LTC128B.U16 R20, desc[UR46][R22.64+0x2] ;  /* 0x0000022e16147981 */ /* 0x000164000c1e1520 */
.L_x_60:
[----:B------:R-:W-:Y:S05]  /*61a0*/  BSYNC B1 ;  /* 0x0000000000017941 */ /* 0x000fea0003800000 */
.L_x_59:
[----:B------:R-:W2:Y:S01]  /*61b0*/  LDL.LU R15, [R1+0x344] ;  /* 0x00034400010f7983 */ /* 0x000ea20000300800 */
[----:B-----5:R-:W-:-:S03]  /*61c0*/  IMAD.U32 R14, R20, 0x10000, RZ ;  /* 0x00010000140e7824 */ /* 0x020fc600078e00ff */
[----:B------:R3:W-:Y:S01]  /*61d0*/  STL.64 [R1+0x3f0], R4 ;  /* 0x0003f00401007387 */ /* 0x0007e20000100a00 */
[----:B------:R-:W-:Y:S01]  /*61e0*/  FMUL R14, R14, R16 ;  /* 0x000000100e0e7220 */ /* 0x000fe20000400000 */
[----:B---3--:R-:W-:Y:S02]  /*61f0*/  IMAD.MOV.U32 R4, RZ, RZ, R12 ;  /* 0x000000ffff047224 */ /* 0x008fe400078e000c */
[----:B------:R-:W-:-:S05]  /*6200*/  IMAD.MOV.U32 R5, RZ, RZ, R13 ;  /* 0x000000ffff057224 */ /* 0x000fca00078e000d */
[----:B------:R-:W-:Y:S01]  /*6210*/  STL.64 [R1+0x340], R4 ;  /* 0x0003400401007387 */ /* 0x000fe20000100a00 */
[----:B--2---:R-:W-:Y:S01]  /*6220*/  FFMA R14, R15, R2, R14 ;  /* 0x000000020f0e7223 */ /* 0x004fe2000000000e */
[----:B------:R-:W-:-:S04]  /*6230*/  IMAD.U32 R15, RZ, RZ, UR8 ;  /* 0x00000008ff0f7e24 */ /* 0x000fc8000f8e00ff */
[----:B------:R-:W-:Y:S01]  /*6240*/  F2FP.BF16.F32.PACK_AB R14, RZ, R14 ;  /* 0x0000000eff0e723e */ /* 0x000fe200000010ff */
[----:B------:R-:W-:-:S04]  /*6250*/  IMAD.SHL.U32 R15, R15, 0x10, RZ ;  /* 0x000000100f0f7824 */ /* 0x000fc800078e00ff */
[----:B------:R2:W-:Y:S04]  /*6260*/  @P4 STG.E.U16 desc[UR46][R4.64+0x2], R14 ;  /* 0x0000020e04004986 */ /* 0x0005e8000c10152e */
[----:B--2---:R2:W5:Y:S01]  /*6270*/  LDL.LU.64 R4, [R1+0x3f0] ;  /* 0x0003f00001047983 */ /* 0x0045620000300a00 */
[----:B------:R-:W-:-:S03]  /*6280*/  IADD3 R14, P4, R12, R15, RZ ;  /* 0x0000000f0c0e7210 */ /* 0x000fc60007f9e0ff */
[----:B------:R-:W3:Y:S01]  /*6290*/  LDL R15, [R1+0x3e4] ;  /* 0x0003e400010f7983 */ /* 0x000ee20000100800 */
[----:B------:R-:W-:Y:S03]  /*62a0*/  BSSY B1, `(.L_x_61) ;  /* 0x0000007000017945 */ /* 0x000fe60003800000 */
[----:B------:R2:W-:Y:S01]  /*62b0*/  STL.S16 [R1+0x38c], R20 ;  /* 0x00038c1401007387 */ /* 0x0005e20000100600 */
[----:B---3--:R-:W-:Y:S01]  /*62c0*/  IMAD.X R15, R13, 0x1, R15, P4 ;  /* 0x000000010d0f7824 */ /* 0x008fe200020e060f */
[----:B------:R-:W-:-:S13]  /*62d0*/  ISETP.GT.AND P4, PT, R0, 0x88, P5 ;  /* 0x000000880000780c */ /* 0x000fda0002f84270 */
[----:B--2---:R-:W-:Y:S05]  /*62e0*/  @!P4 BRA `(.L_x_62) ;  /* 0x000000000008c947 */ /* 0x004fea0003800000 */
[----:B------:R-:W2:Y:S04]  /*62f0*/  LDG.E.LTC128B.U16 R20, desc[UR46][R234.64] ;  /* 0x0000002eea147981 */ /* 0x000ea8000c1e1520 */
[----:B--2---:R2:W-:Y:S02]  /*6300*/  STL [R1+0x38c], R20 ;  /* 0x00038c1401007387 */ /* 0x0045e40000100800 */
.L_x_62:
[----:B------:R-:W-:Y:S05]  /*6310*/  BSYNC B1 ;  /* 0x0000000000017941 */ /* 0x000fea0003800000 */
.L_x_61:
[----:B------:R3:W-:Y:S04]  /*6320*/  STL [R1+0x3f0], R3 ;  /* 0x0003f00301007387 */ /* 0x0007e80000100800 */
[----:B---3--:R-:W3:Y:S04]  /*6330*/  LDL.LU R3, [R1+0x348] ;  /* 0x0003480001037983 */ /* 0x008ee80000300800 */
[----:B--2---:R-:W2:Y:S04]  /*6340*/  LDL R20, [R1+0x3d4] ;  /* 0x0003d40001147983 */ /* 0x004ea80000100800 */
[----:B------:R-:W4:Y:S02]  /*6350*/  LDL.LU R235, [R1+0x38c] ;  /* 0x00038c0001eb7983 */ /* 0x000f240000300800 */
[----:B----4-:R-:W-:-:S04]  /*6360*/  IMAD.U32 R19, R235, 0x10000, RZ ;  /* 0x00010000eb137824 */ /* 0x010fc800078e00ff */
[----:B------:R-:W-:-:S04]  /*6370*/  FMUL R19, R19, R16 ;  /* 0x0000001013137220 */ /* 0x000fc80000400000 */
[----:B---3--:R-:W-:Y:S02]  /*6380*/  FFMA R19, R3, R2, R19 ;  /* 0x0000000203137223 */ /* 0x008fe40000000013 */
[----:B------:R3:W5:Y:S03]  /*6390*/  LDL.LU R3, [R1+0x3f0] ;  /* 0x0003f00001037983 */ /* 0x0007660000300800 */
[----:B------:R-:W-:-:S05]  /*63a0*/  F2FP.BF16.F32.PACK_AB R19, RZ, R19 ;  /* 0x00000013ff13723e */ /* 0x000fca00000010ff */
[----:B------:R4:W-:Y:S01]  /*63b0*/  @P4 STG.E.U16 desc[UR46][R14.64], R19 ;  /* 0x000000130e004986 */ /* 0x0009e2000c10152e */
[----:B------:R-:W-:-:S05]  /*63c0*/  IADD3 R18, P4, R10, R18, RZ ;  /* 0x000000120a127210 */ /* 0x000fca0007f9e0ff */
[----:B----4-:R-:W-:Y:S02]  /*63d0*/  IMAD.X R19, R11, 0x1, R21, P4 ;  /* 0x000000010b137824 */ /* 0x010fe400020e0615 */
[----:B------:R-:W4:Y:S02]  /*63e0*/  LDL R21, [R1+0x3d0] ;  /* 0x0003d00001157983 */ /* 0x000f240000100800 */
[----:B----4-:R-:W-:-:S04]  /*63f0*/  IMAD.WIDE.U32 R18, R21, UR40, R18 ;  /* 0x0000002815127c25 */ /* 0x010fc8000f8e0012 */
[----:B--2---:R-:W-:Y:S01]  /*6400*/  IMAD.IADD R19, R20, 0x1, R19 ;  /* 0x0000000114137824 */ /* 0x004fe200078e0213 */
[----:B------:R-:W-:-:S04]  /*6410*/  LEA R20, P4, R18, R6, 0x1 ;  /* 0x0000000612147211 */ /* 0x000fc800078808ff */
[----:B------:R-:W-:Y:S01]  /*6420*/  LEA.HI.X R21, R18, R7, R19, 0x1, P4 ;  /* 0x0000000712157211 */ /* 0x000fe200020f0c13 */
[----:B------:R-:W-:-:S04]  /*6430*/  IMAD.U32 R19, RZ, RZ, UR8 ;  /* 0x00000008ff137e24 */ /* 0x000fc8000f8e00ff */
[----:B------:R-:W-:-:S05]  /*6440*/  IMAD.SHL.U32 R19, R19, 0x10, RZ ;  /* 0x0000001013137824 */ /* 0x000fca00078e00ff */
[----:B------:R-:W-:Y:S02]  /*6450*/  IADD3 R18, P4, R19, R12, RZ ;  /* 0x0000000c13127210 */ /* 0x000fe40007f9e0ff */
[----:B------:R-:W2:Y:S01]  /*6460*/  LDL R19, [R1+0x3e4] ;  /* 0x0003e40001137983 */ /* 0x000ea20000100800 */
[----:B------:R-:W-:Y:S01]  /*6470*/  BSSY B1, `(.L_x_63) ;  /* 0x0000007000017945 */ /* 0x000fe20003800000 */
[----:B------:R-:W-:Y:S01]  /*6480*/  PRMT R234, R235, 0x7610, R234 ;  /* 0x00007610ebea7816 */ /* 0x000fe200000000ea */
[----:B--2---:R-:W-:Y:S01]  /*6490*/  IMAD.X R19, R19, 0x1, R13, P4 ;  /* 0x0000000113137824 */ /* 0x004fe200020e060d */
[----:B------:R-:W-:-:S04]  /*64a0*/  LOP3.LUT P4, RZ, R17, 0x4, RZ, 0xc0, !PT ;  /* 0x0000000411ff7812 */ /* 0x000fc8000788c0ff */
[----:B------:R-:W-:-:S13]  /*64b0*/  ISETP.GT.AND P4, PT, R0, 0x88, P4 ;  /* 0x000000880000780c */ /* 0x000fda0002784270 */
[----:B---3--:R-:W-:Y:S05]  /*64c0*/  @!P4 BRA `(.L_x_64) ;  /* 0x000000000004c947 */ /* 0x008fea0003800000 */
[----:B------:R2:W5:Y:S02]  /*64d0*/  LDG.E.LTC128B.U16 R234, desc[UR46][R20.64+0x2] ;  /* 0x0000022e14ea7981 */ /* 0x000564000c1e1520 */
.L_x_64:
[----:B------:R-:W-:Y:S05]  /*64e0*/  BSYNC B1 ;  /* 0x0000000000017941 */ /* 0x000fea0003800000 */
.L_x_63:
[----:B-----5:R3:W-:Y:S04]  /*64f0*/  STL [R1+0x3f0], R3 ;  /* 0x0003f00301007387 */ /* 0x0207e80000100800 */
[----:B---3--:R-:W3:Y:S01]  /*6500*/  LDL.LU R3, [R1+0x34c] ;  /* 0x00034c0001037983 */ /* 0x008ee20000300800 */
[----:B------:R-:W-:-:S04]  /*6510*/  IMAD.U32 R235, R234, 0x10000, RZ ;  /* 0x00010000eaeb7824 */ /* 0x000fc800078e00ff */
[----:B------:R-:W-:Y:S01]  /*6520*/  FMUL R235, R235, R16 ;  /* 0x00000010ebeb7220 */ /* 0x000fe20000400000 */
[----:B------:R-:W-:Y:S03]  /*6530*/  BSSY B1, `(.L_x_65) ;  /* 0x0000009000017945 */ /* 0x000fe60003800000 */
[----:B---3--:R-:W-:Y:S02]  /*6540*/  FFMA R235, R3, R2, R235 ;  /* 0x0000000203eb7223 */ /* 0x008fe400000000eb */
[----:B------:R3:W5:Y:S03]  /*6550*/  LDL.LU R3, [R1+0x3f0] ;  /* 0x0003f00001037983 */ /* 0x0007660000300800 */
[----:B------:R-:W-:-:S05]  /*6560*/  F2FP.BF16.F32.PACK_AB R235, RZ, R235 ;  /* 0x000000ebffeb723e */ /* 0x000fca00000010ff */
[----:B------:R3:W-:Y:S01]  /*6570*/  @P4 STG.E.U16 desc[UR46][R18.64+0x2], R235 ;  /* 0x000002eb12004986 */ /* 0x0007e2000c10152e */
[----:B------:R-:W-:-:S04]  /*6580*/  LOP3.LUT P4, RZ, R17, 0x2, RZ, 0xc0, !PT ;  /* 0x0000000211ff7812 */ /* 0x000fc8000788c0ff */
[----:B------:R-:W-:-:S13]  /*6590*/  ISETP.GT.AND P4, PT, R0, 0x80, P4 ;  /* 0x000000800000780c */ /* 0x000fda0002784270 */
[----:B---3--:R-:W-:Y:S05]  /*65a0*/  @!P4 BRA `(.L_x_66) ;  /* 0x000000000004c947 */ /* 0x008fea0003800000 */
[----:B------:R3:W5:Y:S02]  /*65b0*/  LDG.E.LTC128B.U16 R234, desc[UR46][R22.64+0x10] ;  /* 0x0000102e16ea7981 */ /* 0x000764000c1e1520 */
.L_x_66:
[----:B------:R-:W-:Y:S05]  /*65c0*/  BSYNC B1 ;  /* 0x0000000000017941 */ /* 0x000fea0003800000 */
.L_x_65:
[----:B-----5:R4:W-:Y:S04]  /*65d0*/  STL [R1+0x3f0], R3 ;  /* 0x0003f00301007387 */ /* 0x0209e80000100800 */
[----:B----4-:R-:W4:Y:S01]  /*65e0*/  LDL.LU R3, [R1+0x350] ;  /* 0x0003500001037983 */ /* 0x010f220000300800 */
[----:B------:R-:W-:-:S04]  /*65f0*/  IMAD.U32 R235, R234, 0x10000, RZ ;  /* 0x00010000eaeb7824 */ /* 0x000fc800078e00ff */
[----:B------:R-:W-:Y:S01]  /*6600*/  FMUL R235, R235, R16 ;  /* 0x00000010ebeb7220 */ /* 0x000fe20000400000 */
[----:B------:R-:W-:Y:S03]  /*6610*/  BSSY B1, `(.L_x_67) ;  /* 0x0000008000017945 */ /* 0x000fe60003800000 */
[----:B----4-:R-:W-:Y:S02]  /*6620*/  FFMA R235, R3, R2, R235 ;  /* 0x0000000203eb7223 */ /* 0x010fe400000000eb */
[----:B------:R4:W5:Y:S03]  /*6630*/  LDL.LU R3, [R1+0x3f0] ;  /* 0x0003f00001037983 */ /* 0x0009660000300800 */
[----:B------:R-:W-:-:S05]  /*6640*/  F2FP.BF16.F32.PACK_AB R235, RZ, R235 ;  /* 0x000000ebffeb723e */ /* 0x000fca00000010ff */
[----:B------:R4:W-:Y:S01]  /*6650*/  @P4 STG.E.U16 desc[UR46][R12.64+0x10], R235 ;  /* 0x000010eb0c004986 */ /* 0x0009e2000c10152e */
[----:B------:R-:W-:-:S13]  /*6660*/  ISETP.GT.AND P4, PT, R0, 0x80, P6 ;  /* 0x000000800000780c */ /* 0x000fda0003784270 */
[----:B----4-:R-:W-:Y:S05]  /*6670*/  @!P4 BRA `(.L_x_68) ;  /* 0x000000000004c947 */ /* 0x010fea0003800000 */
[----:B------:R4:W5:Y:S02]  /*6680*/  LDG.E.LTC128B.U16 R234, desc[UR46][R22.64+0x12] ;  /* 0x0000122e16ea7981 */ /* 0x000964000c1e1520 */
.L_x_68:
[----:B------:R-:W-:Y:S05]  /*6690*/  BSYNC B1 ;  /* 0x0000000000017941 */ /* 0x000fea0003800000 */
.L_x_67:
[----:B-----5:R0:W-:Y:S04]  /*66a0*/  STL [R1+0x3f8], R3 ;  /* 0x0003f80301007387 */ /* 0x0201e80000100800 */
[----:B0-----:R-:W2:Y:S04]  /*66b0*/  LDL.LU R3, [R1+0x354] ;  /* 0x0003540001037983 */ /* 0x001ea80000300800 */
[----:B------:R0:W-:Y:S04]  /*66c0*/  STL.64 [R1+0x3f0], R4 ;  /* 0x0003f00401007387 */ /* 0x0001e80000100a00 */
[----:B0-----:R-:W3:Y:S01]  /*66d0*/  LDL.64 R4, [R1+0x340] ;  /* 0x0003400001047983 */ /* 0x001ee20000100a00 */
[----:B------:R-:W-:-:S04]  /*66e0*/  IMAD.U32 R235, R234, 0x10000, RZ ;  /* 0x00010000eaeb7824 */ /* 0x000fc800078e00ff */
[----:B------:R-:W-:-:S04]  /*66f0*/  FMUL R235, R235, R16 ;  /* 0x00000010ebeb7220 */ /* 0x000fc80000400000 */
[----:B--2---:R-:W-:Y:S02]  /*6700*/  FFMA R235, R3, R2, R235 ;  /* 0x0000000203eb7223 */ /* 0x004fe400000000eb */
[----:B------:R0:W5:Y:S03]  /*6710*/  LDL.LU R3, [R1+0x3f8] ;  /* 0x0003f80001037983 */ /* 0x0001660000300800 */
[----:B------:R-:W-:-:S05]  /*6720*/  F2FP.BF16.F32.PACK_AB R235, RZ, R235 ;  /* 0x000000ebffeb723e */ /* 0x000fca00000010ff */
[----:B---3--:R2:W-:Y:S04]  /*6730*/  @P4 STG.E.U16 desc[UR46][R4.64+0x12], R235 ;  /* 0x000012eb04004986 */ /* 0x0085e8000c10152e */
[----:B--2---:R0:W5:Y:S01]  /*6740*/  LDL.LU.64 R4, [R1+0x3f0] ;  /* 0x0003f00001047983 */ /* 0x0041620000300a00 */
[----:B------:R-:W-:Y:S01]  /*6750*/  LOP3.LUT P4, RZ, R17, 0x2, RZ, 0xc0, !PT ;  /* 0x0000000211ff7812 */ /* 0x000fe2000788c0ff */
[----:B------:R-:W-:Y:S03]  /*6760*/  BSSY B1, `(.L_x_69) ;  /* 0x0000004000017945 */ /* 0x000fe60003800000 */
[----:B------:R-:W-:-:S13]  /*6770*/  ISETP.GT.AND P4, PT, R0, 0x88, P4 ;  /* 0x000000880000780c */ /* 0x000fda0002784270 */
[----:B0-----:R-:W-:Y:S05]  /*6780*/  @!P4 BRA `(.L_x_70) ;  /* 0x000000000004c947 */ /* 0x001fea0003800000 */
[----:B------:R0:W5:Y:S02]  /*6790*/  LDG.E.LTC128B.U16 R234, desc[UR46][R20.64+0x10] ;  /* 0x0000102e14ea7981 */ /* 0x000164000c1e1520 */
.L_x_70:
[----:B------:R-:W-:Y:S05]  /*67a0*/  BSYNC B1 ;  /* 0x0000000000017941 */ /* 0x000fea0003800000 */
.L_x_69:
[----:B-----5:R2:W-:Y:S04]  /*67b0*/  STL [R1+0x3f0], R3 ;  /* 0x0003f00301007387 */ /* 0x0205e80000100800 */
[----:B--2---:R-:W2:Y:S01]  /*67c0*/  LDL.LU R3, [R1+0x358] ;  /* 0x0003580001037983 */ /* 0x004ea20000300800 */
[----:B------:R-:W-:-:S04]  /*67d0*/  IMAD.U32 R235, R234, 0x10000, RZ ;  /* 0x00010000eaeb7824 */ /* 0x000fc800078e00ff */
[----:B------:R-:W-:Y:S01]  /*67e0*/  FMUL R235, R235, R16 ;  /* 0x00000010ebeb7220 */ /* 0x000fe20000400000 */
[----:B------:R-:W-:Y:S03]  /*67f0*/  BSSY B1, `(.L_x_71) ;  /* 0x0000008000017945 */ /* 0x000fe60003800000 */
[----:B--2---:R-:W-:Y:S02]  /*6800*/  FFMA R235, R3, R2, R235 ;  /* 0x0000000203eb7223 */ /* 0x004fe400000000eb */
[----:B------:R2:W5:Y:S03]  /*6810*/  LDL.LU R3, [R1+0x3f0] ;  /* 0x0003f00001037983 */ /* 0x0005660000300800 */
[----:B------:R-:W-:-:S05]  /*6820*/  F2FP.BF16.F32.PACK_AB R235, RZ, R235 ;  /* 0x000000ebffeb723e */ /* 0x000fca00000010ff */
[----:B------:R2:W-:Y:S01]  /*6830*/  @P4 STG.E.U16 desc[UR46][R14.64+0x10], R235 ;  /* 0x000010eb0e004986 */ /* 0x0005e2000c10152e */
[----:B------:R-:W-:-:S13]  /*6840*/  ISETP.GT.AND P4, PT, R0, 0x88, P6 ;  /* 0x000000880000780c */ /* 0x000fda0003784270 */
[----:B--2---:R-:W-:Y:S05]  /*6850*/  @!P4 BRA `(.L_x_72) ;  /* 0x000000000004c947 */ /* 0x004fea0003800000 */
[----:B------:R2:W5:Y:S02]  /*6860*/  LDG.E.LTC128B.U16 R234, desc[UR46][R20.64+0x12] ;  /* 0x0000122e14ea7981 */ /* 0x000564000c1e1520 */
.L_x_72:
[----:B------:R-:W-:Y:S05]  /*6870*/  BSYNC B1 ;  /* 0x0000000000017941 */ /* 0x000fea0003800000 */
.L_x_71:
[----:B------:R3:W-:Y:S04]  /*6880*/  STL.64 [R1+0x3f0], R4 ;  /* 0x0003f00401007387 */ /* 0x0007e80000100a00 */
[----:B---3--:R-:W3:Y:S01]  /*6890*/  LDL.LU R5, [R1+0x35c] ;  /* 0x00035c0001057983 */ /* 0x008ee20000300800 */
[----:B-----5:R-:W-:Y:S02]  /*68a0*/  IMAD.U32 R235, R234, 0x10000, RZ ;  /* 0x00010000eaeb7824 */ /* 0x020fe400078e00ff */
[----:B------:R-:W-:Y:S02]  /*68b0*/  IMAD.MOV.U32 R4, RZ, RZ, R18 ;  /* 0x000000ffff047224 */ /* 0x000fe400078e0012 */
[----:B------:R-:W-:-:S04]  /*68c0*/  FMUL R235, R235, R16 ;  /* 0x00000010ebeb7220 */ /* 0x000fc80000400000 */
[----:B---3--:R-:W-:Y:S01]  /*68d0*/  FFMA R235, R5, R2, R235 ;  /* 0x0000000205eb7223 */ /* 0x008fe200000000eb */
[----:B------:R-:W-:-:S04]  /*68e0*/  IMAD.MOV.U32 R5, RZ, RZ, R19 ;  /* 0x000000ffff057224 */ /* 0x000fc800078e0013 */
[----:B------:R-:W-:Y:S01]  /*68f0*/  F2FP.BF16.F32.PACK_AB R235, RZ, R235 ;  /* 0x000000ebffeb723e */ /* 0x000fe200000010ff */
[----:B------:R-:W-:Y:S04]  /*6900*/  STL.64 [R1+0x348], R4 ;  /* 0x0003480401007387 */ /* 0x000fe80000100a00 */
[----:B------:R3:W-:Y:S04]  /*6910*/  @P4 STG.E.U16 desc[UR46][R4.64+0x12], R235 ;  /* 0x000012eb04004986 */ /* 0x0007e8000c10152e */
[----:B---3--:R3:W5:Y:S01]  /*6920*/  LDL.LU.64 R4, [R1+0x3f0] ;  /* 0x0003f00001047983 */ /* 0x0087620000300a00 */
[----:B------:R-:W-:Y:S01]  /*6930*/  ISETP.GT.AND P4, PT, R0, 0x80, P3 ;  /* 0x000000800000780c */ /* 0x000fe20001f84270 */
[----:B------:R-:W-:Y:S01]  /*6940*/  BSSY B1, `(.L_x_73) ;  /* 0x0000004000017945 */ /* 0x000fe20003800000 */
[----:B------:R-:W-:-:S11]  /*6950*/  PRMT R18, R234, 0x7610, R18 ;  /* 0x00007610ea127816 */ /* 0x000fd60000000012 */
[----:B---3--:R-:W-:Y:S05]  /*6960*/  @!P4 BRA `(.L_x_74) ;  /* 0x000000000004c947 */ /* 0x008fea0003800000 */
[----:B------:R3:W5:Y:S02]  /*6970*/  LDG.E.LTC128B.U16 R18, desc[UR46][R22.64+0x20] ;  /* 0x0000202e16127981 */ /* 0x000764000c1e1520 */
.L_x_74:
[----:B------:R-:W-:Y:S05]  /*6980*/  BSYNC B1 ;  /* 0x0000000000017941 */ /* 0x000fea0003800000 */
.L_x_73:
        /* <DEDUP_REMOVED lines=10> */
.L_x_76:
[----:B------:R-:W-:Y:S05]  /*6a30*/  BSYNC B1 ;  /* 0x0000000000017941 */ /* 0x000fea0003800000 */
.L_x_75:
[----:B------:R0:W-:Y:S04]  /*6a40*/  STL [R1+0x3f0], R3 ;  /* 0x0003f00301007387 */ /* 0x0001e80000100800 */
[----:B0-----:R-:W3:Y:S04]  /*6a50*/  LDL.LU R3, [R1+0x364] ;  /* 0x0003640001037983 */ /* 0x001ee80000300800 */
[----:B------:R-:W4:Y:S01]  /*6a60*/  LDL.64 R234, [R1+0x340] ;  /* 0x0003400001ea7983 */ /* 0x000f220000100a00 */
[----:B-----5:R-:W-:-:S04]  /*6a70*/  IMAD.U32 R19, R18, 0x10000, RZ ;  /* 0x0001000012137824 */ /* 0x020fc800078e00ff */
[----:B------:R-:W-:-:S04]  /*6a80*/  FMUL R19, R19, R16 ;  /* 0x0000001013137220 */ /* 0x000fc80000400000 */
[----:B---3--:R-:W-:Y:S02]  /*6a90*/  FFMA R19, R3, R2, R19 ;  /* 0x0000000203137223 */ /* 0x008fe40000000013 */
[----:B------:R0:W5:Y:S01]  /*6aa0*/  LDL.LU R3, [R1+0x3f0] ;  /* 0x0003f00001037983 */ /* 0x0001620000300800 */
[----:B------:R-:W-:Y:S02]  /*6ab0*/  BSSY B1, `(.L_x_77) ;  /* 0x0000006000017945 */ /* 0x000fe40003800000 */
[----:B------:R-:W-:-:S05]  /*6ac0*/  F2FP.BF16.F32.PACK_AB R19, RZ, R19 ;  /* 0x00000013ff13723e */ /* 0x000fca00000010ff */
[----:B----4-:R0:W-:Y:S01]  /*6ad0*/  @P4 STG.E.U16 desc[UR46][R234.64+0x22], R19 ;  /* 0x00002213ea004986 */ /* 0x0101e2000c10152e */
[----:B------:R-:W-:-:S13]  /*6ae0*/  ISETP.GT.AND P4, PT, R0, 0x88, P3 ;  /* 0x000000880000780c */ /* 0x000fda0001f84270 */
[----:B0-----:R-:W-:Y:S05]  /*6af0*/  @!P4 BRA `(.L_x_78) ;  /* 0x000000000004c947 */ /* 0x001fea0003800000 */
[----:B------:R0:W5:Y:S02]  /*6b00*/  LDG.E.LTC128B.U16 R18, desc[UR46][R20.64+0x20] ;  /* 0x0000202e14127981 */ /* 0x000164000c1e1520 */
.L_x_78:
[----:B------:R-:W-:Y:S05]  /*6b10*/  BSYNC B1 ;  /* 0x0000000000017941 */ /* 0x000fea0003800000 */
.L_x_77:
[----:B------:R-:W3:Y:S01]  /*6b20*/  LDL.LU R234, [R1+0x368] ;  /* 0x0003680001ea7983 */ /* 0x000ee20000300800 */
[----:B-----5:R-:W-:Y:S01]  /*6b30*/  IMAD.U32 R19, R18, 0x10000, RZ ;  /* 0x0001000012137824 */ /* 0x020fe200078e00ff */
[----:B------:R-:W-:Y:S03]  /*6b40*/  BSSY B1, `(.L_x_79) ;  /* 0x0000008000017945 */ /* 0x000fe60003800000 */
[----:B------:R-:W-:-:S04]  /*6b50*/  FMUL R19, R19, R16 ;  /* 0x0000001013137220 */ /* 0x000fc80000400000 */
[----:B---3--:R-:W-:-:S05]  /*6b60*/  FFMA R19, R234, R2, R19 ;  /* 0x00000002ea137223 */ /* 0x008fca0000000013 */
[----:B------:R-:W-:-:S05]  /*6b70*/  F2FP.BF16.F32.PACK_AB R19, RZ, R19 ;  /* 0x00000013ff13723e */ /* 0x000fca00000010ff */
[----:B------:R3:W-:Y:S01]  /*6b80*/  @P4 STG.E.U16 desc[UR46][R14.64+0x20], R19 ;  /* 0x000020130e004986 */ /* 0x0007e2000c10152e */
[----:B------:R-:W-:-:S13]  /*6b90*/  ISETP.GT.AND P4, PT, R0, 0x88, P2 ;  /* 0x000000880000780c */ /* 0x000fda0001784270 */
[----:B---3--:R-:W-:Y:S05]  /*6ba0*/  @!P4 BRA `(.L_x_80) ;  /* 0x000000000004c947 */ /* 0x008fea0003800000 */
[----:B------:R3:W5:Y:S02]  /*6bb0*/  LDG.E.LTC128B.U16 R18, desc[UR46][R20.64+0x22] ;  /* 0x0000222e14127981 */ /* 0x000764000c1e1520 */
.L_x_80:
[----:B------:R-:W-:Y:S05]  /*6bc0*/  BSYNC B1 ;  /* 0x0000000000017941 */ /* 0x000fea0003800000 */
.L_x_79:
[----:B------:R4:W-:Y:S04]  /*6bd0*/  STL [R1+0x3f0], R3 ;  /* 0x0003f00301007387 */ /* 0x0009e80000100800 */
[----:B----4-:R-:W4:Y:S04]  /*6be0*/  LDL.LU R3, [R1+0x36c] ;  /* 0x00036c0001037983 */ /* 0x010f280000300800 */
[----:B------:R-:W2:Y:S01]  /*6bf0*/  LDL.64 R234, [R1+0x348] ;  /* 0x0003480001ea7983 */ /* 0x000ea20000100a00 */
[----:B-----5:R-:W-:-:S04]  /*6c00*/  IMAD.U32 R19, R18, 0x10000, RZ ;  /* 0x0001000012137824 */ /* 0x020fc800078e00ff */
[----:B------:R-:W-:-:S04]  /*6c10*/  FMUL R19, R19, R16 ;  /* 0x0000001013137220 */ /* 0x000fc80000400000 */
[----:B----4-:R-:W-:Y:S02]  /*6c20*/  FFMA R19, R3, R2, R19 ;  /* 0x0000000203137223 */ /* 0x010fe40000000013 */
[----:B------:R4:W5:Y:S01]  /*6c30*/  LDL.LU R3, [R1+0x3f0] ;  /* 0x0003f00001037983 */ /* 0x0009620000300800 */
[----:B------:R-:W-:Y:S02]  /*6c40*/  BSSY B1, `(.L_x_81) ;  /* 0x0000006000017945 */ /* 0x000fe40003800000 */
[----:B------:R-:W-:-:S05]  /*6c50*/  F2FP.BF16.F32.PACK_AB R19, RZ, R19 ;  /* 0x00000013ff13723e */ /* 0x000fca00000010ff */
[----:B--2---:R4:W-:Y:S01]  /*6c60*/  @P4 STG.E.U16 desc[UR46][R234.64+0x22], R19 ;  /* 0x00002213ea004986 */ /* 0x0049e2000c10152e */
[----:B------:R-:W-:-:S13]  /*6c70*/  ISETP.GT.AND P4, PT, R0, 0x80, P1 ;  /* 0x000000800000780c */ /* 0x000fda0000f84270 */
[----:B----4-:R-:W-:Y:S05]  /*6c80*/  @!P4 BRA `(.L_x_82) ;  /* 0x000000000004c947 */ /* 0x010fea0003800000 */
[----:B------:R2:W5:Y:S02]  /*6c90*/  LDG.E.LTC128B.U16 R18, desc[UR46][R22.64+0x30] ;  /* 0x0000302e16127981 */ /* 0x000564000c1e1520 */
.L_x_82:
[----:B------:R-:W-:Y:S05]  /*6ca0*/  BSYNC B1 ;  /* 0x0000000000017941 */ /* 0x000fea0003800000 */
.L_x_81:
[----:B------:R-:W4:Y:S01]  /*6cb0*/  LDL.LU R234, [R1+0x370] ;  /* 0x0003700001ea7983 */ /* 0x000f220000300800 */
[----:B-----5:R-:W-:Y:S01]  /*6cc0*/  IMAD.U32 R19, R18, 0x10000, RZ ;  /* 0x0001000012137824 */ /* 0x020fe200078e00ff */
[----:B------:R-:W-:Y:S03]  /*6cd0*/  BSSY B1, `(.L_x_83) ;  /* 0x0000009000017945 */ /* 0x000fe60003800000 */
[----:B------:R-:W-:-:S04]  /*6ce0*/  FMUL R19, R19, R16 ;  /* 0x0000001013137220 */ /* 0x000fc80000400000 */
[----:B----4-:R-:W-:-:S05]  /*6cf0*/  FFMA R19, R234, R2, R19 ;  /* 0x00000002ea137223 */ /* 0x010fca0000000013 */
[----:B------:R-:W-:-:S05]  /*6d00*/  F2FP.BF16.F32.PACK_AB R19, RZ, R19 ;  /* 0x00000013ff13723e */ /* 0x000fca00000010ff */
[----:B------:R4:W-:Y:S01]  /*6d10*/  @P4 STG.E.U16 desc[UR46][R12.64+0x30], R19 ;  /* 0x000030130c004986 */ /* 0x0009e2000c10152e */
[----:B------:R-:W-:Y:S02]  /*6d20*/  ISETP.GT.AND P4, PT, R0, 0x80, P0 ;  /* 0x000000800000780c */ /* 0x000fe40000784270 */
[----:B----4-:R-:W-:-:S11]  /*6d30*/  PRMT R12, R18, 0x7610, R12 ;  /* 0x00007610120c7816 */ /* 0x010fd6000000000c */
[----:B------:R-:W-:Y:S05]  /*6d40*/  @!P4 BRA `(.L_x_84) ;  /* 0x000000000004c947 */ /* 0x000fea0003800000 */
[----:B------:R4:W5:Y:S02]  /*6d50*/  LDG.E.LTC128B.U16 R12, desc[UR46][R22.64+0x32] ;  /* 0x0000322e160c7981 */ /* 0x000964000c1e1520 */
.L_x_84:
[----:B------:R-:W-:Y:S05]  /*6d60*/  BSYNC B1 ;  /* 0x0000000000017941 */ /* 0x000fea0003800000 */
.L_x_83:
[----:B------:R-:W2:Y:S04]  /*6d70*/  LDL.LU R235, [R1+0x374] ;  /* 0x0003740001eb7983 */ /* 0x000ea80000300800 */
[----:B------:R-:W3:Y:S01]  /*6d80*/  LDL.64 R18, [R1+0x340] ;  /* 0x0003400001127983 */ /* 0x000ee20000100a00 */
[C---:B-----5:R-:W-:Y:S01]  /*6d90*/  IMAD.U32 R13, R12.reuse, 0x10000, RZ ;  /* 0x000100000c0d7824 */ /* 0x060fe200078e00ff */
[----:B------:R-:W-:Y:S01]  /*6da0*/  BSSY B1, `(.L_x_85) ;  /* 0x0000009000017945 */ /* 0x000fe20003800000 */
[----:B------:R-:W-:Y:S02]  /*6db0*/  PRMT R234, R12, 0x7610, R234 ;  /* 0x000076100cea7816 */ /* 0x000fe400000000ea */
[----:B------:R-:W-:-:S04]  /*6dc0*/  FMUL R13, R13, R16 ;  /* 0x000000100d0d7220 */ /* 0x000fc80000400000 */
[----:B--2---:R-:W-:-:S05]  /*6dd0*/  FFMA R13, R235, R2, R13 ;  /* 0x00000002eb0d7223 */ /* 0x004fca000000000d */
[----:B------:R-:W-:-:S05]  /*6de0*/  F2FP.BF16.F32.PACK_AB R13, RZ, R13 ;  /* 0x0000000dff0d723e */ /* 0x000fca00000010ff */
[----:B---3--:R2:W-:Y:S01]  /*6df0*/  @P4 STG.E.U16 desc[UR46][R18.64+0x32], R13 ;  /* 0x0000320d12004986 */ /* 0x0085e2000c10152e */
[----:B------:R-:W-:-:S13]  /*6e00*/  ISETP.GT.AND P4, PT, R0, 0x88, P1 ;  /* 0x000000880000780c */ /* 0x000fda0000f84270 */
[----:B--2---:R-:W-:Y:S05]  /*6e10*/  @!P4 BRA `(.L_x_86) ;  /* 0x000000000004c947 */ /* 0x004fea0003800000 */
[----:B------:R2:W5:Y:S02]  /*6e20*/  LDG.E.LTC128B.U16 R234, desc[UR46][R20.64+0x30] ;  /* 0x0000302e14ea7981 */ /* 0x000564000c1e1520 */
.L_x_86:
[----:B------:R-:W-:Y:S05]  /*6e30*/  BSYNC B1 ;  /* 0x0000000000017941 */ /* 0x000fea0003800000 */
.L_x_85:
[----:B------:R-:W3:Y:S04]  /*6e40*/  LDL.LU R18, [R1+0x378] ;  /* 0x0003780001127983 */ /* 0x000ee80000300800 */
[----:B------:R-:W4:Y:S01]  /*6e50*/  LDL R13, [R1+0x3e0] ;  /* 0x0003e000010d7983 */ /* 0x000f220000100800 */
[----:B-----5:R-:W-:-:S04]  /*6e60*/  IMAD.U32 R12, R234, 0x10000, RZ ;  /* 0x00010000ea0c7824 */ /* 0x020fc800078e00ff */
[----:B------:R-:W-:-:S04]  /*6e70*/  FMUL R12, R12, R16 ;  /* 0x000000100c0c7220 */ /* 0x000fc80000400000 */
[----:B---3--:R-:W-:-:S05]  /*6e80*/  FFMA R12, R18, R2, R12 ;  /* 0x00000002120c7223 */ /* 0x008fca000000000c */
[----:B------:R-:W-:-:S05]  /*6e90*/  F2FP.BF16.F32.PACK_AB R12, RZ, R12 ;  /* 0x0000000cff0c723e */ /* 0x000fca00000010ff */
[----:B------:R4:W-:Y:S02]  /*6ea0*/  @P4 STG.E.U16 desc[UR46][R14.64+0x30], R12 ;  /* 0x0000300c0e004986 */ /* 0x0009e4000c10152e */
[----:B----4-:R-:W-:-:S05]  /*6eb0*/  IADD3 R15, P4, R13, 0x100, RZ ;  /* 0x000001000d0f7810 */ /* 0x010fca0007f9e0ff */
[----:B------:R-:W-:-:S04]  /*6ec0*/  IMAD.X R12, RZ, RZ, UR7, P4 ;  /* 0x00000007ff0c7e24 */ /* 0x000fc8000a0e06ff */
[----:B------:R-:W-:-:S04]  /*6ed0*/  IMAD R12, R12, R8, RZ ;  /* 0x000000080c0c7224 */ /* 0x000fc800078e02ff */
[C---:B------:R-:W-:Y:S02]  /*6ee0*/  IMAD R18, R15.reuse, R9, R12 ;  /* 0x000000090f127224 */ /* 0x040fe400078e020c */
[----:B------:R-:W3:Y:S01]  /*6ef0*/  LDL.64 R12, [R1+0x3c8] ;  /* 0x0003c800010c7983 */ /* 0x000ee20000100a00 */
[----:B------:R-:W-:Y:S01]  /*6f00*/  BSSY B1, `(.L_x_87) ;  /* 0x000000a000017945 */ /* 0x000fe20003800000 */
[----:B------:R-:W-:Y:S02]  /*6f10*/  PRMT R14, R234, 0x7610, R14 ;  /* 0x00007610ea0e7816 */ /* 0x000fe4000000000e */
[----:B------:R4:W-:Y:S01]  /*6f20*/  STL [R1+0x350], R18 ;  /* 0x0003501201007387 */ /* 0x0009e20000100800 */
[----:B---3--:R-:W-:-:S04]  /*6f30*/  IMAD.WIDE.U32 R12, R15, R8, R12 ;  /* 0x000000080f0c7225 */ /* 0x008fc800078e000c */
[----:B------:R-:W-:Y:S01]  /*6f40*/  IMAD.IADD R13, R13, 0x1, R18 ;  /* 0x000000010d0d7824 */ /* 0x000fe200078e0212 */
[----:B----4-:R-:W-:-:S04]  /*6f50*/  LEA R18, P4, R12, R6, 0x1 ;  /* 0x000000060c127211 */ /* 0x010fc800078808ff */
[----:B------:R-:W-:Y:S02]  /*6f60*/  LEA.HI.X R19, R12, R7, R13, 0x1, P4 ;  /* 0x000000070c137211 */ /* 0x000fe400020f0c0d */
[----:B------:R-:W-:-:S13]  /*6f70*/  ISETP.GT.AND P4, PT, R0, 0x88, P0 ;  /* 0x000000880000780c */ /* 0x000fda0000784270 */
[----:B------:R-:W-:Y:S05]  /*6f80*/  @!P4 BRA `(.L_x_88) ;  /* 0x000000000004c947 */ /* 0x000fea0003800000 */
[----:B------:R3:W5:Y:S02]  /*6f90*/  LDG.E.LTC128B.U16 R14, desc[UR46][R20.64+0x32] ;  /* 0x0000322e140e7981 */ /* 0x000764000c1e1520 */
.L_x_88:
[----:B------:R-:W-:Y:S05]  /*6fa0*/  BSYNC B1 ;  /* 0x0000000000017941 */ /* 0x000fea0003800000 */
.L_x_87:
[----:B------:R4:W-:Y:S04]  /*6fb0*/  STL [R1+0x410], R9 ;  /* 0x0004100901007387 */ /* 0x0009e80000100800 */
[----:B----4-:R-:W4:Y:S04]  /*6fc0*/  LDL.LU R9, [R1+0x37c] ;  /* 0x00037c0001097983 */ /* 0x010f280000300800 */
[----:B------:R-:W4:Y:S04]  /*6fd0*/  LDL.64 R234, [R1+0x348] ;  /* 0x0003480001ea7983 */ /* 0x000f280000100a00 */
[----:B------:R0:W-:Y:S04]  /*6fe0*/  STL.64 [R1+0x408], R22 ;  /* 0x0004081601007387 */ /* 0x0001e80000100a00 */
[----:B0-----:R-:W4:Y:S01]  /*6ff0*/  LDL.64 R22, [R1+0x3c0] ;  /* 0x0003c00001167983 */ /* 0x001f220000100a00 */
[----:B-----5:R-:W-:Y:S01]  /*7000*/  IMAD.U32 R12, R14, 0x10000, RZ ;  /* 0x000100000e0c7824 */ /* 0x020fe200078e00ff */
[----:B------:R-:W-:-:S02]  /*7010*/  USHF.L.U64.HI UR4, UR8, 0x9, UR9 ;  /* 0x0000000908047899 */ /* 0x000fc40008010209 */
[----:B------:R-:W4:Y:S01]  /*7020*/  LDL.LU R13, [R1+0x300] ;  /* 0x00030000010d7983 */ /* 0x000f220000300800 */
[----:B------:R-:W-:-:S03]  /*7030*/  FMUL R12, R12, R16 ;  /* 0x000000100c0c7220 */ /* 0x000fc60000400000 */
[----:B------:R2:W-:Y:S04]  /*7040*/  STL.64 [R1+0x400], R20 ;  /* 0x0004001401007387 */ /* 0x0005e80000100a00 */
[----:B--23--:R-:W2:Y:S04]  /*7050*/  LDL.64 R20, [R1+0x3d8] ;  /* 0x0003d80001147983 */ /* 0x00cea80000100a00 */
[----:B------:R0:W-:Y:S04]  /*7060*/  STL [R1+0x3f8], R3 ;  /* 0x0003f80301007387 */ /* 0x0001e80000100800 */
[----:B0-----:R-:W3:Y:S04]  /*7070*/  LDL.LU R3, [R1+0x350] ;  /* 0x0003500001037983 */ /* 0x001ee80000300800 */
[----:B------:R0:W-:Y:S04]  /*7080*/  STL.64 [R1+0x3f0], R4 ;  /* 0x0003f00401007387 */ /* 0x0001e80000100a00 */
[----:B0-----:R-:W2:Y:S01]  /*7090*/  LDL.64 R4, [R1+0x3c8] ;  /* 0x0003c80001047983 */ /* 0x001ea20000100a00 */
[----:B----4-:R-:W-:-:S03]  /*70a0*/  FFMA R12, R9, R2, R12 ;  /* 0x00000002090c7223 */ /* 0x010fc6000000000c */
[----:B------:R0:W5:Y:S02]  /*70b0*/  LDL.LU R9, [R1+0x410] ;  /* 0x0004100001097983 */ /* 0x0001640000300800 */
[----:B------:R-:W-:-:S05]  /*70c0*/  F2FP.BF16.F32.PACK_AB R12, RZ, R12 ;  /* 0x0000000cff0c723e */ /* 0x000fca00000010ff */
[----:B------:R4:W-:Y:S02]  /*70d0*/  @P4 STG.E.U16 desc[UR46][R234.64+0x32], R12 ;  /* 0x0000320cea004986 */ /* 0x0009e4000c10152e */
[----:B----4-:R-:W-:-:S05]  /*70e0*/  IMAD.U32 R234, RZ, RZ, UR8 ;  /* 0x00000008ffea7e24 */ /* 0x010fca000f8e00ff */
[----:B------:R-:W-:-:S04]  /*70f0*/  LEA R234, P4, R234, R22, 0x9 ;  /* 0x00000016eaea7211 */ /* 0x000fc800078848ff */
[----:B------:R-:W-:Y:S02]  /*7100*/  IADD3.X R235, R23, UR4, RZ, P4, !PT ;  /* 0x0000000417eb7c10 */ /* 0x000fe4000a7fe4ff */
[----:B------:R-:W-:Y:S01]  /*7110*/  ISETP.GT.AND P4, PT, R0, 0x100, P5 ;  /* 0x000001000000780c */ /* 0x000fe20002f84270 */
[----:B------:R0:W5:-:S12]  /*7120*/  LDL.LU.64 R22, [R1+0x408] ;  /* 0x0004080001167983 */ /* 0x0001580000300a00 */
[----:B------:R-:W4:Y:S04]  /*7130*/  @P4 LDG.E.LTC128B.U16 R14, desc[UR46][R18.64] ;  /* 0x0000002e120e4981 */ /* 0x000f28000c1e1520 */
[----:B------:R-:W2:Y:S04]  /*7140*/  LDL R18, [R1+0x3d0] ;  /* 0x0003d00001127983 */ /* 0x000ea80000100800 */
[----:B------:R-:W2:Y:S01]  /*7150*/  LDL R19, [R1+0x3d4] ;  /* 0x0003d40001137983 */ /* 0x000ea20000100800 */
[----:B----4-:R-:W-:-:S04]  /*7160*/  IMAD.U32 R12, R14, 0x10000, RZ ;  /* 0x000100000e0c7824 */ /* 0x010fc800078e00ff */
[----:B------:R-:W-:-:S04]  /*7170*/  FMUL R12, R12, R16 ;  /* 0x000000100c0c7220 */ /* 0x000fc80000400000 */
[----:B------:R-:W-:-:S05]  /*7180*/  FFMA R12, R13, R2, R12 ;  /* 0x000000020d0c7223 */ /* 0x000fca000000000c */
[----:B------:R-:W-:-:S05]  /*7190*/  F2FP.BF16.F32.PACK_AB R12, RZ, R12 ;  /* 0x0000000cff0c723e */ /* 0x000fca00000010ff */
[----:B------:R4:W-:Y:S02]  /*71a0*/  @P4 STG.E.U16 desc[UR46][R234.64], R12 ;  /* 0x0000000cea004986 */ /* 0x0009e4000c10152e */
[----:B----4-:R-:W-:-:S04]  /*71b0*/  IMAD.WIDE.U32 R12, R15, R8, R10 ;  /* 0x000000080f0c7225 */ /* 0x010fc800078e000a */
[----:B---3--:R-:W-:Y:S02]  /*71c0*/  IMAD.IADD R13, R3, 0x1, R13 ;  /* 0x00000001030d7824 */ /* 0x008fe400078e020d */
[----:B--2---:R-:W-:-:S04]  /*71d0*/  IMAD.WIDE.U32 R12, R18, UR40, R12 ;  /* 0x00000028120c7c25 */ /* 0x004fc8000f8e000c */
[----:B------:R-:W-:Y:S01]  /*71e0*/  IMAD.IADD R13, R19, 0x1, R13 ;  /* 0x00000001130d7824 */ /* 0x000fe200078e020d */
[----:B------:R-:W-:-:S04]  /*71f0*/  LEA R18, P4, R12, R6, 0x1 ;  /* 0x000000060c127211 */ /* 0x000fc800078808ff */
[----:B------:R-:W-:Y:S02]  /*7200*/  LEA.HI.X R19, R12, R7, R13, 0x1, P4 ;  /* 0x000000070c137211 */ /* 0x000fe400020f0c0d */
[----:B------:R-:W2:Y:S02]  /*7210*/  LDL.64 R12, [R1+0x380] ;  /* 0x00038000010c7983 */ /* 0x000ea40000100a00 */
[----:B--2---:R-:W-:-:S04]  /*7220*/  IMAD.WIDE.U32 R12, R15, R8, R12 ;  /* 0x000000080f0c7225 */ /* 0x004fc800078e000c */
[----:B------:R-:W-:Y:S01]  /*7230*/  IMAD.IADD R3, R3, 0x1, R13 ;  /* 0x0000000103037824 */ /* 0x000fe200078e020d */
[----:B------:R-:W-:Y:S02]  /*7240*/  IADD3 R15, P4, R20, R12, RZ ;  /* 0x0000000c140f7210 */ /* 0x000fe40007f9e0ff */
[----:B------:R0:W5:Y:S04]  /*7250*/  LDL.LU.64 R20, [R1+0x400] ;  /* 0x0004000001147983 */ /* 0x0001680000300a00 */
[----:B------:R2:W-:Y:S02]  /*7260*/  STL [R1+0x360], R3 ;  /* 0x0003600301007387 */ /* 0x0005e40000100800 */
[----:B--2---:R-:W-:Y:S01]  /*7270*/  IMAD.X R3, R3, 0x1, R5, P4 ;  /* 0x0000000103037824 */ /* 0x004fe200020e0605 */
[----:B------:R-:W-:-:S04]  /*7280*/  LEA R4, P4, R15, R6, 0x1 ;  /* 0x000000060f047211 */ /* 0x000fc800078808ff */
[----:B------:R-:W-:Y:S02]  /*7290*/  LEA.HI.X R5, R15, R7, R3, 0x1, P4 ;  /* 0x000000070f057211 */ /* 0x000fe400020f0c03 */
[----:B------:R0:W5:Y:S04]  /*72a0*/  LDL.LU R3, [R1+0x3f8] ;  /* 0x0003f80001037983 */ /* 0x0001680000300800 */
[----:B------:R2:W-:Y:S04]  /*72b0*/  STL.64 [R1+0x358], R4 ;  /* 0x0003580401007387 */ /* 0x0005e80000100a00 */
[----:B--2---:R0:W5:Y:S01]  /*72c0*/  LDL.LU.64 R4, [R1+0x3f0] ;  /* 0x0003f00001047983 */ /* 0x0041620000300a00 */
[----:B------:R-:W-:Y:S01]  /*72d0*/  LOP3.LUT P4, RZ, R17, 0x4, RZ, 0xc0, !PT ;  /* 0x0000000411ff7812 */ /* 0x000fe2000788c0ff */
[----:B------:R-:W-:Y:S03]  /*72e0*/  BSSY B1, `(.L_x_89) ;  /* 0x0000004000017945 */ /* 0x000fe60003800000 */
[----:B------:R-:W-:-:S13]  /*72f0*/  ISETP.GT.AND P4, PT, R0, 0x100, P4 ;  /* 0x000001000000780c */ /* 0x000fda0002784270 */
[----:B0-----:R-:W-:Y:S05]  /*7300*/  @!P4 BRA `(.L_x_90) ;  /* 0x000000000004c947 */ /* 0x001fea0003800000 */
[----:B------:R0:W5:Y:S02]  /*7310*/  LDG.E.LTC128B.U16 R14, desc[UR46][R18.64+0x2] ;  /* 0x0000022e120e7981 */ /* 0x000164000c1e1520 */
.L_x_90:
[----:B------:R-:W-:Y:S05]  /*7320*/  BSYNC B1 ;  /* 0x0000000000017941 */ /* 0x000fea0003800000 */
.L_x_89:
[----:B-----5:R2:W-:Y:S04]  /*7330*/  STL.64 [R1+0x3f0], R4 ;  /* 0x0003f00401007387 */ /* 0x0205e80000100a00 */
[----:B--2---:R-:W2:Y:S01]  /*7340*/  LDL.LU R5, [R1+0x304] ;  /* 0x0003040001057983 */ /* 0x004ea20000300800 */
[----:B------:R-:W-:-:S04]  /*7350*/  IMAD.U32 R15, R14, 0x10000, RZ ;  /* 0x000100000e0f7824 */ /* 0x000fc800078e00ff */
[----:B------:R-:W-:-:S04]  /*7360*/  FMUL R15, R15, R16 ;  /* 0x000000100f0f7220 */ /* 0x000fc80000400000 */
[----:B--2---:R-:W-:Y:S01]  /*7370*/  FFMA R15, R5, R2, R15 ;  /* 0x00000002050f7223 */ /* 0x004fe2000000000f */
[----:B------:R-:W-:-:S04]  /*7380*/  IMAD.U32 R5, RZ, RZ, UR8 ;  /* 0x00000008ff057e24 */ /* 0x000fc8000f8e00ff */
[----:B------:R-:W-:Y:S01]  /*7390*/  F2FP.BF16.F32.PACK_AB R15, RZ, R15 ;  /* 0x0000000fff0f723e */ /* 0x000fe200000010ff */
[----:B------:R-:W-:-:S04]  /*73a0*/  IMAD.SHL.U32 R5, R5, 0x10, RZ ;  /* 0x0000001005057824 */ /* 0x000fc800078e00ff */
[----:B------:R2:W-:Y:S04]  /*73b0*/  @P4 STG.E.U16 desc[UR46][R234.64+0x2], R15 ;  /* 0x0000020fea004986 */ /* 0x0005e8000c10152e */
[----:B--2---:R-:W2:Y:S01]  /*73c0*/  LDL R15, [R1+0x3e4] ;  /* 0x0003e400010f7983 */ /* 0x004ea20000100800 */
[----:B------:R-:W-:Y:S01]  /*73d0*/  IADD3 R4, P4, R234, R5, RZ ;  /* 0x00000005ea047210 */ /* 0x000fe20007f9e0ff */
[----:B------:R-:W-:Y:S04]  /*73e0*/  BSSY B1, `(.L_x_91) ;  /* 0x000000a000017945 */ /* 0x000fe80003800000 */
[----:B--2---:R-:W-:-:S05]  /*73f0*/  IMAD.X R5, R235, 0x1, R15, P4 ;  /* 0x00000001eb057824 */ /* 0x004fca00020e060f */
[----:B------:R2:W-:Y:S01]  /*7400*/  STL.64 [R1+0x350], R4 ;  /* 0x0003500401007387 */ /* 0x0005e20000100a00 */
[----:B------:R-:W-:-:S03]  /*7410*/  ISETP.GT.AND P4, PT, R0, 0x108, P5 ;  /* 0x000001080000780c */ /* 0x000fc60002f84270 */
[----:B--2---:R2:W5:Y:S04]  /*7420*/  LDL.LU.64 R4, [R1+0x3f0] ;  /* 0x0003f00001047983 */ /* 0x0045680000300a00 */
[----:B------:R2:W-:Y:S06]  /*7430*/  STL.S16 [R1+0x300], R14 ;  /* 0x0003000e01007387 */ /* 0x0005ec0000100600 */
[----:B------:R-:W-:Y:S05]  /*7440*/  @!P4 BRA `(.L_x_92) ;  /* 0x00000000000cc947 */ /* 0x000fea0003800000 */
[----:B--2---:R-:W2:Y:S04]  /*7450*/  LDL.LU.64 R14, [R1+0x358] ;  /* 0x00035800010e7983 */ /* 0x004ea80000300a00 */
[----:B--2---:R-:W2:Y:S04]  /*7460*/  LDG.E.LTC128B.U16 R14, desc[UR46][R14.64] ;  /* 0x0000002e0e0e7981 */ /* 0x004ea8000c1e1520 */
[----:B--2---:R3:W-:Y:S02]  /*7470*/  STL [R1+0x300], R14 ;  /* 0x0003000e01007387 */ /* 0x0047e40000100800 */
.L_x_92:
[----:B------:R-:W-:Y:S05]  /*7480*/  BSYNC B1 ;  /* 0x0000000000017941 */ /* 0x000fea0003800000 */
.L_x_91:
[----:B-----5:R4:W-:Y:S04]  /*7490*/  STL [R1+0x400], R5 ;  /* 0x0004000501007387 */ /* 0x0209e80000100800 */
[----:B----4-:R-:W4:Y:S04]  /*74a0*/  LDL.LU R5, [R1+0x308] ;  /* 0x0003080001057983 */ /* 0x010f280000300800 */
[----:B------:R0:W-:Y:S04]  /*74b0*/  STL.64 [R1+0x3f8], R8 ;  /* 0x0003f80801007387 */ /* 0x0001e80000100a00 */
[----:B------:R-:W4:Y:S04]  /*74c0*/  LDL R15, [R1+0x3d0] ;  /* 0x0003d000010f7983 */ /* 0x000f280000100800 */
[----:B--23--:R-:W2:Y:S04]  /*74d0*/  LDL R14, [R1+0x3d4] ;  /* 0x0003d400010e7983 */ /* 0x00cea80000100800 */
[----:B0-----:R-:W3:Y:S04]  /*74e0*/  LDL.64 R8, [R1+0x350] ;  /* 0x0003500001087983 */ /* 0x001ee80000100a00 */
[----:B------:R0:W-:Y:S04]  /*74f0*/  STL [R1+0x3f4], R4 ;  /* 0x0003f40401007387 */ /* 0x0001e80000100800 */
[----:B0-----:R-:W4:Y:S04]  /*7500*/  LDL.LU R4, [R1+0x300] ;  /* 0x0003000001047983 */ /* 0x001f280000300800 */
[----:B------:R-:W-:Y:S01]  /*7510*/  STL [R1+0x3f0], R3 ;  /* 0x0003f00301007387 */ /* 0x000fe20000100800 */
[----:B----4-:R-:W-:-:S04]  /*7520*/  IMAD.U32 R13, R4, 0x10000, RZ ;  /* 0x00010000040d7824 */ /* 0x010fc800078e00ff */
[----:B------:R-:W-:-:S04]  /*7530*/  FMUL R13, R13, R16 ;  /* 0x000000100d0d7220 */ /* 0x000fc80000400000 */
[----:B------:R-:W-:Y:S02]  /*7540*/  FFMA R13, R5, R2, R13 ;  /* 0x00000002050d7223 */ /* 0x000fe4000000000d */
[----:B------:R0:W5:Y:S03]  /*7550*/  LDL.LU R5, [R1+0x400] ;  /* 0x0004000001057983 */ /* 0x0001660000300800 */
[----:B------:R-:W-:-:S05]  /*7560*/  F2FP.BF16.F32.PACK_AB R13, RZ, R13 ;  /* 0x0000000dff0d723e */ /* 0x000fca00000010ff */
[----:B---3--:R3:W-:Y:S04]  /*7570*/  @P4 STG.E.U16 desc[UR46][R8.64], R13 ;  /* 0x0000000d08004986 */ /* 0x0087e8000c10152e */
[----:B---3--:R0:W5:Y:S04]  /*7580*/  LDL.LU.64 R8, [R1+0x3f8] ;  /* 0x0003f80001087983 */ /* 0x0081680000300a00 */
[----:B------:R-:W3:Y:S01]  /*7590*/  LDL.LU R13, [R1+0x360] ;  /* 0x00036000010d7983 */ /* 0x000ee20000300800 */
[----:B------:R-:W-:Y:S02]  /*75a0*/  IADD3 R12, P4, R10, R12, RZ ;  /* 0x0000000c0a0c7210 */ /* 0x000fe40007f9e0ff */
[----:B------:R-:W-:-:S03]  /*75b0*/  PRMT R3, R4, 0x7610, R3 ;  /* 0x0000761004037816 */ /* 0x000fc60000000003 */
[----:B---3--:R-:W-:Y:S02]  /*75c0*/  IMAD.X R13, R11, 0x1, R13, P4 ;  /* 0x000000010b0d7824 */ /* 0x008fe400020e060d */
[----:B------:R-:W-:-:S04]  /*75d0*/  IMAD.WIDE.U32 R12, R15, UR40, R12 ;  /* 0x000000280f0c7c25 */ /* 0x000fc8000f8e000c */
[----:B--2---:R-:W-:Y:S01]  /*75e0*/  IMAD.IADD R13, R14, 0x1, R13 ;  /* 0x000000010e0d7824 */ /* 0x004fe200078e020d */
[----:B------:R-:W-:-:S04]  /*75f0*/  LEA R14, P4, R12, R6, 0x1 ;  /* 0x000000060c0e7211 */ /* 0x000fc800078808ff */
[----:B------:R-:W-:Y:S01]  /*7600*/  LEA.HI.X R15, R12, R7, R13, 0x1, P4 ;  /* 0x000000070c0f7211 */ /* 0x000fe200020f0c0d */
[----:B------:R-:W-:-:S04]  /*7610*/  IMAD.U32 R13, RZ, RZ, UR8 ;  /* 0x00000008ff0d7e24 */ /* 0x000fc8000f8e00ff */
[----:B------:R-:W-:-:S05]  /*7620*/  IMAD.SHL.U32 R13, R13, 0x10, RZ ;  /* 0x000000100d0d7824 */ /* 0x000fca00078e00ff */
[----:B------:R-:W-:Y:S02]  /*7630*/  IADD3 R12, P4, R13, R234, RZ ;  /* 0x000000ea0d0c7210 */ /* 0x000fe40007f9e0ff */
[----:B------:R-:W2:Y:S04]  /*7640*/  LDL R13, [R1+0x3e4] ;  /* 0x0003e400010d7983 */ /* 0x000ea80000100800 */
[----:B------:R0:W5:Y:S04]  /*7650*/  LDL.LU R4, [R1+0x3f4] ;  /* 0x0003f40001047983 */ /* 0x0001680000300800 */
[----:B------:R3:W-:Y:S04]  /*7660*/  STL.S16 [R1+0x300], R3 ;  /* 0x0003000301007387 */ /* 0x0007e80000100600 */
[----:B---3--:R0:W5:Y:S01]  /*7670*/  LDL.LU R3, [R1+0x3f0] ;  /* 0x0003f00001037983 */ /* 0x0081620000300800 */
[----:B------:R-:W-:Y:S01]  /*7680*/  BSSY B1, `(.L_x_93) ;  /* 0x0000009000017945 */ /* 0x000fe20003800000 */
[----:B--2---:R-:W-:Y:S01]  /*7690*/  IMAD.X R13, R13, 0x1, R235, P4 ;  /* 0x000000010d0d7824 */ /* 0x004fe200020e06eb */
[----:B------:R-:W-:-:S04]  /*76a0*/  LOP3.LUT P4, RZ, R17, 0x4, RZ, 0xc0, !PT ;  /* 0x0000000411ff7812 */ /* 0x000fc8000788c0ff */
[----:B------:R-:W-:-:S13]  /*76b0*/  ISETP.GT.AND P4, PT, R0, 0x108, P4 ;  /* 0x000001080000780c */ /* 0x000fda0002784270 */
[----:B0-----:R-:W-:Y:S05]  /*76c0*/  @!P4 BRA `(.L_x_94) ;  /* 0x000000000010c947 */ /* 0x001fea0003800000 */
[----:B------:R0:W-:Y:S04]  /*76d0*/  STL [R1+0x3f0], R0 ;  /* 0x0003f00001007387 */ /* 0x0001e80000100800 */
[----:B0-----:R-:W2:Y:S04]  /*76e0*/  LDG.E.LTC128B.U16 R0, desc[UR46][R14.64+0x2] ;  /* 0x0000022e0e007981 */ /* 0x001ea8000c1e1520 */
[----:B--2---:R0:W-:Y:S04]  /*76f0*/  STL [R1+0x300], R0 ;  /* 0x0003000001007387 */ /* 0x0041e80000100800 */
[----:B0-----:R0:W5:Y:S02]  /*7700*/  LDL.LU R0, [R1+0x3f0] ;  /* 0x0003f00001007983 */ /* 0x0011640000300800 */
.L_x_94:
[----:B------:R-:W-:Y:S05]  /*7710*/  BSYNC B1 ;  /* 0x0000000000017941 */ /* 0x000fea0003800000 */
.L_x_93:
[----:B-----5:R-:W-:Y:S04]  /*7720*/  STL [R1+0x408], R9 ;  /* 0x0004080901007387 */ /* 0x020fe80000100800 */
[----:B------:R2:W-:Y:S04]  /*7730*/  STL [R1+0x404], R8 ;  /* 0x0004040801007387 */ /* 0x0005e80000100800 */
[----:B--2---:R-:W2:Y:S04]  /*7740*/  LDL.LU R8, [R1+0x30c] ;  /* 0x00030c0001087983 */ /* 0x004ea80000300800 */
[----:B------:R-:W-:Y:S04]  /*7750*/  STL [R1+0x400], R7 ;  /* 0x0004000701007387 */ /* 0x000fe80000100800 */
[----:B------:R-:W-:Y:S04]  /*7760*/  STL [R1+0x3fc], R6 ;  /* 0x0003fc0601007387 */ /* 0x000fe80000100800 */
[----:B------:R-:W-:Y:S04]  /*7770*/  STL [R1+0x3f8], R5 ;  /* 0x0003f80501007387 */ /* 0x000fe80000100800 */
[----:B------:R3:W-:Y:S04]  /*7780*/  STL [R1+0x3f4], R4 ;  /* 0x0003f40401007387 */ /* 0x0007e80000100800 */
[----:B---3--:R-:W3:Y:S04]  /*7790*/  LDL.LU R4, [R1+0x300] ;  /* 0x0003000001047983 */ /* 0x008ee80000300800 */
[----:B------:R4:W-:Y:S01]  /*77a0*/  STL [R1+0x3f0], R3 ;  /* 0x0003f00301007387 */ /* 0x0009e20000100800 */
[----:B---3--:R-:W-:-:S04]  /*77b0*/  IMAD.U32 R9, R4, 0x10000, RZ ;  /* 0x0001000004097824 */ /* 0x008fc800078e00ff */
[----:B------:R-:W-:-:S04]  /*77c0*/  FMUL R9, R9, R16 ;  /* 0x0000001009097220 */ /* 0x000fc80000400000 */
[----:B--2---:R-:W-:Y:S01]  /*77d0*/  FFMA R8, R8, R2, R9 ;  /* 0x0000000208087223 */ /* 0x004fe20000000009 */
[----:B----4-:R-:W-:Y:S01]  /*77e0*/  PRMT R3, R4, 0x7610, R3 ;  /* 0x0000761004037816 */ /* 0x010fe20000000003 */
[----:B------:R2:W5:Y:S03]  /*77f0*/  LDL.LU R9, [R1+0x408] ;  /* 0x0004080001097983 */ /* 0x0005660000300800 */
[----:B------:R-:W-:Y:S02]  /*7800*/  F2FP.BF16.F32.PACK_AB R7, RZ, R8 ;  /* 0x00000008ff07723e */ /* 0x000fe400000010ff */
[----:B------:R2:W5:Y:S02]  /*7810*/  LDL.LU R8, [R1+0x404] ;  /* 0x0004040001087983 */ /* 0x0005640000300800 */
[----:B------:R-:W-:Y:S02]  /*7820*/  PRMT R6, R7, 0x7610, R6 ;  /* 0x0000761007067816 */ /* 0x000fe40000000006 */
[----:B------:R2:W5:Y:S02]  /*7830*/  LDL.LU R7, [R1+0x400] ;  /* 0x0004000001077983 */ /* 0x0005640000300800 */
[----:B------:R-:W-:-:S02]  /*7840*/  PRMT R5, R6, 0x7610, R5 ;  /* 0x0000761006057816 */ /* 0x000fc40000000005 */
[----:B------:R2:W5:Y:S04]  /*7850*/  LDL.LU R6, [R1+0x3fc] ;  /* 0x0003fc0001067983 */ /* 0x0005680000300800 */
[----:B------:R3:W-:Y:S04]  /*7860*/  @P4 STG.E.U16 desc[UR46][R12.64+0x2], R5 ;  /* 0x000002050c004986 */ /* 0x0007e8000c10152e */
[----:B---3--:R2:W5:Y:S01]  /*7870*/  LDL.LU R5, [R1+0x3f8] ;  /* 0x0003f80001057983 */ /* 0x0085620000300800 */
[----:B------:R-:W-:-:S03]  /*7880*/  LOP3.LUT P4, RZ, R17, 0x2, RZ, 0xc0, !PT ;  /* 0x0000000211ff7812 */ /* 0x000fc6000788c0ff */
[----:B------:R2:W5:Y:S04]  /*7890*/  LDL.LU R4, [R1+0x3f4] ;  /* 0x0003f40001047983 */ /* 0x0005680000300800 */
[----:B------:R3:W-:Y:S04]  /*78a0*/  STL.S16 [R1+0x300], R3 ;  /* 0x0003000301007387 */ /* 0x0007e80000100600 */
[----:B---3--:R2:W5:Y:S01]  /*78b0*/  LDL.LU R3, [R1+0x3f0] ;  /* 0x0003f00001037983 */ /* 0x0085620000300800 */
[----:B------:R-:W-:Y:S01]  /*78c0*/  ISETP.GT.AND P4, PT, R0, 0x100, P4 ;  /* 0x000001000000780c */ /* 0x000fe20002784270 */
[----:B------:R-:W-:-:S12]  /*78d0*/  BSSY B1, `(.L_x_95) ;  /* 0x0000006000017945 */ /* 0x000fd80003800000 */
[----:B--2---:R-:W-:Y:S05]  /*78e0*/  @!P4 BRA `(.L_x_96) ;  /* 0x000000000010c947 */ /* 0x004fea0003800000 */
[----:B------:R2:W-:Y:S04]  /*78f0*/  STL [R1+0x3f0], R0 ;  /* 0x0003f00001007387 */ /* 0x0005e80000100800 */
[----:B--2---:R-:W2:Y:S04]  /*7900*/  LDG.E.LTC128B.U16 R0, desc[UR46][R18.64+0x10] ;  /* 0x0000102e12007981 */ /* 0x004ea8000c1e1520 */
[----:B--2---:R2:W-:Y:S04]  /*7910*/  STL [R1+0x300], R0 ;  /* 0x0003000001007387 */ /* 0x0045e80000100800 */
[----:B--2---:R2:W5:Y:S02]  /*7920*/  LDL.LU R0, [R1+0x3f0] ;  /* 0x0003f00001007983 */ /* 0x0045640000300800 */
.L_x_96:
[----:B------:R-:W-:Y:S05]  /*7930*/  BSYNC B1 ;  /* 0x0000000000017941 */ /* 0x000fea0003800000 */
.L_x_95:
[----:B-----5:R-:W-:Y:S04]  /*7940*/  STL [R1+0x40c], R9 ;  /* 0x00040c0901007387 */ /* 0x020fe80000100800 */
[----:B------:R3:W-:Y:S04]  /*7950*/  STL [R1+0x408], R8 ;  /* 0x0004080801007387 */ /* 0x0007e80000100800 */
[----:B---3--:R-:W3:Y:S04]  /*7960*/  LDL.LU R8, [R1+0x310] ;  /* 0x0003100001087983 */ /* 0x008ee80000300800 */
[----:B------:R-:W-:Y:S04]  /*7970*/  STL.64 [R1+0x400], R6 ;  /* 0x0004000601007387 */ /* 0x000fe80000100a00 */
[----:B------:R-:W-:Y:S04]  /*7980*/  STL [R1+0x3f8], R5 ;  /* 0x0003f80501007387 */ /* 0x000fe80000100800 */
[----:B------:R4:W-:Y:S04]  /*7990*/  STL [R1+0x3f4], R4 ;  /* 0x0003f40401007387 */ /* 0x0009e80000100800 */
[----:B----4-:R-:W4:Y:S04]  /*79a0*/  LDL.LU R4, [R1+0x300] ;  /* 0x0003000001047983 */ /* 0x010f280000300800 */
[----:B------:R0:W-:Y:S01]  /*79b0*/  STL [R1+0x3f0], R3 ;  /* 0x0003f00301007387 */ /* 0x0001e20000100800 */
[----:B----4-:R-:W-:-:S04]  /*79c0*/  IMAD.U32 R9, R4, 0x10000, RZ ;  /* 0x0001000004097824 */ /* 0x010fc800078e00ff */
[----:B------:R-:W-:-:S04]  /*79d0*/  FMUL R9, R9, R16 ;  /* 0x0000001009097220 */ /* 0x000fc80000400000 */
[----:B---3--:R-:W-:Y:S01]  /*79e0*/  FFMA R8, R8, R2, R9 ;  /* 0x0000000208087223 */ /* 0x008fe20000000009 */
[----:B0-----:R-:W-:Y:S01]  /*79f0*/  PRMT R3, R4, 0x7610, R3 ;  /* 0x0000761004037816 */ /* 0x001fe20000000003 */
[----:B------:R0:W5:Y:S03]  /*7a00*/  LDL.LU R9, [R1+0x40c] ;  /* 0x00040c0001097983 */ /* 0x0001660000300800 */
[----:B------:R-:W-:Y:S02]  /*7a10*/  F2FP.BF16.F32.PACK_AB R7, RZ, R8 ;  /* 0x00000008ff07723e */ /* 0x000fe400000010ff */
[----:B------:R0:W5:Y:S02]  /*7a20*/  LDL.LU R8, [R1+0x408] ;  /* 0x0004080001087983 */ /* 0x0001640000300800 */
[----:B------:R-:W-:Y:S01]  /*7a30*/  PRMT R6, R7, 0x7610, R6 ;  /* 0x0000761007067816 */ /* 0x000fe20000000006 */
[----:B------:R-:W-:-:S03]  /*7a40*/  @P4 IMAD.MOV.U32 R7, RZ, RZ, R235 ;  /* 0x000000ffff074224 */ /* 0x000fc600078e00eb */
[----:B------:R-:W-:Y:S01]  /*7a50*/  PRMT R5, R6, 0x7610, R5 ;  /* 0x0000761006057816 */ /* 0x000fe20000000005 */
[----:B------:R-:W-:-:S05]  /*7a60*/  @P4 IMAD.MOV.U32 R6, RZ, RZ, R234 ;  /* 0x000000ffff064224 */ /* 0x000fca00078e00ea */
[----:B------:R3:W-:Y:S04]  /*7a70*/  @P4 STG.E.U16 desc[UR46][R6.64+0x10], R5 ;  /* 0x0000100506004986 */ /* 0x0007e8000c10152e */
[----:B---3--:R0:W5:Y:S04]  /*7a80*/  LDL.LU.64 R6, [R1+0x400] ;  /* 0x0004000001067983 */ /* 0x0081680000300a00 */
[----:B------:R0:W5:Y:S04]  /*7a90*/  LDL.LU R5, [R1+0x3f8] ;  /* 0x0003f80001057983 */ /* 0x0001680000300800 */
[----:B------:R0:W5:Y:S04]  /*7aa0*/  LDL.LU R4, [R1+0x3f4] ;  /* 0x0003f40001047983 */ /* 0x0001680000300800 */
[----:B------:R3:W-:Y:S04]  /*7ab0*/  STL.S16 [R1+0x300], R3 ;  /* 0x0003000301007387 */ /* 0x0007e80000100600 */
[----:B---3--:R0:W5:Y:S01]  /*7ac0*/  LDL.LU R3, [R1+0x3f0] ;  /* 0x0003f00001037983 */ /* 0x0081620000300800 */
[----:B------:R-:W-:Y:S01]  /*7ad0*/  ISETP.GT.AND P4, PT, R0, 0x100, P6 ;  /* 0x000001000000780c */ /* 0x000fe20003784270 */
[----:B------:R-:W-:-:S12]  /*7ae0*/  BSSY B1, `(.L_x_97) ;  /* 0x0000006000017945 */ /* 0x000fd80003800000 */
[----:B0-----:R-:W-:Y:S05]  /*7af0*/  @!P4 BRA `(.L_x_98) ;  /* 0x000000000010c947 */ /* 0x001fea0003800000 */
[----:B------:R0:W-:Y:S04]  /*7b00*/  STL [R1+0x3f0], R0 ;  /* 0x0003f00001007387 */ /* 0x0001e80000100800 */
[----:B0-----:R-:W3:Y:S04]  /*7b10*/  LDG.E.LTC128B.U16 R0, desc[UR46][R18.64+0x12] ;  /* 0x0000122e12007981 */ /* 0x001ee8000c1e1520 */
[----:B---3--:R0:W-:Y:S04]  /*7b20*/  STL [R1+0x300], R0 ;  /* 0x0003000001007387 */ /* 0x0081e80000100800 */
[----:B0-----:R0:W5:Y:S02]  /*7b30*/  LDL.LU R0, [R1+0x3f0] ;  /* 0x0003f00001007983 */ /* 0x0011640000300800 */
.L_x_98:
[----:B------:R-:W-:Y:S05]  /*7b40*/  BSYNC B1 ;  /* 0x0000000000017941 */ /* 0x000fea0003800000 */
.L_x_97:
[----:B-----5:R-:W-:Y:S04]  /*7b50*/  STL [R1+0x408], R9 ;  /* 0x0004080901007387 */ /* 0x020fe80000100800 */
[----:B------:R3:W-:Y:S04]  /*7b60*/  STL [R1+0x404], R8 ;  /* 0x0004040801007387 */ /* 0x0007e80000100800 */
[----:B---3--:R-:W3:Y:S04]  /*7b70*/  LDL.LU R8, [R1+0x314] ;  /* 0x0003140001087983 */ /* 0x008ee80000300800 */
[----:B------:R-:W-:Y:S04]  /*7b80*/  STL [R1+0x400], R7 ;  /* 0x0004000701007387 */ /* 0x000fe80000100800 */
[----:B------:R-:W-:Y:S04]  /*7b90*/  STL [R1+0x3fc], R6 ;  /* 0x0003fc0601007387 */ /* 0x000fe80000100800 */
[----:B------:R-:W-:Y:S04]  /*7ba0*/  STL [R1+0x3f8], R5 ;  /* 0x0003f80501007387 */ /* 0x000fe80000100800 */
[----:B------:R4:W-:Y:S04]  /*7bb0*/  STL [R1+0x3f4], R4 ;  /* 0x0003f40401007387 */ /* 0x0009e80000100800 */
[----:B----4-:R-:W4:Y:S04]  /*7bc0*/  LDL.LU R4, [R1+0x300] ;  /* 0x0003000001047983 */ /* 0x010f280000300800 */
[----:B------:R1:W-:Y:S01]  /*7bd0*/  STL [R1+0x3f0], R3 ;  /* 0x0003f00301007387 */ /* 0x0003e20000100800 */
[----:B----4-:R-:W-:-:S04]  /*7be0*/  IMAD.U32 R9, R4, 0x10000, RZ ;  /* 0x0001000004097824 */ /* 0x010fc800078e00ff */
[----:B------:R-:W-:-:S04]  /*7bf0*/  FMUL R9, R9, R16 ;  /* 0x0000001009097220 */ /* 0x000fc80000400000 */
[----:B---3--:R-:W-:Y:S01]  /*7c00*/  FFMA R8, R8, R2, R9 ;  /* 0x0000000208087223 */ /* 0x008fe20000000009 */
[----:B-1----:R-:W-:Y:S01]  /*7c10*/  PRMT R3, R4, 0x7610, R3 ;  /* 0x0000761004037816 */ /* 0x002fe20000000003 */
        /* <DEDUP_REMOVED lines=15> */
[----:B-1----:R-:W-:Y:S05]  /*7d10*/  @!P4 BRA `(.L_x_100) ;  /* 0x000000000010c947 */ /* 0x002fea0003800000 */
[----:B------:R1:W-:Y:S04]  /*7d20*/  STL [R1+0x3f0], R0 ;  /* 0x0003f00001007387 */ /* 0x0003e80000100800 */
[----:B-1----:R-:W3:Y:S04]  /*7d30*/  LDG.E.LTC128B.U16 R0, desc[UR46][R14.64+0x10] ;  /* 0x0000102e0e007981 */ /* 0x002ee8000c1e1520 */
[----:B---3--:R1:W-:Y:S04]  /*7d40*/  STL [R1+0x300], R0 ;  /* 0x0003000001007387 */ /* 0x0083e80000100800 */
[----:B-1----:R1:W5:Y:S02]  /*7d50*/  LDL.LU R0, [R1+0x3f0] ;  /* 0x0003f00001007983 */ /* 0x0023640000300800 */
.L_x_100:
[----:B------:R-:W-:Y:S05]  /*7d60*/  BSYNC B1 ;  /* 0x0000000000017941 */ /* 0x000fea0003800000 */
.L_x_99:
[----:B------:R-:W-:Y:S04]  /*7d70*/  STL [R1+0x414], R11 ;  /* 0x0004140b01007387 */ /* 0x000fe80000100800 */
[----:B------:R3:W-:Y:S04]  /*7d80*/  STL [R1+0x410], R10 ;  /* 0x0004100a01007387 */ /* 0x0007e80000100800 */
[----:B---3--:R-:W3:Y:S04]  /*7d90*/  LDL.LU R10, [R1+0x318] ;  /* 0x00031800010a7983 */ /* 0x008ee80000300800 */
[----:B-----5:R-:W-:Y:S04]  /*7da0*/  STL [R1+0x40c], R9 ;  /* 0x00040c0901007387 */ /* 0x020fe80000100800 */
[----:B------:R-:W-:Y:S04]  /*7db0*/  STL [R1+0x408], R8 ;  /* 0x0004080801007387 */ /* 0x000fe80000100800 */
[----:B------:R4:W-:Y:S04]  /*7dc0*/  STL.64 [R1+0x400], R6 ;  /* 0x0004000601007387 */ /* 0x0009e80000100a00 */
[----:B----4-:R-:W4:Y:S04]  /*7dd0*/  LDL.64 R6, [R1+0x350] ;  /* 0x0003500001067983 */ /* 0x010f280000100a00 */
[----:B------:R-:W-:Y:S04]  /*7de0*/  STL [R1+0x3f8], R5 ;  /* 0x0003f80501007387 */ /* 0x000fe80000100800 */
[----:B------:R0:W-:Y:S04]  /*7df0*/  STL [R1+0x3f4], R4 ;  /* 0x0003f40401007387 */ /* 0x0001e80000100800 */
[----:B0-----:R-:W2:Y:S04]  /*7e00*/  LDL.LU R4, [R1+0x300] ;  /* 0x0003000001047983 */ /* 0x001ea80000300800 */
[----:B------:R0:W-:Y:S01]  /*7e10*/  STL [R1+0x3f0], R3 ;  /* 0x0003f00301007387 */ /* 0x0001e20000100800 */
[----:B--2---:R-:W-:-:S04]  /*7e20*/  IMAD.U32 R11, R4, 0x10000, RZ ;  /* 0x00010000040b7824 */ /* 0x004fc800078e00ff */
[----:B------:R-:W-:-:S04]  /*7e30*/  FMUL R11, R11, R16 ;  /* 0x000000100b0b7220 */ /* 0x000fc80000400000 */
[----:B---3--:R-:W-:Y:S02]  /*7e40*/  FFMA R10, R10, R2, R11 ;  /* 0x000000020a0a7223 */ /* 0x008fe4000000000b */
[----:B------:R2:W5:Y:S03]  /*7e50*/  LDL.LU R11, [R1+0x414] ;  /* 0x00041400010b7983 */ /* 0x0005660000300800 */
[----:B------:R-:W-:Y:S02]  /*7e60*/  F2FP.BF16.F32.PACK_AB R9, RZ, R10 ;  /* 0x0000000aff09723e */ /* 0x000fe400000010ff */
[----:B------:R2:W5:Y:S02]  /*7e70*/  LDL.LU R10, [R1+0x410] ;  /* 0x00041000010a7983 */ /* 0x0005640000300800 */
[----:B------:R-:W-:Y:S02]  /*7e80*/  PRMT R8, R9, 0x7610, R8 ;  /* 0x0000761009087816 */ /* 0x000fe40000000008 */
[----:B------:R2:W5:Y:S02]  /*7e90*/  LDL.LU R9, [R1+0x40c] ;  /* 0x00040c0001097983 */ /* 0x0005640000300800 */
[----:B------:R-:W-:-:S02]  /*7ea0*/  PRMT R5, R8, 0x7610, R5 ;  /* 0x0000761008057816 */ /* 0x000fc40000000005 */
[----:B0-----:R-:W-:Y:S01]  /*7eb0*/  PRMT R3, R4, 0x7610, R3 ;  /* 0x0000761004037816 */ /* 0x001fe20000000003 */
[----:B------:R2:W5:Y:S04]  /*7ec0*/  LDL.LU R8, [R1+0x408] ;  /* 0x0004080001087983 */ /* 0x0005680000300800 */
[----:B----4-:R0:W-:Y:S04]  /*7ed0*/  @P4 STG.E.U16 desc[UR46][R6.64+0x10], R5 ;  /* 0x0000100506004986 */ /* 0x0101e8000c10152e */
[----:B0-----:R2:W5:Y:S04]  /*7ee0*/  LDL.LU.64 R6, [R1+0x400] ;  /* 0x0004000001067983 */ /* 0x0015680000300a00 */
[----:B------:R2:W5:Y:S04]  /*7ef0*/  LDL.LU R5, [R1+0x3f8] ;  /* 0x0003f80001057983 */ /* 0x0005680000300800 */
[----:B------:R2:W5:Y:S04]  /*7f00*/  LDL.LU R4, [R1+0x3f4] ;  /* 0x0003f40001047983 */ /* 0x0005680000300800 */
[----:B------:R0:W-:Y:S04]  /*7f10*/  STL.S16 [R1+0x308], R3 ;  /* 0x0003080301007387 */ /* 0x0001e80000100600 */
[----:B0-----:R2:W5:Y:S01]  /*7f20*/  LDL.LU R3, [R1+0x3f0] ;  /* 0x0003f00001037983 */ /* 0x0015620000300800 */
[----:B------:R-:W-:Y:S01]  /*7f30*/  ISETP.GT.AND P4, PT, R0, 0x108, P6 ;  /* 0x000001080000780c */ /* 0x000fe20003784270 */
[----:B------:R-:W-:-:S12]  /*7f40*/  BSSY B1, `(.L_x_101) ;  /* 0x0000006000017945 */ /* 0x000fd80003800000 */
[----:B--2---:R-:W-:Y:S05]  /*7f50*/  @!P4 BRA `(.L_x_102) ;  /* 0x000000000010c947 */ /* 0x004fea0003800000 */
[----:B------:R0:W-:Y:S04]  /*7f60*/  STL [R1+0x3f0], R0 ;  /* 0x0003f00001007387 */ /* 0x0001e80000100800 */
[----:B0-----:R-:W2:Y:S04]  /*7f70*/  LDG.E.LTC128B.U16 R0, desc[UR46][R14.64+0x12] ;  /* 0x0000122e0e007981 */ /* 0x001ea8000c1e1520 */
[----:B--2---:R0:W-:Y:S04]  /*7f80*/  STL [R1+0x308], R0 ;  /* 0x0003080001007387 */ /* 0x0041e80000100800 */
[----:B0-----:R0:W5:Y:S02]  /*7f90*/  LDL.LU R0, [R1+0x3f0] ;  /* 0x0003f00001007983 */ /* 0x0011640000300800 */
.L_x_102:
[----:B------:R-:W-:Y:S05]  /*7fa0*/  BSYNC B1 ;  /* 0x0000000000017941 */ /* 0x000fea0003800000 */
.L_x_101:
[----:B-----5:R2:W-:Y:S04]  /*7fb0*/  STL [R1+0x404], R7 ;  /* 0x0004040701007387 */ /* 0x0205e80000100800 */
[----:B--2---:R-:W2:Y:S04]  /*7fc0*/  LDL R7, [R1+0x308] ;  /* 0x0003080001077983 */ /* 0x004ea80000100800 */
[----:B------:R3:W-:Y:S04]  /*7fd0*/  STL [R1+0x400], R6 ;  /* 0x0004000601007387 */ /* 0x0007e80000100800 */
[----:B---3--:R-:W3:Y:S04]  /*7fe0*/  LDL.LU R6, [R1+0x31c] ;  /* 0x00031c0001067983 */ /* 0x008ee80000300800 */
[----:B------:R4:W-:Y:S04]  /*7ff0*/  STL.64 [R1+0x3f8], R4 ;  /* 0x0003f80401007387 */ /* 0x0009e80000100a00 */
[----:B------:R1:W-:Y:S01]  /*8000*/  STL [R1+0x3f0], R3 ;  /* 0x0003f00301007387 */ /* 0x0003e20000100800 */
[----:B--2---:R-:W-:-:S04]  /*8010*/  IMAD.U32 R7, R7, 0x10000, RZ ;  /* 0x0001000007077824 */ /* 0x004fc800078e00ff */
[----:B------:R-:W-:-:S04]  /*8020*/  FMUL R7, R7, R16 ;  /* 0x0000001007077220 */ /* 0x000fc80000400000 */
[----:B---3--:R-:W-:Y:S02]  /*8030*/  FFMA R6, R6, R2, R7 ;  /* 0x0000000206067223 */ /* 0x008fe40000000007 */
[----:B------:R2:W5:Y:S03]  /*8040*/  LDL.LU R7, [R1+0x404] ;  /* 0x0004040001077983 */ /* 0x0005660000300800 */
[----:B----4-:R-:W-:Y:S02]  /*8050*/  F2FP.BF16.F32.PACK_AB R5, RZ, R6 ;  /* 0x00000006ff05723e */ /* 0x010fe400000010ff */
[----:B------:R2:W5:Y:S02]  /*8060*/  LDL.LU R6, [R1+0x400] ;  /* 0x0004000001067983 */ /* 0x0005640000300800 */
[----:B------:R-:W-:Y:S01]  /*8070*/  PRMT R4, R5, 0x7610, R4 ;  /* 0x0000761005047816 */ /* 0x000fe20000000004 */
[----:B------:R-:W-:-:S02]  /*8080*/  IMAD.MOV.U32 R5, RZ, RZ, R13 ;  /* 0x000000ffff057224 */ /* 0x000fc400078e000d */
[----:B------:R-:W3:Y:S01]  /*8090*/  LDL.LU R13, [R1+0x308] ;  /* 0x00030800010d7983 */ /* 0x000ee20000300800 */
[----:B-1----:R-:W-:Y:S01]  /*80a0*/  PRMT R3, R4, 0x7610, R3 ;  /* 0x0000761004037816 */ /* 0x002fe20000000003 */
[----:B------:R-:W-:-:S05]  /*80b0*/  IMAD.MOV.U32 R4, RZ, RZ, R12 ;  /* 0x000000ffff047224 */ /* 0x000fca00078e000c */
[----:B------:R-:W-:Y:S04]  /*80c0*/  STL.64 [R1+0x300], R4 ;  /* 0x0003000401007387 */ /* 0x000fe80000100a00 */
[----:B------:R1:W-:Y:S01]  /*80d0*/  @P4 STG.E.U16 desc[UR46][R4.64+0x12], R3 ;  /* 0x0000120304004986 */ /* 0x0003e2000c10152e */
[----:B------:R-:W-:-:S03]  /*80e0*/  ISETP.GT.AND P4, PT, R0, 0x100, P3 ;  /* 0x000001000000780c */ /* 0x000fc60001f84270 */
[----:B-1----:R2:W5:Y:S04]  /*80f0*/  LDL.LU.64 R4, [R1+0x3f8] ;  /* 0x0003f80001047983 */ /* 0x0025680000300a00 */
[----:B------:R2:W5:Y:S01]  /*8100*/  LDL.LU R3, [R1+0x3f0] ;  /* 0x0003f00001037983 */ /* 0x0005620000300800 */
[----:B------:R-:W-:Y:S01]  /*8110*/  BSSY B1, `(.L_x_103) ;  /* 0x0000006000017945 */ /* 0x000fe20003800000 */
[----:B---3--:R-:W-:-:S05]  /*8120*/  PRMT R12, R13, 0x7610, R12 ;  /* 0x000076100d0c7816 */ /* 0x008fca000000000c */
[----:B------:R2:W-:Y:S01]  /*8130*/  STL.S16 [R1+0x314], R12 ;  /* 0x0003140c01007387 */ /* 0x0005e20000100600 */
[----:B------:R-:W-:Y:S05]  /*8140*/  @!P4 BRA `(.L_x_104) ;  /* 0x000000000008c947 */ /* 0x000fea0003800000 */
[----:B--2---:R-:W2:Y:S04]  /*8150*/  LDG.E.LTC128B.U16 R12, desc[UR46][R18.64+0x20] ;  /* 0x0000202e120c7981 */ /* 0x004ea8000c1e1520 */
[----:B--2---:R1:W-:Y:S02]  /*8160*/  STL [R1+0x314], R12 ;  /* 0x0003140c01007387 */ /* 0x0043e40000100800 */
.L_x_104:
[----:B------:R-:W-:Y:S05]  /*8170*/  BSYNC B1 ;  /* 0x0000000000017941 */ /* 0x000fea0003800000 */
.L_x_103:
[----:B------:R-:W3:Y:S04]  /*8180*/  LDL.LU R13, [R1+0x320] ;  /* 0x00032000010d7983 */ /* 0x000ee80000300800 */
[----:B------:R4:W-:Y:S04]  /*8190*/  STL [R1+0x414], R17 ;  /* 0x0004141101007387 */ /* 0x0009e80000100800 */
[----:B----4-:R-:W4:Y:S04]  /*81a0*/  LDL.LU R17, [R1+0x3e0] ;  /* 0x0003e00001117983 */ /* 0x010f280000300800 */
[----:B-----5:R-:W-:Y:S04]  /*81b0*/  STL [R1+0x410], R3 ;  /* 0x0004100301007387 */ /* 0x020fe80000100800 */
[----:B------:R0:W-:Y:S04]  /*81c0*/  STL.64 [R1+0x408], R20 ;  /* 0x0004081401007387 */ /* 0x0001e80000100a00 */
[----:B0-----:R-:W4:Y:S04]  /*81d0*/  LDL.LU.64 R20, [R1+0x380] ;  /* 0x0003800001147983 */ /* 0x001f280000300a00 */
[----:B------:R-:W-:Y:S04]  /*81e0*/  STL.64 [R1+0x400], R18 ;  /* 0x0004001201007387 */ /* 0x000fe80000100a00 */
[----:B------:R0:W-:Y:S04]  /*81f0*/  STL.64 [R1+0x3f8], R14 ;  /* 0x0003f80e01007387 */ /* 0x0001e80000100a00 */
[----:B0-----:R-:W4:Y:S01]  /*8200*/  LDL.LU.64 R14, [R1+0x3c8] ;  /* 0x0003c800010e7983 */ /* 0x001f220000300a00 */
[----:B-12---:R-:W-:-:S03]  /*8210*/  IMAD.U32 R12, R12, 0x10000, RZ ;  /* 0x000100000c0c7824 */ /* 0x006fc600078e00ff */
[----:B------:R0:W-:Y:S01]  /*8220*/  STL.64 [R1+0x3f0], R4 ;  /* 0x0003f00401007387 */ /* 0x0001e20000100a00 */
[----:B------:R-:W-:-:S03]  /*8230*/  FMUL R12, R12, R16 ;  /* 0x000000100c0c7220 */ /* 0x000fc60000400000 */
[----:B0-----:R-:W2:Y:S01]  /*8240*/  LDL.LU R5, [R1+0x3d4] ;  /* 0x0003d40001057983 */ /* 0x001ea20000300800 */
[----:B---3--:R-:W-:Y:S01]  /*8250*/  FFMA R12, R13, R2, R12 ;  /* 0x000000020d0c7223 */ /* 0x008fe2000000000c */
[----:B------:R-:W-:-:S04]  /*8260*/  @P4 IMAD.MOV.U32 R13, RZ, RZ, R235 ;  /* 0x000000ffff0d4224 */ /* 0x000fc800078e00eb */
[----:B------:R-:W-:-:S04]  /*8270*/  F2FP.BF16.F32.PACK_AB R12, RZ, R12 ;  /* 0x0000000cff0c723e */ /* 0x000fc800000010ff */
[----:B------:R-:W-:Y:S01]  /*8280*/  PRMT R3, R12, 0x7610, R3 ;  /* 0x000076100c037816 */ /* 0x000fe20000000003 */
[----:B------:R-:W-:-:S05]  /*8290*/  @P4 IMAD.MOV.U32 R12, RZ, RZ, R234 ;  /* 0x000000ffff0c4224 */ /* 0x000fca00078e00ea */
[----:B------:R0:W-:Y:S01]  /*82a0*/  @P4 STG.E.U16 desc[UR46][R12.64+0x20], R3 ;  /* 0x000020030c004986 */ /* 0x0001e2000c10152e */
[----:B----4-:R-:W-:-:S05]  /*82b0*/  IADD3 R17, P4, R17, 0x180, RZ ;  /* 0x0000018011117810 */ /* 0x010fca0007f9e0ff */
[----:B0-----:R-:W-:-:S04]  /*82c0*/  IMAD.X R12, RZ, RZ, UR7, P4 ;  /* 0x00000007ff0c7e24 */ /* 0x001fc8000a0e06ff */
[----:B------:R-:W-:-:S04]  /*82d0*/  IMAD R12, R12, R8, RZ ;  /* 0x000000080c0c7224 */ /* 0x000fc800078e02ff */
[C---:B------:R-:W-:Y:S02]  /*82e0*/  IMAD R3, R17.reuse, R9, R12 ;  /* 0x0000000911037224 */ /* 0x040fe400078e020c */
[----:B------:R-:W-:-:S04]  /*82f0*/  IMAD.WIDE.U32 R12, R17, R8, R14 ;  /* 0x00000008110c7225 */ /* 0x000fc800078e000e */
[----:B------:R-:W-:Y:S01]  /*8300*/  IMAD.IADD R9, R13, 0x1, R3 ;  /* 0x000000010d097824 */ /* 0x000fe200078e0203 */
[----:B------:R-:W-:-:S04]  /*8310*/  LEA R18, P4, R12, R6, 0x1 ;  /* 0x000000060c127211 */ /* 0x000fc800078808ff */
[----:B------:R-:W-:-:S05]  /*8320*/  LEA.HI.X R19, R12, R7, R9, 0x1, P4 ;  /* 0x000000070c137211 */ /* 0x000fca00020f0c09 */
[----:B------:R0:W-:Y:S02]  /*8330*/  STL.64 [R1+0x358], R18 ;  /* 0x0003581201007387 */ /* 0x0001e40000100a00 */
[----:B0-----:R-:W-:-:S04]  /*8340*/  IMAD.WIDE.U32 R18, R17, R8, R20 ;  /* 0x0000000811127225 */ /* 0x001fc800078e0014 */
[----:B------:R-:W-:Y:S01]  /*8350*/  IMAD.IADD R4, R3, 0x1, R19 ;  /* 0x0000000103047824 */ /* 0x000fe200078e0213 */
[----:B------:R-:W-:Y:S01]  /*8360*/  IADD3 R20, P4, R10, R18, RZ ;  /* 0x000000120a147210 */ /* 0x000fe20007f9e0ff */
[----:B------:R-:W-:Y:S02]  /*8370*/  IMAD.WIDE.U32 R8, R17, R8, R10 ;  /* 0x0000000811087225 */ /* 0x000fe400078e000a */
[----:B------:R0:W5:Y:S02]  /*8380*/  LDL.LU R17, [R1+0x414] ;  /* 0x0004140001117983 */ /* 0x0001640000300800 */
[----:B------:R-:W-:Y:S02]  /*8390*/  IMAD.X R21, R11, 0x1, R4, P4 ;  /* 0x000000010b157824 */ /* 0x000fe400020e0604 */
[----:B------:R-:W3:Y:S01]  /*83a0*/  LDL.LU R11, [R1+0x3d0] ;  /* 0x0003d000010b7983 */ /* 0x000ee20000300800 */
[----:B------:R-:W-:-:S03]  /*83b0*/  IMAD.IADD R9, R3, 0x1, R9 ;  /* 0x0000000103097824 */ /* 0x000fc600078e0209 */
[----:B------:R0:W5:Y:S01]  /*83c0*/  LDL.LU R3, [R1+0x410] ;  /* 0x0004100001037983 */ /* 0x0001620000300800 */
[----:B---3--:R-:W-:-:S04]  /*83d0*/  IMAD.WIDE.U32 R8, R11, UR40, R8 ;  /* 0x000000280b087c25 */ /* 0x008fc8000f8e0008 */
[----:B--2---:R-:W-:Y:S01]  /*83e0*/  IMAD.IADD R9, R5, 0x1, R9 ;  /* 0x0000000105097824 */ /* 0x004fe200078e0209 */
[----:B------:R-:W-:-:S04]  /*83f0*/  LEA R12, P4, R8, R6, 0x1 ;  /* 0x00000006080c7211 */ /* 0x000fc800078808ff */
[----:B------:R-:W-:Y:S01]  /*8400*/  LEA.HI.X R13, R8, R7, R9, 0x1, P4 ;  /* 0x00000007080d7211 */ /* 0x000fe200020f0c09 */
[----:B------:R-:W-:Y:S02]  /*8410*/  IMAD.WIDE.U32 R8, R11, UR40, R20 ;  /* 0x000000280b087c25 */ /* 0x000fe4000f8e0014 */
[----:B------:R0:W5:Y:S02]  /*8420*/  LDL.LU.64 R20, [R1+0x408] ;  /* 0x0004080001147983 */ /* 0x0001640000300a00 */
[----:B------:R-:W-:Y:S01]  /*8430*/  IMAD.IADD R9, R5, 0x1, R9 ;  /* 0x0000000105097824 */ /* 0x000fe200078e0209 */
[----:B------:R-:W-:-:S04]  /*8440*/  LEA R10, P4, R8, R6, 0x1 ;  /* 0x00000006080a7211 */ /* 0x000fc800078808ff */
[-C--:B------:R-:W-:Y:S02]  /*8450*/  LEA.HI.X R11, R8, R7.reuse, R9, 0x1, P4 ;  /* 0x00000007080b7211 */ /* 0x080fe400020f0c09 */
[----:B------:R-:W2:Y:S02]  /*8460*/  LDL.LU.64 R8, [R1+0x3d8] ;  /* 0x0003d80001087983 */ /* 0x000ea40000300a00 */
[----:B--2---:R-:W-:Y:S02]  /*8470*/  IADD3 R8, P4, R8, R18, RZ ;  /* 0x0000001208087210 */ /* 0x004fe40007f9e0ff */
[----:B------:R0:W5:Y:S03]  /*8480*/  LDL.LU.64 R18, [R1+0x400] ;  /* 0x0004000001127983 */ /* 0x0001660000300a00 */
[----:B------:R-:W-:Y:S01]  /*8490*/  IMAD.X R9, R4, 0x1, R15, P4 ;  /* 0x0000000104097824 */ /* 0x000fe200020e060f */
[C---:B------:R-:W-:Y:S01]  /*84a0*/  LEA R4, P4, R8.reuse, R6, 0x1 ;  /* 0x0000000608047211 */ /* 0x040fe200078808ff */
[----:B------:R0:W5:Y:S03]  /*84b0*/  LDL.LU.64 R14, [R1+0x3f8] ;  /* 0x0003f800010e7983 */ /* 0x0001660000300a00 */
[----:B------:R-:W-:-:S05]  /*84c0*/  LEA.HI.X R5, R8, R7, R9, 0x1, P4 ;  /* 0x0000000708057211 */ /* 0x000fca00020f0c09 */
[----:B------:R1:W-:Y:S04]  /*84d0*/  STL.64 [R1+0x318], R4 ;  /* 0x0003180401007387 */ /* 0x0003e80000100a00 */
[----:B-1----:R0:W5:Y:S04]  /*84e0*/  LDL.LU.64 R4, [R1+0x3f0] ;  /* 0x0003f00001047983 */ /* 0x0021680000300a00 */
[----:B------:R-:W2:Y:S01]  /*84f0*/  LDL.LU R9, [R1+0x314] ;  /* 0x0003140001097983 */ /* 0x000ea20000300800 */
[----:B------:R-:W-:Y:S01]  /*8500*/  ISETP.GT.AND P4, PT, R0, 0x100, P2 ;  /* 0x000001000000780c */ /* 0x000fe20001784270 */
[----:B------:R-:W-:Y:S01]  /*8510*/  BSSY B1, `(.L_x_105) ;  /* 0x0000004000017945 */ /* 0x000fe20003800000 */
[----:B--2---:R-:W-:-:S11]  /*8520*/  PRMT R6, R9, 0x7610, R6 ;  /* 0x0000761009067816 */ /* 0x004fd60000000006 */
[----:B0-----:R-:W-:Y:S05]  /*8530*/  @!P4 BRA `(.L_x_106) ;  /* 0x000000000004c947 */ /* 0x001fea0003800000 */
[----:B-----5:R0:W5:Y:S02]  /*8540*/  LDG.E.LTC128B.U16 R6, desc[UR46][R18.64+0x22] ;  /* 0x0000222e12067981 */ /* 0x020164000c1e1520 */
.L_x_106:
[----:B------:R-:W-:Y:S05]  /*8550*/  BSYNC B1 ;  /* 0x0000000000017941 */ /* 0x000fea0003800000 */
.L_x_105:
        /* <DEDUP_REMOVED lines=8> */
[----:B-1----:R-:W-:Y:S05]  /*85e0*/  @!P4 BRA `(.L_x_108) ;  /* 0x000000000004c947 */ /* 0x002fea0003800000 */
[----:B------:R1:W5:Y:S02]  /*85f0*/  LDG.E.LTC128B.U16 R6, desc[UR46][R14.64+0x20] ;  /* 0x0000202e0e067981 */ /* 0x000364000c1e1520 */
.L_x_108:
[----:B------:R-:W-:Y:S05]  /*8600*/  BSYNC B1 ;  /* 0x0000000000017941 */ /* 0x000fea0003800000 */
.L_x_107:
[----:B------:R2:W-:Y:S04]  /*8610*/  STL [R1+0x3f0], R3 ;  /* 0x0003f00301007387 */ /* 0x0005e80000100800 */
[----:B--2---:R-:W2:Y:S04]  /*8620*/  LDL.LU R3, [R1+0x328] ;  /* 0x0003280001037983 */ /* 0x004ea80000300800 */
[----:B------:R-:W3:Y:S01]  /*8630*/  LDL.64 R8, [R1+0x350] ;  /* 0x0003500001087983 */ /* 0x000ee20000100a00 */
[----:B-----5:R-:W-:-:S04]  /*8640*/  IMAD.U32 R7, R6, 0x10000, RZ ;  /* 0x0001000006077824 */ /* 0x020fc800078e00ff */
[----:B------:R-:W-:-:S04]  /*8650*/  FMUL R7, R7, R16 ;  /* 0x0000001007077220 */ /* 0x000fc80000400000 */
[----:B--2---:R-:W-:Y:S02]  /*8660*/  FFMA R7, R3, R2, R7 ;  /* 0x0000000203077223 */ /* 0x004fe40000000007 */
[----:B------:R2:W5:Y:S01]  /*8670*/  LDL.LU R3, [R1+0x3f0] ;  /* 0x0003f00001037983 */ /* 0x0005620000300800 */
[----:B------:R-:W-:Y:S02]  /*8680*/  BSSY B1, `(.L_x_109) ;  /* 0x0000006000017945 */ /* 0x000fe40003800000 */
[----:B------:R-:W-:-:S05]  /*8690*/  F2FP.BF16.F32.PACK_AB R7, RZ, R7 ;  /* 0x00000007ff07723e */ /* 0x000fca00000010ff */
[----:B---3--:R2:W-:Y:S01]  /*86a0*/  @P4 STG.E.U16 desc[UR46][R8.64+0x20], R7 ;  /* 0x0000200708004986 */ /* 0x0085e2000c10152e */
[----:B------:R-:W-:-:S13]  /*86b0*/  ISETP.GT.AND P4, PT, R0, 0x108, P2 ;  /* 0x000001080000780c */ /* 0x000fda0001784270 */
[----:B--2---:R-:W-:Y:S05]  /*86c0*/  @!P4 BRA `(.L_x_110) ;  /* 0x000000000004c947 */ /* 0x004fea0003800000 */
[----:B------:R2:W5:Y:S02]  /*86d0*/  LDG.E.LTC128B.U16 R6, desc[UR46][R14.64+0x22] ;  /* 0x0000222e0e067981 */ /* 0x000564000c1e1520 */
.L_x_110:
[----:B------:R-:W-:Y:S05]  /*86e0*/  BSYNC B1 ;  /* 0x0000000000017941 */ /* 0x000fea0003800000 */
.L_x_109:
[----:B-----5:R3:W-:Y:S04]  /*86f0*/  STL [R1+0x3f0], R3 ;  /* 0x0003f00301007387 */ /* 0x0207e80000100800 */
[----:B---3--:R-:W3:Y:S04]  /*8700*/  LDL.LU R3, [R1+0x32c] ;  /* 0x00032c0001037983 */ /* 0x008ee80000300800 */
[----:B------:R-:W4:Y:S01]  /*8710*/  LDL.64 R8, [R1+0x300] ;  /* 0x0003000001087983 */ /* 0x000f220000100a00 */
[----:B------:R-:W-:-:S04]  /*8720*/  IMAD.U32 R7, R6, 0x10000, RZ ;  /* 0x0001000006077824 */ /* 0x000fc800078e00ff */
[----:B------:R-:W-:-:S04]  /*8730*/  FMUL R7, R7, R16 ;  /* 0x0000001007077220 */ /* 0x000fc80000400000 */
[----:B---3--:R-:W-:Y:S02]  /*8740*/  FFMA R7, R3, R2, R7 ;  /* 0x0000000203077223 */ /* 0x008fe40000000007 */
[----:B------:R3:W5:Y:S01]  /*8750*/  LDL.LU R3, [R1+0x3f0] ;  /* 0x0003f00001037983 */ /* 0x0007620000300800 */
[----:B------:R-:W-:Y:S02]  /*8760*/  BSSY B1, `(.L_x_111) ;  /* 0x0000006000017945 */ /* 0x000fe40003800000 */
[----:B------:R-:W-:-:S05]  /*8770*/  F2FP.BF16.F32.PACK_AB R7, RZ, R7 ;  /* 0x00000007ff07723e */ /* 0x000fca00000010ff */
[----:B----4-:R3:W-:Y:S01]  /*8780*/  @P4 STG.E.U16 desc[UR46][R8.64+0x22], R7 ;  /* 0x0000220708004986 */ /* 0x0107e2000c10152e */
[----:B------:R-:W-:-:S13]  /*8790*/  ISETP.GT.AND P4, PT, R0, 0x100, P1 ;  /* 0x000001000000780c */ /* 0x000fda0000f84270 */
[----:B---3--:R-:W-:Y:S05]  /*87a0*/  @!P4 BRA `(.L_x_112) ;  /* 0x000000000004c947 */ /* 0x008fea0003800000 */
[----:B------:R3:W5:Y:S02]  /*87b0*/  LDG.E.LTC128B.U16 R6, desc[UR46][R18.64+0x30] ;  /* 0x0000302e12067981 */ /* 0x000764000c1e1520 */
.L_x_112:
[----:B------:R-:W-:Y:S05]  /*87c0*/  BSYNC B1 ;  /* 0x0000000000017941 */ /* 0x000fea0003800000 */
.L_x_111:
[----:B------:R-:W4:Y:S01]  /*87d0*/  LDL.LU R8, [R1+0x330] ;  /* 0x0003300001087983 */ /* 0x000f220000300800 */
[----:B-----5:R-:W-:Y:S01]  /*87e0*/  IMAD.U32 R7, R6, 0x10000, RZ ;  /* 0x0001000006077824 */ /* 0x020fe200078e00ff */
[----:B------:R-:W-:Y:S01]  /*87f0*/  BSSY B1, `(.L_x_113) ;  /* 0x000000a000017945 */ /* 0x000fe20003800000 */
[----:B------:R-:W-:Y:S02]  /*8800*/  @P4 IMAD.MOV.U32 R9, RZ, RZ, R235 ;  /* 0x000000ffff094224 */ /* 0x000fe400078e00eb */
[----:B------:R-:W-:-:S04]  /*8810*/  FMUL R7, R7, R16 ;  /* 0x0000001007077220 */ /* 0x000fc80000400000 */
[----:B----4-:R-:W-:Y:S01]  /*8820*/  FFMA R7, R8, R2, R7 ;  /* 0x0000000208077223 */ /* 0x010fe20000000007 */
[----:B------:R-:W-:-:S04]  /*8830*/  @P4 IMAD.MOV.U32 R8, RZ, RZ, R234 ;  /* 0x000000ffff084224 */ /* 0x000fc800078e00ea */
[----:B------:R-:W-:-:S05]  /*8840*/  F2FP.BF16.F32.PACK_AB R7, RZ, R7 ;  /* 0x00000007ff07723e */ /* 0x000fca00000010ff */
[----:B------:R4:W-:Y:S01]  /*8850*/  @P4 STG.E.U16 desc[UR46][R8.64+0x30], R7 ;  /* 0x0000300708004986 */ /* 0x0009e2000c10152e */
[----:B------:R-:W-:-:S13]  /*8860*/  ISETP.GT.AND P4, PT, R0, 0x100, P0 ;  /* 0x000001000000780c */ /* 0x000fda0000784270 */
[----:B----4-:R-:W-:Y:S05]  /*8870*/  @!P4 BRA `(.L_x_114) ;  /* 0x000000000004c947 */ /* 0x010fea0003800000 */
[----:B------:R4:W5:Y:S02]  /*8880*/  LDG.E.LTC128B.U16 R6, desc[UR46][R18.64+0x32] ;  /* 0x0000322e12067981 */ /* 0x000964000c1e1520 */
.L_x_114:
[----:B------:R-:W-:Y:S05]  /*8890*/  BSYNC B1 ;  /* 0x0000000000017941 */ /* 0x000fea0003800000 */
.L_x_113:
        /* <DEDUP_REMOVED lines=10> */
.L_x_116:
[----:B------:R-:W-:Y:S05]  /*8940*/  BSYNC B1 ;  /* 0x0000000000017941 */ /* 0x000fea0003800000 */
.L_x_115:
[----:B------:R0:W-:Y:S04]  /*8950*/  STL [R1+0x3f0], R3 ;  /* 0x0003f00301007387 */ /* 0x0001e80000100800 */
[----:B0-----:R-:W3:Y:S04]  /*8960*/  LDL.LU R3, [R1+0x338] ;  /* 0x0003380001037983 */ /* 0x001ee80000300800 */
[----:B------:R-:W4:Y:S01]  /*8970*/  LDL.LU.64 R8, [R1+0x350] ;  /* 0x0003500001087983 */ /* 0x000f220000300a00 */
        /* <DEDUP_REMOVED lines=10> */
.L_x_118:
[----:B------:R-:W-:Y:S05]  /*8a20*/  BSYNC B1 ;  /* 0x0000000000017941 */ /* 0x000fea0003800000 */
.L_x_117:
[----:B------:R-:W3:Y:S04]  /*8a30*/  LDL.LU R9, [R1+0x33c] ;  /* 0x00033c0001097983 */ /* 0x000ee80000300800 */
[----:B------:R4:W-:Y:S04]  /*8a40*/  STL.64 [R1+0x400], R10 ;  /* 0x0004000a01007387 */ /* 0x0009e80000100a00 */
[----:B----4-:R-:W4:Y:S04]  /*8a50*/  LDL.64 R10, [R1+0x300] ;  /* 0x00030000010a7983 */ /* 0x010f280000100a00 */
[----:B------:R1:W-:Y:S04]  /*8a60*/  STL.64 [R1+0x3f8], R4 ;  /* 0x0003f80401007387 */ /* 0x0003e80000100a00 */
[----:B-1----:R-:W2:Y:S01]  /*8a70*/  LDL.LU.64 R4, [R1+0x358] ;  /* 0x0003580001047983 */ /* 0x002ea20000300a00 */
[----:B-----5:R-:W-:-:S03]  /*8a80*/  IMAD.U32 R7, R6, 0x10000, RZ ;  /* 0x0001000006077824 */ /* 0x020fc600078e00ff */
[----:B------:R-:W2:Y:S01]  /*8a90*/  LDL.LU R8, [R1+0x2c0] ;  /* 0x0002c00001087983 */ /* 0x000ea20000300800 */
[----:B------:R-:W-:-:S03]  /*8aa0*/  FMUL R7, R7, R16 ;  /* 0x0000001007077220 */ /* 0x000fc60000400000 */
[----:B------:R-:W-:Y:S01]  /*8ab0*/  STL [R1+0x3f0], R3 ;  /* 0x0003f00301007387 */ /* 0x000fe20000100800 */
[----:B---3--:R-:W-:-:S05]  /*8ac0*/  FFMA R7, R9, R2, R7 ;  /* 0x0000000209077223 */ /* 0x008fca0000000007 */
[----:B------:R-:W-:-:S05]  /*8ad0*/  F2FP.BF16.F32.PACK_AB R7, RZ, R7 ;  /* 0x00000007ff07723e */ /* 0x000fca00000010ff */
[----:B----4-:R1:W-:Y:S01]  /*8ae0*/  @P4 STG.E.U16 desc[UR46][R10.64+0x32], R7 ;  /* 0x000032070a004986 */ /* 0x0103e2000c10152e */
[----:B------:R-:W-:-:S03]  /*8af0*/  ISETP.GT.AND P4, PT, R0, 0x180, P5 ;  /* 0x000001800000780c */ /* 0x000fc60002f84270 */
[----:B-1----:R1:W5:Y:S10]  /*8b00*/  LDL.LU.64 R10, [R1+0x400] ;  /* 0x00040000010a7983 */ /* 0x0023740000300a00 */
[----:B--2---:R-:W2:Y:S01]  /*8b10*/  @P4 LDG.E.LTC128B.U16 R6, desc[UR46][R4.64] ;  /* 0x0000002e04064981 */ /* 0x004ea2000c1e1520 */
[----:B------:R-:W-:-:S03]  /*8b20*/  IMAD.U32 R7, RZ, RZ, UR9 ;  /* 0x00000009ff077e24 */ /* 0x000fc6000f8e00ff */
[----:B------:R1:W5:Y:S01]  /*8b30*/  LDL.LU.64 R4, [R1+0x3f8] ;  /* 0x0003f80001047983 */ /* 0x0003620000300a00 */
[----:B------:R-:W-:Y:S02]  /*8b40*/  IMAD R7, R7, 0x300, RZ ;  /* 0x0000030007077824 */ /* 0x000fe400078e02ff */
[----:B------:R-:W-:Y:S01]  /*8b50*/  IMAD.U32 R9, RZ, RZ, UR8 ;  /* 0x00000008ff097e24 */ /* 0x000fe2000f8e00ff */
[----:B--2---:R2:W-:Y:S02]  /*8b60*/  STL [R1+0x310], R6 ;  /* 0x0003100601007387 */ /* 0x0045e40000100800 */
[----:B--2---:R-:W-:-:S04]  /*8b70*/  IMAD.U32 R6, R6, 0x10000, RZ ;  /* 0x0001000006067824 */ /* 0x004fc800078e00ff */
[----:B------:R-:W-:-:S04]  /*8b80*/  FMUL R6, R6, R16 ;  /* 0x0000001006067220 */ /* 0x000fc80000400000 */
[----:B------:R-:W-:Y:S02]  /*8b90*/  FFMA R8, R8, R2, R6 ;  /* 0x0000000208087223 */ /* 0x000fe40000000006 */
[----:B------:R-:W2:Y:S03]  /*8ba0*/  LDL.LU.64 R6, [R1+0x3c0] ;  /* 0x0003c00001067983 */ /* 0x000ea60000300a00 */
[----:B------:R-:W-:-:S04]  /*8bb0*/  F2FP.BF16.F32.PACK_AB R8, RZ, R8 ;  /* 0x00000008ff08723e */ /* 0x000fc800000010ff */
[----:B------:R-:W-:Y:S01]  /*8bc0*/  PRMT R3, R8, 0x7610, R3 ;  /* 0x0000761008037816 */ /* 0x000fe20000000003 */
[----:B--2---:R2:W-:Y:S02]  /*8bd0*/  STL.64 [R1+0x308], R6 ;  /* 0x0003080601007387 */ /* 0x0045e40000100a00 */
[----:B--2---:R-:W-:-:S04]  /*8be0*/  IMAD.WIDE.U32 R6, R9, 0x300, R6 ;  /* 0x0000030009067825 */ /* 0x004fc800078e0006 */
[----:B------:R-:W-:Y:S02]  /*8bf0*/  IMAD.U32 R9, RZ, RZ, UR9 ;  /* 0x00000009ff097e24 */ /* 0x000fe4000f8e00ff */
[----:B------:R-:W-:Y:S02]  /*8c00*/  @P4 IMAD.MOV.U32 R8, RZ, RZ, R6 ;  /* 0x000000ffff084224 */ /* 0x000fe400078e0006 */
[----:B------:R-:W-:-:S04]  /*8c10*/  IMAD R9, R9, 0x300, RZ ;  /* 0x0000030009097824 */ /* 0x000fc800078e02ff */
[----:B------:R-:W-:-:S05]  /*8c20*/  IMAD.IADD R9, R7, 0x1, R9 ;  /* 0x0000000107097824 */ /* 0x000fca00078e0209 */
[----:B------:R2:W-:Y:S04]  /*8c30*/  @P4 STG.E.U16 desc[UR46][R8.64], R3 ;  /* 0x0000000308004986 */ /* 0x0005e8000c10152e */
[----:B--2---:R1:W5:Y:S01]  /*8c40*/  LDL.LU R3, [R1+0x3f0] ;  /* 0x0003f00001037983 */ /* 0x0043620000300800 */
[----:B------:R-:W-:Y:S01]  /*8c50*/  LOP3.LUT P4, RZ, R17, 0x4, RZ, 0xc0, !PT ;  /* 0x0000000411ff7812 */ /* 0x000fe2000788c0ff */
[----:B------:R-:W-:Y:S03]  /*8c60*/  BSSY B1, `(.L_x_119) ;  /* 0x0000007000017945 */ /* 0x000fe60003800000 */
[----:B------:R-:W-:-:S13]  /*8c70*/  ISETP.GT.AND P4, PT, R0, 0x180, P4 ;  /* 0x000001800000780c */ /* 0x000fda0002784270 */
[----:B-1----:R-:W-:Y:S05]  /*8c80*/  @!P4 BRA `(.L_x_120) ;  /* 0x000000000010c947 */ /* 0x002fea0003800000 */
[----:B------:R1:W-:Y:S04]  /*8c90*/  STL [R1+0x3f0], R0 ;  /* 0x0003f00001007387 */ /* 0x0003e80000100800 */
[----:B-1----:R-:W2:Y:S04]  /*8ca0*/  LDG.E.LTC128B.U16 R0, desc[UR46][R12.64+0x2] ;  /* 0x0000022e0c007981 */ /* 0x002ea8000c1e1520 */
[----:B--2---:R1:W-:Y:S04]  /*8cb0*/  STL [R1+0x310], R0 ;  /* 0x0003100001007387 */ /* 0x0043e80000100800 */
[----:B-1----:R1:W5:Y:S02]  /*8cc0*/  LDL.LU R0, [R1+0x3f0] ;  /* 0x0003f00001007983 */ /* 0x0023640000300800 */
.L_x_120:
[----:B------:R-:W-:Y:S05]  /*8cd0*/  BSYNC B1 ;  /* 0x0000000000017941 */ /* 0x000fea0003800000 */
.L_x_119:
[----:B-----5:R-:W-:Y:S04]  /*8ce0*/  STL [R1+0x408], R5 ;  /* 0x0004080501007387 */ /* 0x020fe80000100800 */
[----:B------:R2:W-:Y:S04]  /*8cf0*/  STL.64 [R1+0x400], R12 ;  /* 0x0004000c01007387 */ /* 0x0005e80000100a00 */
[----:B--2---:R-:W2:Y:S04]  /*8d00*/  LDL.LU R13, [R1+0x2c4] ;  /* 0x0002c400010d7983 */ /* 0x004ea80000300800 */
[----:B------:R-:W-:Y:S04]  /*8d10*/  STL.64 [R1+0x3f8], R10 ;  /* 0x0003f80a01007387 */ /* 0x000fe80000100a00 */
[----:B------:R3:W-:Y:S04]  /*8d20*/  STL [R1+0x3f4], R4 ;  /* 0x0003f40401007387 */ /* 0x0007e80000100800 */
[----:B---3--:R-:W3:Y:S04]  /*8d30*/  LDL.LU R4, [R1+0x310] ;  /* 0x0003100001047983 */ /* 0x008ee80000300800 */
[----:B------:R-:W-:Y:S01]  /*8d40*/  STL [R1+0x3f0], R3 ;  /* 0x0003f00301007387 */ /* 0x000fe20000100800 */
[----:B---3--:R-:W-:-:S04]  /*8d50*/  IMAD.U32 R5, R4, 0x10000, RZ ;  /* 0x0001000004057824 */ /* 0x008fc800078e00ff */
[----:B------:R-:W-:-:S04]  /*8d60*/  FMUL R5, R5, R16 ;  /* 0x0000001005057220 */ /* 0x000fc80000400000 */
[----:B--2---:R-:W-:Y:S02]  /*8d70*/  FFMA R13, R13, R2, R5 ;  /* 0x000000020d0d7223 */ /* 0x004fe40000000005 */
[----:B------:R2:W5:Y:S03]  /*8d80*/  LDL.LU R5, [R1+0x408] ;  /* 0x0004080001057983 */ /* 0x0005660000300800 */
[----:B------:R-:W-:Y:S01]  /*8d90*/  F2FP.BF16.F32.PACK_AB R11, RZ, R13 ;  /* 0x0000000dff0b723e */ /* 0x000fe200000010ff */
[----:B------:R-:W-:-:S03]  /*8da0*/  @P4 IMAD.MOV.U32 R13, RZ, RZ, R9 ;  /* 0x000000ffff0d4224 */ /* 0x000fc600078e0009 */
[----:B------:R-:W-:Y:S01]  /*8db0*/  PRMT R12, R11, 0x7610, R12 ;  /* 0x000076100b0c7816 */ /* 0x000fe2000000000c */
[----:B------:R-:W-:-:S03]  /*8dc0*/  IMAD.U32 R11, RZ, RZ, UR8 ;  /* 0x00000008ff0b7e24 */ /* 0x000fc6000f8e00ff */
[----:B------:R-:W-:Y:S01]  /*8dd0*/  PRMT R10, R12, 0x7610, R10 ;  /* 0x000076100c0a7816 */ /* 0x000fe2000000000a */
[----:B------:R-:W-:Y:S02]  /*8de0*/  @P4 IMAD.MOV.U32 R12, RZ, RZ, R6 ;  /* 0x000000ffff0c4224 */ /* 0x000fe400078e0006 */
[----:B------:R-:W-:-:S03]  /*8df0*/  IMAD.SHL.U32 R11, R11, 0x10, RZ ;  /* 0x000000100b0b7824 */ /* 0x000fc600078e00ff */
[----:B------:R3:W-:Y:S04]  /*8e00*/  @P4 STG.E.U16 desc[UR46][R12.64+0x2], R10 ;  /* 0x0000020a0c004986 */ /* 0x0007e8000c10152e */
[----:B---3--:R2:W5:Y:S01]  /*8e10*/  LDL.LU.64 R12, [R1+0x400] ;  /* 0x00040000010c7983 */ /* 0x0085620000300a00 */
[----:B------:R-:W-:-:S03]  /*8e20*/  IADD3 R10, P4, R11, R6, RZ ;  /* 0x000000060b0a7210 */ /* 0x000fc60007f9e0ff */
[----:B------:R-:W3:Y:S01]  /*8e30*/  LDL R11, [R1+0x3e4] ;  /* 0x0003e400010b7983 */ /* 0x000ee20000100800 */
[----:B------:R-:W-:Y:S02]  /*8e40*/  PRMT R3, R4, 0x7610, R3 ;  /* 0x0000761004037816 */ /* 0x000fe40000000003 */
[----:B------:R-:W-:Y:S01]  /*8e50*/  ISETP.GT.AND P5, PT, R0, 0x188, P5 ;  /* 0x000001880000780c */ /* 0x000fe20002fa4270 */
[----:B---3--:R-:W-:-:S05]  /*8e60*/  IMAD.X R11, R9, 0x1, R11, P4 ;  /* 0x00000001090b7824 */ /* 0x008fca00020e060b */
[----:B------:R3:W-:Y:S04]  /*8e70*/  STL.64 [R1+0x2c0], R10 ;  /* 0x0002c00a01007387 */ /* 0x0007e80000100a00 */
[----:B---3--:R2:W5:Y:S04]  /*8e80*/  LDL.LU.64 R10, [R1+0x3f8] ;  /* 0x0003f800010a7983 */ /* 0x0085680000300a00 */
[----:B------:R2:W5:Y:S04]  /*8e90*/  LDL.LU R4, [R1+0x3f4] ;  /* 0x0003f40001047983 */ /* 0x0005680000300800 */
[----:B------:R3:W-:Y:S04]  /*8ea0*/  STL.S16 [R1+0x310], R3 ;  /* 0x0003100301007387 */ /* 0x0007e80000100600 */
[----:B---3--:R2:W5:Y:S01]  /*8eb0*/  LDL.LU R3, [R1+0x3f0] ;  /* 0x0003f00001037983 */ /* 0x0085620000300800 */
[----:B------:R-:W-:Y:S04]  /*8ec0*/  BSSY B1, `(.L_x_121) ;  /* 0x0000009000017945 */ /* 0x000fe80003800000 */
[----:B------:R-:W-:Y:S05]  /*8ed0*/  @!P5 BRA `(.L_x_122) ;  /* 0x00000000001cd947 */ /* 0x000fea0003800000 */
[----:B-----5:R3:W-:Y:S04]  /*8ee0*/  STL.64 [R1+0x3f8], R2 ;  /* 0x0003f80201007387 */ /* 0x0207e80000100a00 */
[----:B---3--:R-:W3:Y:S04]  /*8ef0*/  LDL.LU.64 R2, [R1+0x318] ;  /* 0x0003180001027983 */ /* 0x008ee80000300a00 */
[----:B------:R3:W-:Y:S04]  /*8f00*/  STL [R1+0x3f0], R0 ;  /* 0x0003f00001007387 */ /* 0x0007e80000100800 */
[----:B---3--:R-:W3:Y:S04]  /*8f10*/  LDG.E.LTC128B.U16 R0, desc[UR46][R2.64] ;  /* 0x0000002e02007981 */ /* 0x008ee8000c1e1520 */
[----:B------:R4:W5:Y:S04]  /*8f20*/  LDL.LU.64 R2, [R1+0x3f8] ;  /* 0x0003f80001027983 */ /* 0x0009680000300a00 */
[----:B---3--:R3:W-:Y:S04]  /*8f30*/  STL [R1+0x310], R0 ;  /* 0x0003100001007387 */ /* 0x0087e80000100800 */
[----:B---3--:R4:W5:Y:S02]  /*8f40*/  LDL.LU R0, [R1+0x3f0] ;  /* 0x0003f00001007983 */ /* 0x0089640000300800 */
.L_x_122:
[----:B------:R-:W-:Y:S05]  /*8f50*/  BSYNC B1 ;  /* 0x0000000000017941 */ /* 0x000fea0003800000 */
.L_x_121:
[----:B-----5:R-:W-:Y:S04]  /*8f60*/  STL [R1+0x414], R11 ;  /* 0x0004140b01007387 */ /* 0x020fe80000100800 */
[----:B------:R3:W-:Y:S04]  /*8f70*/  STL [R1+0x410], R10 ;  /* 0x0004100a01007387 */ /* 0x0007e80000100800 */
[----:B---3--:R-:W3:Y:S04]  /*8f80*/  LDL.LU R10, [R1+0x2c8] ;  /* 0x0002c800010a7983 */ /* 0x008ee80000300800 */
[----:B------:R-:W-:Y:S04]  /*8f90*/  STL [R1+0x40c], R9 ;  /* 0x00040c0901007387 */ /* 0x000fe80000100800 */
[----:B------:R-:W-:Y:S04]  /*8fa0*/  STL [R1+0x408], R8 ;  /* 0x0004080801007387 */ /* 0x000fe80000100800 */
[----:B------:R0:W-:Y:S04]  /*8fb0*/  STL.64 [R1+0x400], R6 ;  /* 0x0004000601007387 */ /* 0x0001e80000100a00 */
[----:B0-----:R-:W2:Y:S04]  /*8fc0*/  LDL.64 R6, [R1+0x2c0] ;  /* 0x0002c00001067983 */ /* 0x001ea80000100a00 */
[----:B------:R-:W-:Y:S04]  /*8fd0*/  STL [R1+0x3f8], R5 ;  /* 0x0003f80501007387 */ /* 0x000fe80000100800 */
[----:B------:R0:W-:Y:S04]  /*8fe0*/  STL [R1+0x3f4], R4 ;  /* 0x0003f40401007387 */ /* 0x0001e80000100800 */
[----:B0-----:R-:W4:Y:S01]  /*8ff0*/  LDL.LU R4, [R1+0x310] ;  /* 0x0003100001047983 */ /* 0x001f220000300800 */
[----:B------:R-:W-:-:S03]  /*9000*/  LOP3.LUT P4, RZ, R17, 0x4, RZ, 0xc0, !PT ;  /* 0x0000000411ff7812 */ /* 0x000fc6000788c0ff */
[----:B------:R0:W-:Y:S01]  /*9010*/  STL [R1+0x3f0], R3 ;  /* 0x0003f00301007387 */ /* 0x0001e20000100800 */
[----:B----4-:R-:W-:-:S04]  /*9020*/  IMAD.U32 R11, R4, 0x10000, RZ ;  /* 0x00010000040b7824 */ /* 0x010fc800078e00ff */
        /* <DEDUP_REMOVED lines=10> */
[----:B--2---:R0:W-:Y:S04]  /*90d0*/  @P5 STG.E.U16 desc[UR46][R6.64], R5 ;  /* 0x0000000506005986 */ /* 0x0041e8000c10152e */
[----:B0-----:R3:W5:Y:S04]  /*90e0*/  LDL.LU.64 R6, [R1+0x400] ;  /* 0x0004000001067983 */ /* 0x0017680000300a00 */
[----:B------:R3:W5:Y:S01]  /*90f0*/  LDL.LU R5, [R1+0x3f8] ;  /* 0x0003f80001057983 */ /* 0x0007620000300800 */
[----:B------:R-:W-:-:S03]  /*9100*/  ISETP.GT.AND P4, PT, R0, 0x188, P4 ;  /* 0x000001880000780c */ /* 0x000fc60002784270 */
[----:B------:R3:W5:Y:S04]  /*9110*/  LDL.LU R4, [R1+0x3f4] ;  /* 0x0003f40001047983 */ /* 0x0007680000300800 */
[----:B------:R0:W-:Y:S04]  /*9120*/  STL.S16 [R1+0x2c8], R3 ;  /* 0x0002c80301007387 */ /* 0x0001e80000100600 */
[----:B0-----:R3:W5:Y:S01]  /*9130*/  LDL.LU R3, [R1+0x3f0] ;  /* 0x0003f00001037983 */ /* 0x0017620000300800 */
[----:B------:R-:W-:Y:S04]  /*9140*/  BSSY B1, `(.L_x_123) ;  /* 0x0000006000017945 */ /* 0x000fe80003800000 */
[----:B------:R-:W-:Y:S05]  /*9150*/  @!P4 BRA `(.L_x_124) ;  /* 0x000000000010c947 */ /* 0x000fea0003800000 */
[----:B------:R0:W-:Y:S04]  /*9160*/  STL [R1+0x3f0], R0 ;  /* 0x0003f00001007387 */ /* 0x0001e80000100800 */
[----:B0----5:R-:W2:Y:S04]  /*9170*/  LDG.E.LTC128B.U16 R0, desc[UR46][R10.64+0x2] ;  /* 0x0000022e0a007981 */ /* 0x021ea8000c1e1520 */
[----:B--2---:R0:W-:Y:S04]  /*9180*/  STL [R1+0x2c8], R0 ;  /* 0x0002c80001007387 */ /* 0x0041e80000100800 */
[----:B0-----:R0:W5:Y:S02]  /*9190*/  LDL.LU R0, [R1+0x3f0] ;  /* 0x0003f00001007983 */ /* 0x0011640000300800 */
.L_x_124:
[----:B------:R-:W-:Y:S05]  /*91a0*/  BSYNC B1 ;  /* 0x0000000000017941 */ /* 0x000fea0003800000 */
.L_x_123:
[----:B-----5:R-:W-:Y:S04]  /*91b0*/  STL [R1+0x414], R11 ;  /* 0x0004140b01007387 */ /* 0x020fe80000100800 */
[----:B------:R2:W-:Y:S04]  /*91c0*/  STL [R1+0x410], R10 ;  /* 0x0004100a01007387 */ /* 0x0005e80000100800 */
[----:B--2---:R-:W2:Y:S04]  /*91d0*/  LDL.LU R10, [R1+0x2cc] ;  /* 0x0002cc00010a7983 */ /* 0x004ea80000300800 */
[----:B------:R-:W-:Y:S04]  /*91e0*/  STL [R1+0x40c], R9 ;  /* 0x00040c0901007387 */ /* 0x000fe80000100800 */
[----:B------:R-:W-:Y:S04]  /*91f0*/  STL [R1+0x408], R8 ;  /* 0x0004080801007387 */ /* 0x000fe80000100800 */
[----:B------:R4:W-:Y:S04]  /*9200*/  STL.64 [R1+0x400], R6 ;  /* 0x0004000601007387 */ /* 0x0009e80000100a00 */
[----:B----4-:R-:W4:Y:S04]  /*9210*/  LDL.64 R6, [R1+0x2c0] ;  /* 0x0002c00001067983 */ /* 0x010f280000100a00 */
[----:B------:R-:W-:Y:S04]  /*9220*/  STL [R1+0x3f8], R5 ;  /* 0x0003f80501007387 */ /* 0x000fe80000100800 */
[----:B------:R1:W-:Y:S04]  /*9230*/  STL [R1+0x3f4], R4 ;  /* 0x0003f40401007387 */ /* 0x0003e80000100800 */
[----:B-1----:R-:W3:Y:S01]  /*9240*/  LDL.LU R4, [R1+0x2c8] ;  /* 0x0002c80001047983 */ /* 0x002ee20000300800 */
[----:B------:R-:W-:-:S03]  /*9250*/  LOP3.LUT P5, RZ, R17, 0x2, RZ, 0xc0, !PT ;  /* 0x0000000211ff7812 */ /* 0x000fc600078ac0ff */
[----:B------:R1:W-:Y:S01]  /*9260*/  STL [R1+0x3f0], R3 ;  /* 0x0003f00301007387 */ /* 0x0003e20000100800 */
[----:B---3--:R-:W-:-:S04]  /*9270*/  IMAD.U32 R11, R4, 0x10000, RZ ;  /* 0x00010000040b7824 */ /* 0x008fc800078e00ff */
[----:B------:R-:W-:-:S04]  /*9280*/  FMUL R11, R11, R16 ;  /* 0x000000100b0b7220 */ /* 0x000fc80000400000 */
[----:B--2---:R-:W-:Y:S02]  /*9290*/  FFMA R10, R10, R2, R11 ;  /* 0x000000020a0a7223 */ /* 0x004fe4000000000b */
[----:B------:R2:W5:Y:S03]  /*92a0*/  LDL.LU R11, [R1+0x414] ;  /* 0x00041400010b7983 */ /* 0x0005660000300800 */
[----:B------:R-:W-:Y:S02]  /*92b0*/  F2FP.BF16.F32.PACK_AB R9, RZ, R10 ;  /* 0x0000000aff09723e */ /* 0x000fe400000010ff */
[----:B------:R2:W5:Y:S02]  /*92c0*/  LDL.LU R10, [R1+0x410] ;  /* 0x00041000010a7983 */ /* 0x0005640000300800 */
[----:B------:R-:W-:Y:S02]  /*92d0*/  PRMT R8, R9, 0x7610, R8 ;  /* 0x0000761009087816 */ /* 0x000fe40000000008 */
[----:B------:R2:W5:Y:S02]  /*92e0*/  LDL.LU R9, [R1+0x40c] ;  /* 0x00040c0001097983 */ /* 0x0005640000300800 */
[----:B------:R-:W-:-:S02]  /*92f0*/  PRMT R5, R8, 0x7610, R5 ;  /* 0x0000761008057816 */ /* 0x000fc40000000005 */
[----:B-1----:R-:W-:Y:S01]  /*9300*/  PRMT R3, R4, 0x7610, R3 ;  /* 0x0000761004037816 */ /* 0x002fe20000000003 */
[----:B------:R2:W5:Y:S04]  /*9310*/  LDL.LU R8, [R1+0x408] ;  /* 0x0004080001087983 */ /* 0x0005680000300800 */
[----:B----4-:R1:W-:Y:S04]  /*9320*/  @P4 STG.E.U16 desc[UR46][R6.64+0x2], R5 ;  /* 0x0000020506004986 */ /* 0x0103e8000c10152e */
[----:B-1----:R2:W5:Y:S04]  /*9330*/  LDL.LU.64 R6, [R1+0x400] ;  /* 0x0004000001067983 */ /* 0x0025680000300a00 */
[----:B------:R2:W5:Y:S01]  /*9340*/  LDL.LU R5, [R1+0x3f8] ;  /* 0x0003f80001057983 */ /* 0x0005620000300800 */
[----:B------:R-:W-:-:S03]  /*9350*/  ISETP.GT.AND P4, PT, R0, 0x180, P5 ;  /* 0x000001800000780c */ /* 0x000fc60002f84270 */
[----:B------:R2:W5:Y:S04]  /*9360*/  LDL.LU R4, [R1+0x3f4] ;  /* 0x0003f40001047983 */ /* 0x0005680000300800 */
[----:B------:R1:W-:Y:S04]  /*9370*/  STL.S16 [R1+0x2c8], R3 ;  /* 0x0002c80301007387 */ /* 0x0003e80000100600 */
[----:B-1----:R2:W5:Y:S01]  /*9380*/  LDL.LU R3, [R1+0x3f0] ;  /* 0x0003f00001037983 */ /* 0x0025620000300800 */
[----:B------:R-:W-:Y:S04]  /*9390*/  BSSY B1, `(.L_x_125) ;  /* 0x0000006000017945 */ /* 0x000fe80003800000 */
[----:B------:R-:W-:Y:S05]  /*93a0*/  @!P4 BRA `(.L_x_126) ;  /* 0x000000000010c947 */ /* 0x000fea0003800000 */
[----:B------:R1:W-:Y:S04]  /*93b0*/  STL [R1+0x3f0], R0 ;  /* 0x0003f00001007387 */ /* 0x0003e80000100800 */
[----:B-1----:R-:W3:Y:S04]  /*93c0*/  LDG.E.LTC128B.U16 R0, desc[UR46][R12.64+0x10] ;  /* 0x0000102e0c007981 */ /* 0x002ee8000c1e1520 */
[----:B---3--:R1:W-:Y:S04]  /*93d0*/  STL [R1+0x2c8], R0 ;  /* 0x0002c80001007387 */ /* 0x0083e80000100800 */
[----:B-1----:R1:W5:Y:S02]  /*93e0*/  LDL.LU R0, [R1+0x3f0] ;  /* 0x0003f00001007983 */ /* 0x0023640000300800 */
.L_x_126:
[----:B------:R-:W-:Y:S05]  /*93f0*/  BSYNC B1 ;  /* 0x0000000000017941 */ /* 0x000fea0003800000 */
.L_x_125:
[----:B------:R-:W-:Y:S04]  /*9400*/  STL [R1+0x40c], R13 ;  /* 0x00040c0d01007387 */ /* 0x000fe80000100800 */
[----:B------:R3:W-:Y:S04]  /*9410*/  STL [R1+0x408], R12 ;  /* 0x0004080c01007387 */ /* 0x0007e80000100800 */
[----:B---3--:R-:W3:Y:S04]  /*9420*/  LDL.LU R12, [R1+0x2d0] ;  /* 0x0002d000010c7983 */ /* 0x008ee80000300800 */
[----:B-----5:R-:W-:Y:S04]  /*9430*/  STL.64 [R1+0x400], R10 ;  /* 0x0004000a01007387 */ /* 0x020fe80000100a00 */
        /* <DEDUP_REMOVED lines=17> */
[----:B------:R0:W5:Y:S01]  /*9550*/  LDL.LU R5, [R1+0x3f8] ;  /* 0x0003f80001057983 */ /* 0x0001620000300800 */
[----:B------:R-:W-:-:S03]  /*9560*/  ISETP.GT.AND P4, PT, R0, 0x180, P6 ;  /* 0x000001800000780c */ /* 0x000fc60003784270 */
[----:B------:R0:W5:Y:S04]  /*9570*/  LDL.LU R4, [R1+0x3f4] ;  /* 0x0003f40001047983 */ /* 0x0001680000300800 */
[----:B------:R3:W-:Y:S04]  /*9580*/  STL.S16 [R1+0x2c8], R3 ;  /* 0x0002c80301007387 */ /* 0x0007e80000100600 */
[----:B---3--:R0:W5:Y:S01]  /*9590*/  LDL.LU R3, [R1+0x3f0] ;  /* 0x0003f00001037983 */ /* 0x0081620000300800 */
[----:B------:R-:W-:Y:S04]  /*95a0*/  BSSY B1, `(.L_x_127) ;  /* 0x0000006000017945 */ /* 0x000fe80003800000 */
[----:B------:R-:W-:Y:S05]  /*95b0*/  @!P4 BRA `(.L_x_128) ;  /* 0x000000000010c947 */ /* 0x000fea0003800000 */
[----:B------:R3:W-:Y:S04]  /*95c0*/  STL [R1+0x3f0], R0 ;  /* 0x0003f00001007387 */ /* 0x0007e80000100800 */
[----:B---3-5:R-:W3:Y:S04]  /*95d0*/  LDG.E.LTC128B.U16 R0, desc[UR46][R12.64+0x12] ;  /* 0x0000122e0c007981 */ /* 0x028ee8000c1e1520 */
[----:B---3--:R3:W-:Y:S04]  /*95e0*/  STL [R1+0x2c8], R0 ;  /* 0x0002c80001007387 */ /* 0x0087e80000100800 */
[----:B---3--:R3:W5:Y:S02]  /*95f0*/  LDL.LU R0, [R1+0x3f0] ;  /* 0x0003f00001007983 */ /* 0x0087640000300800 */
.L_x_128:
[----:B------:R-:W-:Y:S05]  /*9600*/  BSYNC B1 ;  /* 0x0000000000017941 */ /* 0x000fea0003800000 */
.L_x_127:
[----:B-----5:R-:W-:Y:S04]  /*9610*/  STL [R1+0x40c], R13 ;  /* 0x00040c0d01007387 */ /* 0x020fe80000100800 */
[----:B------:R4:W-:Y:S04]  /*9620*/  STL [R1+0x408], R12 ;  /* 0x0004080c01007387 */ /* 0x0009e80000100800 */
[----:B----4-:R-:W4:Y:S04]  /*9630*/  LDL.LU R12, [R1+0x2d4] ;  /* 0x0002d400010c7983 */ /* 0x010f280000300800 */
[----:B------:R0:W-:Y:S04]  /*9640*/  STL [R1+0x404], R11 ;  /* 0x0004040b01007387 */ /* 0x0001e80000100800 */
[----:B0-----:R-:W2:Y:S04]  /*9650*/  LDL.LU R11, [R1+0x2c8] ;  /* 0x0002c800010b7983 */ /* 0x001ea80000300800 */
[----:B------:R0:W-:Y:S04]  /*9660*/  STL [R1+0x400], R10 ;  /* 0x0004000a01007387 */ /* 0x0001e80000100800 */
[----:B------:R1:W-:Y:S04]  /*9670*/  STL.64 [R1+0x3f8], R4 ;  /* 0x0003f80401007387 */ /* 0x0003e80000100a00 */
[----:B------:R3:W-:Y:S01]  /*9680*/  STL [R1+0x3f0], R3 ;  /* 0x0003f00301007387 */ /* 0x0007e20000100800 */
[----:B--2---:R-:W-:-:S04]  /*9690*/  IMAD.U32 R13, R11, 0x10000, RZ ;  /* 0x000100000b0d7824 */ /* 0x004fc800078e00ff */
[----:B------:R-:W-:-:S04]  /*96a0*/  FMUL R13, R13, R16 ;  /* 0x000000100d0d7220 */ /* 0x000fc80000400000 */
[----:B----4-:R-:W-:Y:S01]  /*96b0*/  FFMA R12, R12, R2, R13 ;  /* 0x000000020c0c7223 */ /* 0x010fe2000000000d */
[----:B0-----:R-:W-:Y:S01]  /*96c0*/  PRMT R10, R11, 0x7610, R10 ;  /* 0x000076100b0a7816 */ /* 0x001fe2000000000a */
[----:B------:R0:W5:Y:S03]  /*96d0*/  LDL.LU R13, [R1+0x40c] ;  /* 0x00040c00010d7983 */ /* 0x0001660000300800 */
[----:B-1----:R-:W-:Y:S02]  /*96e0*/  F2FP.BF16.F32.PACK_AB R5, RZ, R12 ;  /* 0x0000000cff05723e */ /* 0x002fe400000010ff */
[----:B------:R0:W5:Y:S01]  /*96f0*/  LDL.LU R12, [R1+0x408] ;  /* 0x00040800010c7983 */ /* 0x0001620000300800 */
[----:B------:R-:W-:Y:S02]  /*9700*/  ISETP.GT.AND P5, PT, R0, 0x188, P5 ;  /* 0x000001880000780c */ /* 0x000fe40002fa4270 */
[----:B------:R-:W-:Y:S01]  /*9710*/  PRMT R4, R5, 0x7610, R4 ;  /* 0x0000761005047816 */ /* 0x000fe20000000004 */
[----:B------:R-:W-:Y:S01]  /*9720*/  @P4 IMAD.MOV.U32 R5, RZ, RZ, R9 ;  /* 0x000000ffff054224 */ /* 0x000fe200078e0009 */
[----:B------:R0:W5:Y:S02]  /*9730*/  LDL.LU R11, [R1+0x404] ;  /* 0x00040400010b7983 */ /* 0x0001640000300800 */
[----:B---3--:R-:W-:Y:S01]  /*9740*/  PRMT R3, R4, 0x7610, R3 ;  /* 0x0000761004037816 */ /* 0x008fe20000000003 */
[----:B------:R-:W-:Y:S01]  /*9750*/  @P4 IMAD.MOV.U32 R4, RZ, RZ, R6 ;  /* 0x000000ffff044224 */ /* 0x000fe200078e0006 */
[----:B------:R1:W-:Y:S04]  /*9760*/  STL.S16 [R1+0x2c8], R10 ;  /* 0x0002c80a01007387 */ /* 0x0003e80000100600 */
[----:B------:R2:W-:Y:S04]  /*9770*/  @P4 STG.E.U16 desc[UR46][R4.64+0x12], R3 ;  /* 0x0000120304004986 */ /* 0x0005e8000c10152e */
[----:B-1----:R0:W5:Y:S04]  /*9780*/  LDL.LU R10, [R1+0x400] ;  /* 0x00040000010a7983 */ /* 0x0021680000300800 */
[----:B--2---:R0:W5:Y:S04]  /*9790*/  LDL.LU.64 R4, [R1+0x3f8] ;  /* 0x0003f80001047983 */ /* 0x0041680000300a00 */
[----:B------:R0:W5:Y:S01]  /*97a0*/  LDL.LU R3, [R1+0x3f0] ;  /* 0x0003f00001037983 */ /* 0x0001620000300800 */
[----:B------:R-:W-:Y:S04]  /*97b0*/  BSSY B1, `(.L_x_129) ;  /* 0x0000006000017945 */ /* 0x000fe80003800000 */
[----:B------:R-:W-:Y:S05]  /*97c0*/  @!P5 BRA `(.L_x_130) ;  /* 0x000000000010d947 */ /* 0x000fea0003800000 */
[----:B------:R1:W-:Y:S04]  /*97d0*/  STL [R1+0x3f0], R0 ;  /* 0x0003f00001007387 */ /* 0x0003e80000100800 */
[----:B-1---5:R-:W2:Y:S04]  /*97e0*/  LDG.E.LTC128B.U16 R0, desc[UR46][R10.64+0x10] ;  /* 0x0000102e0a007981 */ /* 0x022ea8000c1e1520 */
[----:B--2---:R1:W-:Y:S04]  /*97f0*/  STL [R1+0x2c8], R0 ;  /* 0x0002c80001007387 */ /* 0x0043e80000100800 */
[----:B-1----:R1:W5:Y:S02]  /*9800*/  LDL.LU R0, [R1+0x3f0] ;  /* 0x0003f00001007983 */ /* 0x0023640000300800 */
.L_x_130:
[----:B------:R-:W-:Y:S05]  /*9810*/  BSYNC B1 ;  /* 0x0000000000017941 */ /* 0x000fea0003800000 */
.L_x_129:
[----:B-----5:R-:W-:Y:S04]  /*9820*/  STL [R1+0x414], R11 ;  /* 0x0004140b01007387 */ /* 0x020fe80000100800 */
[----:B------:R2:W-:Y:S04]  /*9830*/  STL [R1+0x410], R10 ;  /* 0x0004100a01007387 */ /* 0x0005e80000100800 */
[----:B--2---:R-:W2:Y:S04]  /*9840*/  LDL.LU R10, [R1+0x2d8] ;  /* 0x0002d800010a7983 */ /* 0x004ea80000300800 */
[----:B------:R-:W-:Y:S04]  /*9850*/  STL [R1+0x40c], R9 ;  /* 0x00040c0901007387 */ /* 0x000fe80000100800 */
[----:B------:R-:W-:Y:S04]  /*9860*/  STL [R1+0x408], R8 ;  /* 0x0004080801007387 */ /* 0x000fe80000100800 */
[----:B------:R3:W-:Y:S04]  /*9870*/  STL [R1+0x404], R7 ;  /* 0x0004040701007387 */ /* 0x0007e80000100800 */
[----:B---3--:R-:W3:Y:S04]  /*9880*/  LDL.LU R7, [R1+0x2c8] ;  /* 0x0002c80001077983 */ /* 0x008ee80000300800 */
[----:B------:R-:W-:Y:S04]  /*9890*/  STL [R1+0x400], R6 ;  /* 0x0004000601007387 */ /* 0x000fe80000100800 */
[----:B------:R4:W-:Y:S04]  /*98a0*/  STL.64 [R1+0x3f8], R4 ;  /* 0x0003f80401007387 */ /* 0x0009e80000100a00 */
[----:B----4-:R-:W4:Y:S04]  /*98b0*/  LDL.64 R4, [R1+0x2c0] ;  /* 0x0002c00001047983 */ /* 0x010f280000100a00 */
[----:B------:R0:W-:Y:S01]  /*98c0*/  STL [R1+0x3f0], R3 ;  /* 0x0003f00301007387 */ /* 0x0001e20000100800 */
[----:B---3--:R-:W-:-:S04]  /*98d0*/  IMAD.U32 R11, R7, 0x10000, RZ ;  /* 0x00010000070b7824 */ /* 0x008fc800078e00ff */
[----:B------:R-:W-:-:S04]  /*98e0*/  FMUL R11, R11, R16 ;  /* 0x000000100b0b7220 */ /* 0x000fc80000400000 */
[----:B--2---:R-:W-:Y:S01]  /*98f0*/  FFMA R10, R10, R2, R11 ;  /* 0x000000020a0a7223 */ /* 0x004fe2000000000b */
[----:B------:R-:W-:Y:S01]  /*9900*/  PRMT R6, R7, 0x7610, R6 ;  /* 0x0000761007067816 */ /* 0x000fe20000000006 */
[----:B------:R2:W5:Y:S03]  /*9910*/  LDL.LU R11, [R1+0x414] ;  /* 0x00041400010b7983 */ /* 0x0005660000300800 */
[----:B------:R-:W-:Y:S02]  /*9920*/  F2FP.BF16.F32.PACK_AB R9, RZ, R10 ;  /* 0x0000000aff09723e */ /* 0x000fe400000010ff */
[----:B------:R2:W5:Y:S02]  /*9930*/  LDL.LU R10, [R1+0x410] ;  /* 0x00041000010a7983 */ /* 0x0005640000300800 */
[----:B------:R-:W-:Y:S02]  /*9940*/  PRMT R8, R9, 0x7610, R8 ;  /* 0x0000761009087816 */ /* 0x000fe40000000008 */
[----:B------:R2:W5:Y:S01]  /*9950*/  LDL.LU R9, [R1+0x40c] ;  /* 0x00040c0001097983 */ /* 0x0005620000300800 */
[----:B------:R-:W-:-:S02]  /*9960*/  ISETP.GT.AND P4, PT, R0, 0x188, P6 ;  /* 0x000001880000780c */ /* 0x000fc40003784270 */
[----:B0-----:R-:W-:Y:S02]  /*9970*/  PRMT R3, R8, 0x7610, R3 ;  /* 0x0000761008037816 */ /* 0x001fe40000000003 */
[----:B------:R2:W5:Y:S04]  /*9980*/  LDL.LU R8, [R1+0x408] ;  /* 0x0004080001087983 */ /* 0x0005680000300800 */
[----:B------:R2:W5:Y:S04]  /*9990*/  LDL.LU R7, [R1+0x404] ;  /* 0x0004040001077983 */ /* 0x0005680000300800 */
[----:B------:R0:W-:Y:S04]  /*99a0*/  STL.S16 [R1+0x2c8], R6 ;  /* 0x0002c80601007387 */ /* 0x0001e80000100600 */
[----:B----4-:R3:W-:Y:S04]  /*99b0*/  @P5 STG.E.U16 desc[UR46][R4.64+0x10], R3 ;  /* 0x0000100304005986 */ /* 0x0107e8000c10152e */
[----:B0-----:R2:W5:Y:S04]  /*99c0*/  LDL.LU R6, [R1+0x400] ;  /* 0x0004000001067983 */ /* 0x0015680000300800 */
[----:B---3--:R2:W5:Y:S04]  /*99d0*/  LDL.LU.64 R4, [R1+0x3f8] ;  /* 0x0003f80001047983 */ /* 0x0085680000300a00 */
[----:B------:R2:W5:Y:S01]  /*99e0*/  LDL.LU R3, [R1+0x3f0] ;  /* 0x0003f00001037983 */ /* 0x0005620000300800 */
[----:B------:R-:W-:Y:S04]  /*99f0*/  BSSY B1, `(.L_x_131) ;  /* 0x0000006000017945 */ /* 0x000fe80003800000 */
[----:B------:R-:W-:Y:S05]  /*9a00*/  @!P4 BRA `(.L_x_132) ;  /* 0x000000000010c947 */ /* 0x000fea0003800000 */
[----:B------:R0:W-:Y:S04]  /*9a10*/  STL [R1+0x3f0], R0 ;  /* 0x0003f00001007387 */ /* 0x0001e80000100800 */
[----:B0----5:R-:W3:Y:S04]  /*9a20*/  LDG.E.LTC128B.U16 R0, desc[UR46][R10.64+0x12] ;  /* 0x0000122e0a007981 */ /* 0x021ee8000c1e1520 */
[----:B---3--:R0:W-:Y:S04]  /*9a30*/  STL [R1+0x2c8], R0 ;  /* 0x0002c80001007387 */ /* 0x0081e80000100800 */
[----:B0-----:R0:W5:Y:S02]  /*9a40*/  LDL.LU R0, [R1+0x3f0] ;  /* 0x0003f00001007983 */ /* 0x0011640000300800 */
.L_x_132:
[----:B------:R-:W-:Y:S05]  /*9a50*/  BSYNC B1 ;  /* 0x0000000000017941 */ /* 0x000fea0003800000 */
.L_x_131:
[----:B-----5:R-:W-:Y:S04]  /*9a60*/  STL [R1+0x414], R11 ;  /* 0x0004140b01007387 */ /* 0x020fe80000100800 */
[----:B------:R3:W-:Y:S04]  /*9a70*/  STL [R1+0x410], R10 ;  /* 0x0004100a01007387 */ /* 0x0007e80000100800 */
[----:B---3--:R-:W3:Y:S04]  /*9a80*/  LDL.LU R10, [R1+0x2dc] ;  /* 0x0002dc00010a7983 */ /* 0x008ee80000300800 */
[----:B------:R-:W-:Y:S04]  /*9a90*/  STL [R1+0x40c], R9 ;  /* 0x00040c0901007387 */ /* 0x000fe80000100800 */
[----:B------:R-:W-:Y:S04]  /*9aa0*/  STL [R1+0x408], R8 ;  /* 0x0004080801007387 */ /* 0x000fe80000100800 */
[----:B------:R4:W-:Y:S04]  /*9ab0*/  STL [R1+0x404], R7 ;  /* 0x0004040701007387 */ /* 0x0009e80000100800 */
[----:B----4-:R-:W4:Y:S04]  /*9ac0*/  LDL.LU R7, [R1+0x2c8] ;  /* 0x0002c80001077983 */ /* 0x010f280000300800 */
[----:B------:R-:W-:Y:S04]  /*9ad0*/  STL [R1+0x400], R6 ;  /* 0x0004000601007387 */ /* 0x000fe80000100800 */
[----:B------:R1:W-:Y:S04]  /*9ae0*/  STL.64 [R1+0x3f8], R4 ;  /* 0x0003f80401007387 */ /* 0x0003e80000100a00 */
[----:B-1----:R-:W2:Y:S04]  /*9af0*/  LDL.64 R4, [R1+0x2c0] ;  /* 0x0002c00001047983 */ /* 0x002ea80000100a00 */
[----:B------:R1:W-:Y:S01]  /*9b00*/  STL [R1+0x3f0], R3 ;  /* 0x0003f00301007387 */ /* 0x0003e20000100800 */
[----:B----4-:R-:W-:-:S04]  /*9b10*/  IMAD.U32 R11, R7, 0x10000, RZ ;  /* 0x00010000070b7824 */ /* 0x010fc800078e00ff */
[----:B------:R-:W-:-:S04]  /*9b20*/  FMUL R11, R11, R16 ;  /* 0x000000100b0b7220 */ /* 0x000fc80000400000 */
[----:B---3--:R-:W-:Y:S01]  /*9b30*/  FFMA R10, R10, R2, R11 ;  /* 0x000000020a0a7223 */ /* 0x008fe2000000000b */
[----:B------:R-:W-:Y:S01]  /*9b40*/  PRMT R6, R7, 0x7610, R6 ;  /* 0x0000761007067816 */ /* 0x000fe20000000006 */
[----:B------:R3:W5:Y:S03]  /*9b50*/  LDL.LU R11, [R1+0x414] ;  /* 0x00041400010b7983 */ /* 0x0007660000300800 */
[----:B------:R-:W-:Y:S02]  /*9b60*/  F2FP.BF16.F32.PACK_AB R9, RZ, R10 ;  /* 0x0000000aff09723e */ /* 0x000fe400000010ff */
[----:B------:R3:W5:Y:S02]  /*9b70*/  LDL.LU R10, [R1+0x410] ;  /* 0x00041000010a7983 */ /* 0x0007640000300800 */
[----:B------:R-:W-:Y:S02]  /*9b80*/  PRMT R8, R9, 0x7610, R8 ;  /* 0x0000761009087816 */ /* 0x000fe40000000008 */
[----:B------:R3:W5:Y:S01]  /*9b90*/  LDL.LU R9, [R1+0x40c] ;  /* 0x00040c0001097983 */ /* 0x0007620000300800 */
[----:B------:R-:W-:-:S02]  /*9ba0*/  ISETP.GT.AND P5, PT, R0, 0x180, P3 ;  /* 0x000001800000780c */ /* 0x000fc40001fa4270 */
[----:B-1----:R-:W-:Y:S02]  /*9bb0*/  PRMT R3, R8, 0x7610, R3 ;  /* 0x0000761008037816 */ /* 0x002fe40000000003 */
[----:B------:R3:W5:Y:S04]  /*9bc0*/  LDL.LU R8, [R1+0x408] ;  /* 0x0004080001087983 */ /* 0x0007680000300800 */
[----:B------:R3:W5:Y:S04]  /*9bd0*/  LDL.LU R7, [R1+0x404] ;  /* 0x0004040001077983 */ /* 0x0007680000300800 */
[----:B------:R1:W-:Y:S04]  /*9be0*/  STL.S16 [R1+0x2c8], R6 ;  /* 0x0002c80601007387 */ /* 0x0003e80000100600 */
[----:B--2---:R2:W-:Y:S04]  /*9bf0*/  @P4 STG.E.U16 desc[UR46][R4.64+0x12], R3 ;  /* 0x0000120304004986 */ /* 0x0045e8000c10152e */
[----:B-1----:R3:W5:Y:S04]  /*9c00*/  LDL.LU R6, [R1+0x400] ;  /* 0x0004000001067983 */ /* 0x0027680000300800 */
[----:B--2---:R3:W5:Y:S04]  /*9c10*/  LDL.LU.64 R4, [R1+0x3f8] ;  /* 0x0003f80001047983 */ /* 0x0047680000300a00 */
[----:B------:R3:W5:Y:S01]  /*9c20*/  LDL.LU R3, [R1+0x3f0] ;  /* 0x0003f00001037983 */ /* 0x0007620000300800 */
[----:B------:R-:W-:Y:S04]  /*9c30*/  BSSY B1, `(.L_x_133) ;  /* 0x0000006000017945 */ /* 0x000fe80003800000 */
[----:B------:R-:W-:Y:S05]  /*9c40*/  @!P5 BRA `(.L_x_134) ;  /* 0x000000000010d947 */ /* 0x000fea0003800000 */
[----:B------:R1:W-:Y:S04]  /*9c50*/  STL [R1+0x3f0], R0 ;  /* 0x0003f00001007387 */ /* 0x0003e80000100800 */
[----:B-1----:R-:W2:Y:S04]  /*9c60*/  LDG.E.LTC128B.U16 R0, desc[UR46][R12.64+0x20] ;  /* 0x0000202e0c007981 */ /* 0x002ea8000c1e1520 */
[----:B--2---:R1:W-:Y:S04]  /*9c70*/  STL [R1+0x2c8], R0 ;  /* 0x0002c80001007387 */ /* 0x0043e80000100800 */
[----:B-1----:R1:W5:Y:S02]  /*9c80*/  LDL.LU R0, [R1+0x3f0] ;  /* 0x0003f00001007983 */ /* 0x0023640000300800 */
.L_x_134:
[----:B------:R-:W-:Y:S05]  /*9c90*/  BSYNC B1 ;  /* 0x0000000000017941 */ /* 0x000fea0003800000 */
.L_x_133:
[----:B------:R-:W-:Y:S04]  /*9ca0*/  STL [R1+0x40c], R13 ;  /* 0x00040c0d01007387 */ /* 0x000fe80000100800 */
[----:B------:R2:W-:Y:S04]  /*9cb0*/  STL [R1+0x408], R12 ;  /* 0x0004080c01007387 */ /* 0x0005e80000100800 */
[----:B--2---:R-:W2:Y:S04]  /*9cc0*/  LDL.LU R12, [R1+0x2e0] ;  /* 0x0002e000010c7983 */ /* 0x004ea80000300800 */
[----:B-----5:R4:W-:Y:S04]  /*9cd0*/  STL [R1+0x404], R11 ;  /* 0x0004040b01007387 */ /* 0x0209e80000100800 */
[----:B----4-:R-:W4:Y:S04]  /*9ce0*/  LDL.LU R11, [R1+0x2c8] ;  /* 0x0002c800010b7983 */ /* 0x010f280000300800 */
[----:B------:R0:W-:Y:S04]  /*9cf0*/  STL [R1+0x400], R10 ;  /* 0x0004000a01007387 */ /* 0x0001e80000100800 */
[----:B------:R3:W-:Y:S04]  /*9d00*/  STL.64 [R1+0x3f8], R4 ;  /* 0x0003f80401007387 */ /* 0x0007e80000100a00 */
[----:B------:R1:W-:Y:S01]  /*9d10*/  STL [R1+0x3f0], R3 ;  /* 0x0003f00301007387 */ /* 0x0003e20000100800 */
[----:B----4-:R-:W-:-:S04]  /*9d20*/  IMAD.U32 R13, R11, 0x10000, RZ ;  /* 0x000100000b0d7824 */ /* 0x010fc800078e00ff */
[----:B------:R-:W-:-:S04]  /*9d30*/  FMUL R13, R13, R16 ;  /* 0x000000100d0d7220 */ /* 0x000fc80000400000 */
[----:B--2---:R-:W-:Y:S01]  /*9d40*/  FFMA R12, R12, R2, R13 ;  /* 0x000000020c0c7223 */ /* 0x004fe2000000000d */
[----:B0-----:R-:W-:Y:S01]  /*9d50*/  PRMT R10, R11, 0x7610, R10 ;  /* 0x000076100b0a7816 */ /* 0x001fe2000000000a */
[----:B------:R0:W5:Y:S03]  /*9d60*/  LDL.LU R13, [R1+0x40c] ;  /* 0x00040c00010d7983 */ /* 0x0001660000300800 */
[----:B---3--:R-:W-:Y:S02]  /*9d70*/  F2FP.BF16.F32.PACK_AB R5, RZ, R12 ;  /* 0x0000000cff05723e */ /* 0x008fe400000010ff */
[----:B------:R0:W5:Y:S01]  /*9d80*/  LDL.LU R12, [R1+0x408] ;  /* 0x00040800010c7983 */ /* 0x0001620000300800 */
[----:B------:R-:W-:Y:S02]  /*9d90*/  ISETP.GT.AND P4, PT, R0, 0x180, P2 ;  /* 0x000001800000780c */ /* 0x000fe40001784270 */
[----:B------:R-:W-:Y:S01]  /*9da0*/  PRMT R4, R5, 0x7610, R4 ;  /* 0x0000761005047816 */ /* 0x000fe20000000004 */
[----:B------:R-:W-:Y:S01]  /*9db0*/  @P5 IMAD.MOV.U32 R5, RZ, RZ, R9 ;  /* 0x000000ffff055224 */ /* 0x000fe200078e0009 */
[----:B------:R0:W5:Y:S02]  /*9dc0*/  LDL.LU R11, [R1+0x404] ;  /* 0x00040400010b7983 */ /* 0x0001640000300800 */
[----:B-1----:R-:W-:Y:S01]  /*9dd0*/  PRMT R3, R4, 0x7610, R3 ;  /* 0x0000761004037816 */ /* 0x002fe20000000003 */
        /* <DEDUP_REMOVED lines=12> */
.L_x_136:
[----:B------:R-:W-:Y:S05]  /*9ea0*/  BSYNC B1 ;  /* 0x0000000000017941 */ /* 0x000fea0003800000 */
.L_x_135:
[----:B-----5:R-:W-:Y:S04]  /*9eb0*/  STL [R1+0x40c], R13 ;  /* 0x00040c0d01007387 */ /* 0x020fe80000100800 */
[----:B------:R2:W-:Y:S04]  /*9ec0*/  STL [R1+0x408], R12 ;  /* 0x0004080c01007387 */ /* 0x0005e80000100800 */
[----:B--2---:R-:W2:Y:S04]  /*9ed0*/  LDL.LU R12, [R1+0x2e4] ;  /* 0x0002e400010c7983 */ /* 0x004ea80000300800 */
[----:B------:R3:W-:Y:S04]  /*9ee0*/  STL [R1+0x404], R11 ;  /* 0x0004040b01007387 */ /* 0x0007e80000100800 */
[----:B---3--:R-:W3:Y:S04]  /*9ef0*/  LDL.LU R11, [R1+0x2c8] ;  /* 0x0002c800010b7983 */ /* 0x008ee80000300800 */
[----:B------:R4:W-:Y:S04]  /*9f00*/  STL [R1+0x400], R10 ;  /* 0x0004000a01007387 */ /* 0x0009e80000100800 */
[----:B------:R0:W-:Y:S04]  /*9f10*/  STL.64 [R1+0x3f8], R4 ;  /* 0x0003f80401007387 */ /* 0x0001e80000100a00 */
[----:B------:R1:W-:Y:S01]  /*9f20*/  STL [R1+0x3f0], R3 ;  /* 0x0003f00301007387 */ /* 0x0003e20000100800 */
[----:B---3--:R-:W-:-:S04]  /*9f30*/  IMAD.U32 R13, R11, 0x10000, RZ ;  /* 0x000100000b0d7824 */ /* 0x008fc800078e00ff */
[----:B------:R-:W-:-:S04]  /*9f40*/  FMUL R13, R13, R16 ;  /* 0x000000100d0d7220 */ /* 0x000fc80000400000 */
[----:B--2---:R-:W-:Y:S01]  /*9f50*/  FFMA R12, R12, R2, R13 ;  /* 0x000000020c0c7223 */ /* 0x004fe2000000000d */
[----:B----4-:R-:W-:Y:S01]  /*9f60*/  PRMT R10, R11, 0x7610, R10 ;  /* 0x000076100b0a7816 */ /* 0x010fe2000000000a */
[----:B------:R2:W5:Y:S03]  /*9f70*/  LDL.LU R13, [R1+0x40c] ;  /* 0x00040c00010d7983 */ /* 0x0005660000300800 */
[----:B0-----:R-:W-:Y:S02]  /*9f80*/  F2FP.BF16.F32.PACK_AB R5, RZ, R12 ;  /* 0x0000000cff05723e */ /* 0x001fe400000010ff */
        /* <DEDUP_REMOVED lines=9> */
[----:B0-----:R2:W5:Y:S04]  /*a020*/  LDL.LU R10, [R1+0x400] ;  /* 0x00040000010a7983 */ /* 0x0015680000300800 */
[----:B-1----:R2:W5:Y:S04]  /*a030*/  LDL.LU.64 R4, [R1+0x3f8] ;  /* 0x0003f80001047983 */ /* 0x0025680000300a00 */
[----:B------:R2:W5:Y:S01]  /*a040*/  LDL.LU R3, [R1+0x3f0] ;  /* 0x0003f00001037983 */ /* 0x0005620000300800 */
[----:B------:R-:W-:Y:S04]  /*a050*/  BSSY B1, `(.L_x_137) ;  /* 0x0000006000017945 */ /* 0x000fe80003800000 */
[----:B------:R-:W-:Y:S05]  /*a060*/  @!P3 BRA `(.L_x_138) ;  /* 0x000000000010b947 */ /* 0x000fea0003800000 */
[----:B------:R0:W-:Y:S04]  /*a070*/  STL [R1+0x3f0], R0 ;  /* 0x0003f00001007387 */ /* 0x0001e80000100800 */
[----:B0----5:R-:W3:Y:S04]  /*a080*/  LDG.E.LTC128B.U16 R0, desc[UR46][R10.64+0x20] ;  /* 0x0000202e0a007981 */ /* 0x021ee8000c1e1520 */
[----:B---3--:R0:W-:Y:S04]  /*a090*/  STL [R1+0x2c8], R0 ;  /* 0x0002c80001007387 */ /* 0x0081e80000100800 */
[----:B0-----:R0:W5:Y:S02]  /*a0a0*/  LDL.LU R0, [R1+0x3f0] ;  /* 0x0003f00001007983 */ /* 0x0011640000300800 */
.L_x_138:
[----:B------:R-:W-:Y:S05]  /*a0b0*/  BSYNC B1 ;  /* 0x0000000000017941 */ /* 0x000fea0003800000 */
.L_x_137:
[----:B-----5:R-:W-:Y:S04]  /*a0c0*/  STL [R1+0x414], R11 ;  /* 0x0004140b01007387 */ /* 0x020fe80000100800 */
[----:B------:R1:W-:Y:S04]  /*a0d0*/  STL [R1+0x410], R10 ;  /* 0x0004100a01007387 */ /* 0x0003e80000100800 */
[----:B-1----:R-:W3:Y:S04]  /*a0e0*/  LDL.LU R10, [R1+0x2e8] ;  /* 0x0002e800010a7983 */ /* 0x002ee80000300800 */
[----:B------:R-:W-:Y:S04]  /*a0f0*/  STL [R1+0x40c], R9 ;  /* 0x00040c0901007387 */ /* 0x000fe80000100800 */
[----:B------:R-:W-:Y:S04]  /*a100*/  STL [R1+0x408], R8 ;  /* 0x0004080801007387 */ /* 0x000fe80000100800 */
[----:B------:R1:W-:Y:S04]  /*a110*/  STL [R1+0x404], R7 ;  /* 0x0004040701007387 */ /* 0x0003e80000100800 */
[----:B-1----:R-:W4:Y:S04]  /*a120*/  LDL.LU R7, [R1+0x2c8] ;  /* 0x0002c80001077983 */ /* 0x002f280000300800 */
        /* <DEDUP_REMOVED lines=28> */
.L_x_140:
[----:B------:R-:W-:Y:S05]  /*a2f0*/  BSYNC B1 ;  /* 0x0000000000017941 */ /* 0x000fea0003800000 */
.L_x_139:
[----:B-----5:R-:W-:Y:S04]  /*a300*/  STL [R1+0x414], R11 ;  /* 0x0004140b01007387 */ /* 0x020fe80000100800 */
[----:B------:R2:W-:Y:S04]  /*a310*/  STL [R1+0x410], R10 ;  /* 0x0004100a01007387 */ /* 0x0005e80000100800 */
[----:B--2---:R-:W2:Y:S04]  /*a320*/  LDL.LU R10, [R1+0x2ec] ;  /* 0x0002ec00010a7983 */ /* 0x004ea80000300800 */
[----:B------:R-:W-:Y:S04]  /*a330*/  STL [R1+0x40c], R9 ;  /* 0x00040c0901007387 */ /* 0x000fe80000100800 */
[----:B------:R-:W-:Y:S04]  /*a340*/  STL [R1+0x408], R8 ;  /* 0x0004080801007387 */ /* 0x000fe80000100800 */
[----:B------:R4:W-:Y:S04]  /*a350*/  STL [R1+0x404], R7 ;  /* 0x0004040701007387 */ /* 0x0009e80000100800 */
[----:B----4-:R-:W4:Y:S04]  /*a360*/  LDL.LU R7, [R1+0x2c8] ;  /* 0x0002c80001077983 */ /* 0x010f280000300800 */
[----:B------:R-:W-:Y:S04]  /*a370*/  STL [R1+0x400], R6 ;  /* 0x0004000601007387 */ /* 0x000fe80000100800 */
[----:B------:R0:W-:Y:S04]  /*a380*/  STL.64 [R1+0x3f8], R4 ;  /* 0x0003f80401007387 */ /* 0x0001e80000100a00 */
[----:B0-----:R-:W3:Y:S04]  /*a390*/  LDL.64 R4, [R1+0x2c0] ;  /* 0x0002c00001047983 */ /* 0x001ee80000100a00 */
[----:B------:R0:W-:Y:S01]  /*a3a0*/  STL [R1+0x3f0], R3 ;  /* 0x0003f00301007387 */ /* 0x0001e20000100800 */
[----:B----4-:R-:W-:-:S04]  /*a3b0*/  IMAD.U32 R11, R7, 0x10000, RZ ;  /* 0x00010000070b7824 */ /* 0x010fc800078e00ff */
        /* <DEDUP_REMOVED lines=13> */
[----:B---3--:R3:W-:Y:S04]  /*a490*/  @P2 STG.E.U16 desc[UR46][R4.64+0x22], R3 ;  /* 0x0000220304002986 */ /* 0x0087e8000c10152e */
[----:B0-----:R2:W5:Y:S04]  /*a4a0*/  LDL.LU R6, [R1+0x400] ;  /* 0x0004000001067983 */ /* 0x0015680000300800 */
[----:B---3--:R2:W5:Y:S04]  /*a4b0*/  LDL.LU.64 R4, [R1+0x3f8] ;  /* 0x0003f80001047983 */ /* 0x0085680000300a00 */
[----:B------:R2:W5:Y:S01]  /*a4c0*/  LDL.LU R3, [R1+0x3f0] ;  /* 0x0003f00001037983 */ /* 0x0005620000300800 */
[----:B------:R-:W-:Y:S04]  /*a4d0*/  BSSY B1, `(.L_x_141) ;  /* 0x0000006000017945 */ /* 0x000fe80003800000 */
[----:B------:R-:W-:Y:S05]  /*a4e0*/  @!P3 BRA `(.L_x_142) ;  /* 0x000000000010b947 */ /* 0x000fea0003800000 */
[----:B------:R0:W-:Y:S04]  /*a4f0*/  STL [R1+0x3f0], R0 ;  /* 0x0003f00001007387 */ /* 0x0001e80000100800 */
[----:B0-----:R-:W3:Y:S04]  /*a500*/  LDG.E.LTC128B.U16 R0, desc[UR46][R12.64+0x30] ;  /* 0x0000302e0c007981 */ /* 0x001ee8000c1e1520 */
[----:B---3--:R0:W-:Y:S04]  /*a510*/  STL [R1+0x2c8], R0 ;  /* 0x0002c80001007387 */ /* 0x0081e80000100800 */
[----:B0-----:R0:W5:Y:S02]  /*a520*/  LDL.LU R0, [R1+0x3f0] ;  /* 0x0003f00001007983 */ /* 0x0011640000300800 */
.L_x_142:
[----:B------:R-:W-:Y:S05]  /*a530*/  BSYNC B1 ;  /* 0x0000000000017941 */ /* 0x000fea0003800000 */
.L_x_141:
[----:B------:R-:W-:Y:S04]  /*a540*/  STL [R1+0x40c], R13 ;  /* 0x00040c0d01007387 */ /* 0x000fe80000100800 */
[----:B------:R3:W-:Y:S04]  /*a550*/  STL [R1+0x408], R12 ;  /* 0x0004080c01007387 */ /* 0x0007e80000100800 */
[----:B---3--:R-:W3:Y:S04]  /*a560*/  LDL.LU R12, [R1+0x2f0] ;  /* 0x0002f000010c7983 */ /* 0x008ee80000300800 */
[----:B-----5:R4:W-:Y:S04]  /*a570*/  STL [R1+0x404], R11 ;  /* 0x0004040b01007387 */ /* 0x0209e80000100800 */
[----:B----4-:R-:W4:Y:S04]  /*a580*/  LDL.LU R11, [R1+0x2c8] ;  /* 0x0002c800010b7983 */ /* 0x010f280000300800 */
[----:B------:R1:W-:Y:S04]  /*a590*/  STL [R1+0x400], R10 ;  /* 0x0004000a01007387 */ /* 0x0003e80000100800 */
[----:B------:R2:W-:Y:S04]  /*a5a0*/  STL.64 [R1+0x3f8], R4 ;  /* 0x0003f80401007387 */ /* 0x0005e80000100a00 */
[----:B------:R0:W-:Y:S01]  /*a5b0*/  STL [R1+0x3f0], R3 ;  /* 0x0003f00301007387 */ /* 0x0001e20000100800 */
[----:B----4-:R-:W-:-:S04]  /*a5c0*/  IMAD.U32 R13, R11, 0x10000, RZ ;  /* 0x000100000b0d7824 */ /* 0x010fc800078e00ff */
[----:B------:R-:W-:-:S04]  /*a5d0*/  FMUL R13, R13, R16 ;  /* 0x000000100d0d7220 */ /* 0x000fc80000400000 */
[----:B---3--:R-:W-:Y:S01]  /*a5e0*/  FFMA R12, R12, R2, R13 ;  /* 0x000000020c0c7223 */ /* 0x008fe2000000000d */
[----:B-1----:R-:W-:Y:S01]  /*a5f0*/  PRMT R10, R11, 0x7610, R10 ;  /* 0x000076100b0a7816 */ /* 0x002fe2000000000a */
[----:B------:R1:W5:Y:S03]  /*a600*/  LDL.LU R13, [R1+0x40c] ;  /* 0x00040c00010d7983 */ /* 0x0003660000300800 */
[----:B--2---:R-:W-:Y:S02]  /*a610*/  F2FP.BF16.F32.PACK_AB R5, RZ, R12 ;  /* 0x0000000cff05723e */ /* 0x004fe400000010ff */
[----:B------:R1:W5:Y:S01]  /*a620*/  LDL.LU R12, [R1+0x408] ;  /* 0x00040800010c7983 */ /* 0x0003620000300800 */
[----:B------:R-:W-:Y:S02]  /*a630*/  ISETP.GT.AND P2, PT, R0, 0x180, P0 ;  /* 0x000001800000780c */ /* 0x000fe40000744270 */
[----:B------:R-:W-:Y:S01]  /*a640*/  PRMT R4, R5, 0x7610, R4 ;  /* 0x0000761005047816 */ /* 0x000fe20000000004 */
[----:B------:R-:W-:Y:S01]  /*a650*/  @P3 IMAD.MOV.U32 R5, RZ, RZ, R9 ;  /* 0x000000ffff053224 */ /* 0x000fe200078e0009 */
[----:B------:R1:W5:Y:S02]  /*a660*/  LDL.LU R11, [R1+0x404] ;  /* 0x00040400010b7983 */ /* 0x0003640000300800 */
[----:B0-----:R-:W-:Y:S01]  /*a670*/  PRMT R3, R4, 0x7610, R3 ;  /* 0x0000761004037816 */ /* 0x001fe20000000003 */
[----:B------:R-:W-:Y:S01]  /*a680*/  @P3 IMAD.MOV.U32 R4, RZ, RZ, R6 ;  /* 0x000000ffff043224 */ /* 0x000fe200078e0006 */
[----:B------:R0:W-:Y:S04]  /*a690*/  STL.S16 [R1+0x2c8], R10 ;  /* 0x0002c80a01007387 */ /* 0x0001e80000100600 */
[----:B------:R2:W-:Y:S04]  /*a6a0*/  @P3 STG.E.U16 desc[UR46][R4.64+0x30], R3 ;  /* 0x0000300304003986 */ /* 0x0005e8000c10152e */
[----:B0-----:R1:W5:Y:S04]  /*a6b0*/  LDL.LU R10, [R1+0x400] ;  /* 0x00040000010a7983 */ /* 0x0013680000300800 */
[----:B--2---:R1:W5:Y:S04]  /*a6c0*/  LDL.LU.64 R4, [R1+0x3f8] ;  /* 0x0003f80001047983 */ /* 0x0043680000300a00 */
[----:B------:R1:W5:Y:S01]  /*a6d0*/  LDL.LU R3, [R1+0x3f0] ;  /* 0x0003f00001037983 */ /* 0x0003620000300800 */
[----:B------:R-:W-:Y:S04]  /*a6e0*/  BSSY B1, `(.L_x_143) ;  /* 0x0000006000017945 */ /* 0x000fe80003800000 */
[----:B------:R-:W-:Y:S05]  /*a6f0*/  @!P2 BRA `(.L_x_144) ;  /* 0x000000000010a947 */ /* 0x000fea0003800000 */
[----:B------:R0:W-:Y:S04]  /*a700*/  STL [R1+0x3f0], R0 ;  /* 0x0003f00001007387 */ /* 0x0001e80000100800 */
[----:B0----5:R-:W2:Y:S04]  /*a710*/  LDG.E.LTC128B.U16 R0, desc[UR46][R12.64+0x32] ;  /* 0x0000322e0c007981 */ /* 0x021ea8000c1e1520 */
[----:B--2---:R0:W-:Y:S04]  /*a720*/  STL [R1+0x2c8], R0 ;  /* 0x0002c80001007387 */ /* 0x0041e80000100800 */
[----:B0-----:R0:W5:Y:S02]  /*a730*/  LDL.LU R0, [R1+0x3f0] ;  /* 0x0003f00001007983 */ /* 0x0011640000300800 */
.L_x_144:
[----:B------:R-:W-:Y:S05]  /*a740*/  BSYNC B1 ;  /* 0x0000000000017941 */ /* 0x000fea0003800000 */
.L_x_143:
[----:B------:R-:W2:Y:S04]  /*a750*/  LDL R8, [R1+0x2c8] ;  /* 0x0002c80001087983 */ /* 0x000ea80000100800 */
[----:B-----5:R3:W-:Y:S04]  /*a760*/  STL.64 [R1+0x3f8], R4 ;  /* 0x0003f80401007387 */ /* 0x0207e80000100a00 */
[----:B---3--:R-:W3:Y:S01]  /*a770*/  LDL.LU R5, [R1+0x2f4] ;  /* 0x0002f40001057983 */ /* 0x008ee20000300800 */
[----:B------:R-:W-:Y:S01]  /*a780*/  @P2 IMAD.MOV.U32 R4, RZ, RZ, R6 ;  /* 0x000000ffff042224 */ /* 0x000fe200078e0006 */
[----:B------:R-:W-:-:S02]  /*a790*/  ISETP.GT.AND P1, PT, R0, 0x188, P1 ;  /* 0x000001880000780c */ /* 0x000fc40000f24270 */
[----:B------:R4:W-:Y:S01]  /*a7a0*/  STL [R1+0x3f0], R3 ;  /* 0x0003f00301007387 */ /* 0x0009e20000100800 */
[----:B--2---:R-:W-:-:S04]  /*a7b0*/  IMAD.U32 R8, R8, 0x10000, RZ ;  /* 0x0001000008087824 */ /* 0x004fc800078e00ff */
[----:B------:R-:W-:-:S04]  /*a7c0*/  FMUL R8, R8, R16 ;  /* 0x0000001008087220 */ /* 0x000fc80000400000 */
[----:B---3--:R-:W-:Y:S01]  /*a7d0*/  FFMA R8, R5, R2, R8 ;  /* 0x0000000205087223 */ /* 0x008fe20000000008 */
[----:B------:R-:W-:Y:S02]  /*a7e0*/  @P2 IMAD.MOV.U32 R5, RZ, RZ, R9 ;  /* 0x000000ffff052224 */ /* 0x000fe400078e0009 */
[----:B------:R-:W2:Y:S02]  /*a7f0*/  LDL.LU R9, [R1+0x2c8] ;  /* 0x0002c80001097983 */ /* 0x000ea40000300800 */
[----:B------:R-:W-:-:S04]  /*a800*/  F2FP.BF16.F32.PACK_AB R8, RZ, R8 ;  /* 0x00000008ff08723e */ /* 0x000fc800000010ff */
[----:B----4-:R-:W-:-:S05]  /*a810*/  PRMT R3, R8, 0x7610, R3 ;  /* 0x0000761008037816 */ /* 0x010fca0000000003 */
[----:B------:R3:W-:Y:S04]  /*a820*/  @P2 STG.E.U16 desc[UR46][R4.64+0x32], R3 ;  /* 0x0000320304002986 */ /* 0x0007e8000c10152e */
[----:B---3--:R3:W5:Y:S04]  /*a830*/  LDL.LU.64 R4, [R1+0x3f8] ;  /* 0x0003f80001047983 */ /* 0x0087680000300a00 */
[----:B------:R3:W5:Y:S01]  /*a840*/  LDL.LU R3, [R1+0x3f0] ;  /* 0x0003f00001037983 */ /* 0x0007620000300800 */
[----:B------:R-:W-:Y:S01]  /*a850*/  BSSY B1, `(.L_x_145) ;  /* 0x0000004000017945 */ /* 0x000fe20003800000 */
[----:B--2---:R-:W-:-:S03]  /*a860*/  PRMT R8, R9, 0x7610, R8 ;  /* 0x0000761009087816 */ /* 0x004fc60000000008 */
[----:B---3--:R-:W-:Y:S05]  /*a870*/  @!P1 BRA `(.L_x_146) ;  /* 0x0000000000049947 */ /* 0x008fea0003800000 */
[----:B------:R2:W5:Y:S02]  /*a880*/  LDG.E.LTC128B.U16 R8, desc[UR46][R10.64+0x30] ;  /* 0x0000302e0a087981 */ /* 0x000564000c1e1520 */
.L_x_146:
[----:B------:R-:W-:Y:S05]  /*a890*/  BSYNC B1 ;  /* 0x0000000000017941 */ /* 0x000fea0003800000 */
.L_x_145:
[----:B-----5:R3:W-:Y:S04]  /*a8a0*/  STL [R1+0x3f8], R3 ;  /* 0x0003f80301007387 */ /* 0x0207e80000100800 */
[----:B---3--:R-:W3:Y:S04]  /*a8b0*/  LDL.LU R3, [R1+0x2f8] ;  /* 0x0002f80001037983 */ /* 0x008ee80000300800 */
[----:B------:R4:W-:Y:S04]  /*a8c0*/  STL.64 [R1+0x3f0], R4 ;  /* 0x0003f00401007387 */ /* 0x0009e80000100a00 */
[----:B----4-:R-:W4:Y:S01]  /*a8d0*/  LDL.64 R4, [R1+0x2c0] ;  /* 0x0002c00001047983 */ /* 0x010f220000100a00 */
[----:B------:R-:W-:-:S04]  /*a8e0*/  IMAD.U32 R9, R8, 0x10000, RZ ;  /* 0x0001000008097824 */ /* 0x000fc800078e00ff */
[----:B------:R-:W-:-:S04]  /*a8f0*/  FMUL R9, R9, R16 ;  /* 0x0000001009097220 */ /* 0x000fc80000400000 */
[----:B---3--:R-:W-:Y:S02]  /*a900*/  FFMA R9, R3, R2, R9 ;  /* 0x0000000203097223 */ /* 0x008fe40000000009 */
[----:B------:R3:W5:Y:S01]  /*a910*/  LDL.LU R3, [R1+0x3f8] ;  /* 0x0003f80001037983 */ /* 0x0007620000300800 */
[----:B------:R-:W-:Y:S02]  /*a920*/  ISETP.GT.AND P0, PT, R0, 0x188, P0 ;  /* 0x000001880000780c */ /* 0x000fe40000704270 */
[----:B------:R-:W-:-:S05]  /*a930*/  F2FP.BF16.F32.PACK_AB R9, RZ, R9 ;  /* 0x00000009ff09723e */ /* 0x000fca00000010ff */
[----:B----4-:R4:W-:Y:S04]  /*a940*/  @P1 STG.E.U16 desc[UR46][R4.64+0x30], R9 ;  /* 0x0000300904001986 */ /* 0x0109e8000c10152e */
[----:B----4-:R3:W5:Y:S01]  /*a950*/  LDL.LU.64 R4, [R1+0x3f0] ;  /* 0x0003f00001047983 */ /* 0x0107620000300a00 */
[----:B------:R-:W-:Y:S04]  /*a960*/  BSSY B1, `(.L_x_147) ;  /* 0x0000003000017945 */ /* 0x000fe80003800000 */
[----:B------:R-:W-:Y:S05]  /*a970*/  @!P0 BRA `(.L_x_148) ;  /* 0x0000000000048947 */ /* 0x000fea0003800000 */
[----:B------:R4:W5:Y:S02]  /*a980*/  LDG.E.LTC128B.U16 R8, desc[UR46][R10.64+0x32] ;  /* 0x0000322e0a087981 */ /* 0x000964000c1e1520 */
.L_x_148:
[----:B------:R-:W-:Y:S05]  /*a990*/  BSYNC B1 ;  /* 0x0000000000017941 */ /* 0x000fea0003800000 */
.L_x_147:
[----:B------:R0:W-:Y:S04]  /*a9a0*/  STL [R1+0x3f8], R6 ;  /* 0x0003f80601007387 */ /* 0x0001e80000100800 */
[----:B0-----:R-:W2:Y:S04]  /*a9b0*/  LDL.LU R6, [R1+0x2fc] ;  /* 0x0002fc0001067983 */ /* 0x001ea80000300800 */
[----:B-----5:R0:W-:Y:S04]  /*a9c0*/  STL.64 [R1+0x3f0], R4 ;  /* 0x0003f00401007387 */ /* 0x0201e80000100a00 */
[----:B0-----:R-:W3:Y:S01]  /*a9d0*/  LDL.LU.64 R4, [R1+0x2c0] ;  /* 0x0002c00001047983 */ /* 0x001ee20000300a00 */
[----:B------:R-:W-:-:S04]  /*a9e0*/  IMAD.U32 R9, R8, 0x10000, RZ ;  /* 0x0001000008097824 */ /* 0x000fc800078e00ff */
[----:B------:R-:W-:-:S04]  /*a9f0*/  FMUL R9, R9, R16 ;  /* 0x0000001009097220 */ /* 0x000fc80000400000 */
[----:B--2---:R-:W-:Y:S02]  /*aa00*/  FFMA R9, R6, R2, R9 ;  /* 0x0000000206097223 */ /* 0x004fe40000000009 */
[----:B------:R0:W5:Y:S01]  /*aa10*/  LDL.LU R6, [R1+0x3f8] ;  /* 0x0003f80001067983 */ /* 0x0001620000300800 */
[----:B------:R-:W-:Y:S02]  /*aa20*/  ISETP.GT.AND P3, PT, R3, 0x20, PT ;  /* 0x000000200300780c */ /* 0x000fe40003f64270 */
[----:B------:R-:W-:Y:S02]  /*aa30*/  F2FP.BF16.F32.PACK_AB R9, RZ, R9 ;  /* 0x00000009ff09723e */ /* 0x000fe400000010ff */
[----:B------:R-:W-:Y:S02]  /*aa40*/  ISETP.GT.AND P1, PT, R0, RZ, P3 ;  /* 0x000000ff0000720c */ /* 0x000fe40001f24270 */
[----:B------:R-:W-:Y:S01]  /*aa50*/  LOP3.LUT R17, R17, 0xfffffffe, RZ, 0xc0, !PT ;  /* 0xfffffffe11117812 */ /* 0x000fe200078ec0ff */
[----:B---3--:R2:W-:Y:S01]  /*aa60*/  @P0 STG.E.U16 desc[UR46][R4.64+0x32], R9 ;  /* 0x0000320904000986 */ /* 0x0085e2000c10152e */
[----:B------:R-:W-:Y:S05]  /*aa70*/  BSSY B1, `(.L_x_149) ;  /* 0x0000005000017945 */ /* 0x000fea0003800000 */
[----:B------:R-:W-:Y:S01]  /*aa80*/  @P3 LOP3.LUT R17, R17, 0x1, RZ, 0xfc, !PT ;  /* 0x0000000111113812 */ /* 0x000fe200078efcff */
[----:B--2---:R0:W5:Y:S03]  /*aa90*/  LDL.LU.64 R4, [R1+0x3f0] ;  /* 0x0003f00001047983 */ /* 0x0041660000300a00 */
[----:B------:R-:W-:Y:S05]  /*aaa0*/  @!P1 BRA `(.L_x_150) ;  /* 0x0000000000049947 */ /* 0x000fea0003800000 */
[----:B------:R2:W5:Y:S02]  /*aab0*/  LDG.E.LTC128B.U16 R8, desc[UR46][R236.64+0x40] ;  /* 0x0000402eec087981 */ /* 0x000564000c1e1520 */
.L_x_150:
[----:B------:R-:W-:Y:S05]  /*aac0*/  BSYNC B1 ;  /* 0x0000000000017941 */ /* 0x000fea0003800000 */
.L_x_149:
[----:B-----5:R3:W-:Y:S04]  /*aad0*/  STL [R1+0x3f8], R6 ;  /* 0x0003f80601007387 */ /* 0x0207e80000100800 */
[----:B---3--:R-:W3:Y:S04]  /*aae0*/  LDL.LU R6, [R1+0x280] ;  /* 0x0002800001067983 */ /* 0x008ee80000300800 */
[----:B------:R0:W-:Y:S04]  /*aaf0*/  STL.64 [R1+0x3f0], R4 ;  /* 0x0003f00401007387 */ /* 0x0001e80000100a00 */
[----:B0-----:R-:W4:Y:S01]  /*ab00*/  LDL.64 R4, [R1+0x308] ;  /* 0x0003080001047983 */ /* 0x001f220000100a00 */
[----:B------:R-:W-:-:S04]  /*ab10*/  IMAD.U32 R9, R8, 0x10000, RZ ;  /* 0x0001000008097824 */ /* 0x000fc800078e00ff */
[----:B------:R-:W-:-:S04]  /*ab20*/  FMUL R9, R9, R16 ;  /* 0x0000001009097220 */ /* 0x000fc80000400000 */
[----:B---3--:R-:W-:Y:S02]  /*ab30*/  FFMA R9, R6, R2, R9 ;  /* 0x0000000206097223 */ /* 0x008fe40000000009 */
[----:B------:R0:W5:Y:S01]  /*ab40*/  LDL.LU R6, [R1+0x3f8] ;  /* 0x0003f80001067983 */ /* 0x0001620000300800 */
[----:B------:R-:W-:Y:S02]  /*ab50*/  ISETP.GT.AND P2, PT, R3, 0x21, PT ;  /* 0x000000210300780c */ /* 0x000fe40003f44270 */
[----:B------:R-:W-:Y:S02]  /*ab60*/  F2FP.BF16.F32.PACK_AB R9, RZ, R9 ;  /* 0x00000009ff09723e */ /* 0x000fe400000010ff */
[----:B------:R-:W-:Y:S02]  /*ab70*/  ISETP.GT.AND P0, PT, R0, RZ, P2 ;  /* 0x000000ff0000720c */ /* 0x000fe40001704270 */
[----:B------:R-:W-:Y:S01]  /*ab80*/  LOP3.LUT R17, R17, 0xfffffffb, RZ, 0xc0, !PT ;  /* 0xfffffffb11117812 */ /* 0x000fe200078ec0ff */
[----:B----4-:R3:W-:Y:S01]  /*ab90*/  @P1 STG.E.U16 desc[UR46][R4.64+0x40], R9 ;  /* 0x0000400904001986 */ /* 0x0107e2000c10152e */
[----:B------:R-:W-:Y:S05]  /*aba0*/  BSSY B1, `(.L_x_151) ;  /* 0x0000005000017945 */ /* 0x000fea0003800000 */
[----:B------:R-:W-:Y:S01]  /*abb0*/  @P2 LOP3.LUT R17, R17, 0x4, RZ, 0xfc, !PT ;  /* 0x0000000411112812 */ /* 0x000fe200078efcff */
[----:B---3--:R0:W5:Y:S03]  /*abc0*/  LDL.LU.64 R4, [R1+0x3f0] ;  /* 0x0003f00001047983 */ /* 0x0081660000300a00 */
[----:B------:R-:W-:Y:S05]  /*abd0*/  @!P0 BRA `(.L_x_152) ;  /* 0x0000000000048947 */ /* 0x000fea0003800000 */
[----:B------:R3:W5:Y:S02]  /*abe0*/  LDG.E.LTC128B.U16 R8, desc[UR46][R236.64+0x42] ;  /* 0x0000422eec087981 */ /* 0x000764000c1e1520 */
.L_x_152:
[----:B------:R-:W-:Y:S05]  /*abf0*/  BSYNC B1 ;  /* 0x0000000000017941 */ /* 0x000fea0003800000 */
.L_x_151:
[----:B------:R4:W-:Y:S04]  /*ac00*/  STL [R1+0x3f8], R3 ;  /* 0x0003f80301007387 */ /* 0x0009e80000100800 */
[----:B----4-:R-:W4:Y:S04]  /*ac10*/  LDL.LU R3, [R1+0x284] ;  /* 0x0002840001037983 */ /* 0x010f280000300800 */
[----:B-----5:R0:W-:Y:S04]  /*ac20*/  STL.64 [R1+0x3f0], R4 ;  /* 0x0003f00401007387 */ /* 0x0201e80000100a00 */
[----:B0-----:R-:W2:Y:S01]  /*ac30*/  LDL.64 R4, [R1+0x308] ;  /* 0x0003080001047983 */ /* 0x001ea20000100a00 */
[----:B------:R-:W-:-:S04]  /*ac40*/  IMAD.U32 R9, R8, 0x10000, RZ ;  /* 0x0001000008097824 */ /* 0x000fc800078e00ff */
[----:B------:R-:W-:-:S04]  /*ac50*/  FMUL R9, R9, R16 ;  /* 0x0000001009097220 */ /* 0x000fc80000400000 */
[----:B----4-:R-:W-:Y:S02]  /*ac60*/  FFMA R9, R3, R2, R9 ;  /* 0x0000000203097223 */ /* 0x010fe40000000009 */
[----:B------:R0:W5:Y:S01]  /*ac70*/  LDL.LU R3, [R1+0x3f8] ;  /* 0x0003f80001037983 */ /* 0x0001620000300800 */
[----:B------:R-:W-:Y:S02]  /*ac80*/  ISETP.GT.AND P1, PT, R0, 0x8, P3 ;  /* 0x000000080000780c */ /* 0x000fe40001f24270 */
[----:B------:R-:W-:-:S05]  /*ac90*/  F2FP.BF16.F32.PACK_AB R9, RZ, R9 ;  /* 0x00000009ff09723e */ /* 0x000fca00000010ff */
[----:B--2---:R2:W-:Y:S04]  /*aca0*/  @P0 STG.E.U16 desc[UR46][R4.64+0x42], R9 ;  /* 0x0000420904000986 */ /* 0x0045e8000c10152e */
[----:B--2---:R0:W5:Y:S01]  /*acb0*/  LDL.LU.64 R4, [R1+0x3f0] ;  /* 0x0003f00001047983 */ /* 0x0041620000300a00 */
[----:B------:R-:W-:Y:S04]  /*acc0*/  BSSY B1, `(.L_x_153) ;  /* 0x0000003000017945 */ /* 0x000fe80003800000 */
[----:B------:R-:W-:Y:S05]  /*acd0*/  @!P1 BRA `(.L_x_154) ;  /* 0x0000000000049947 */ /* 0x000fea0003800000 */
[----:B------:R2:W5:Y:S02]  /*ace0*/  LDG.E.LTC128B.U16 R8, desc[UR46][R232.64+0x40] ;  /* 0x0000402ee8087981 */ /* 0x000564000c1e1520 */
.L_x_154:
[----:B------:R-:W-:Y:S05]  /*acf0*/  BSYNC B1 ;  /* 0x0000000000017941 */ /* 0x000fea0003800000 */
.L_x_153:
[----:B-----5:R4:W-:Y:S04]  /*ad00*/  STL [R1+0x3f0], R3 ;  /* 0x0003f00301007387 */ /* 0x0209e80000100800 */
[----:B----4-:R-:W4:Y:S01]  /*ad10*/  LDL.LU R3, [R1+0x288] ;  /* 0x0002880001037983 */ /* 0x010f220000300800 */
[----:B------:R-:W-:-:S04]  /*ad20*/  IMAD.U32 R9, R8, 0x10000, RZ ;  /* 0x0001000008097824 */ /* 0x000fc800078e00ff */
[----:B------:R-:W-:Y:S01]  /*ad30*/  FMUL R9, R9, R16 ;  /* 0x0000001009097220 */ /* 0x000fe20000400000 */
[----:B------:R-:W-:-:S03]  /*ad40*/  ISETP.GT.AND P0, PT, R0, 0x8, P2 ;  /* 0x000000080000780c */ /* 0x000fc60001704270 */
[----:B----4-:R-:W-:Y:S02]  /*ad50*/  FFMA R9, R3, R2, R9 ;  /* 0x0000000203097223 */ /* 0x010fe40000000009 */
[----:B------:R4:W5:Y:S01]  /*ad60*/  LDL.LU R3, [R1+0x3f0] ;  /* 0x0003f00001037983 */ /* 0x0009620000300800 */
[----:B------:R-:W-:Y:S02]  /*ad70*/  BSSY B1, `(.L_x_155) ;  /* 0x0000005000017945 */ /* 0x000fe40003800000 */
[----:B------:R-:W-:-:S05]  /*ad80*/  F2FP.BF16.F32.PACK_AB R9, RZ, R9 ;  /* 0x00000009ff09723e */ /* 0x000fca00000010ff */
[----:B------:R4:W-:Y:S01]  /*ad90*/  @P1 STG.E.U16 desc[UR46][R4.64+0x40], R9 ;  /* 0x0000400904001986 */ /* 0x0009e2000c10152e */
[----:B------:R-:W-:Y:S05]  /*ada0*/  @!P0 BRA `(.L_x_156) ;  /* 0x0000000000048947 */ /* 0x000fea0003800000 */
[----:B------:R0:W5:Y:S02]  /*adb0*/  LDG.E.LTC128B.U16 R8, desc[UR46][R232.64+0x42] ;  /* 0x0000422ee8087981 */ /* 0x000164000c1e1520 */
.L_x_156:
[----:B------:R-:W-:Y:S05]  /*adc0*/  BSYNC B1 ;  /* 0x0000000000017941 */ /* 0x000fea0003800000 */
.L_x_155:
[----:B------:R1:W-:Y:S04]  /*add0*/  STL [R1+0x3f0], R6 ;  /* 0x0003f00601007387 */ /* 0x0003e80000100800 */
[----:B-1----:R-:W2:Y:S01]  /*ade0*/  LDL.LU R6, [R1+0x28c] ;  /* 0x00028c0001067983 */ /* 0x002ea20000300800 */
[----:B----45:R-:W-:-:S04]  /*adf0*/  IMAD.U32 R9, R8, 0x10000, RZ ;  /* 0x0001000008097824 */ /* 0x030fc800078e00ff */
[----:B------:R-:W-:Y:S01]  /*ae00*/  FMUL R9, R9, R16 ;  /* 0x0000001009097220 */ /* 0x000fe20000400000 */
[----:B------:R-:W-:-:S04]  /*ae10*/  ISETP.GT.AND P6, PT, R3, 0x28, PT ;  /* 0x000000280300780c */ /* 0x000fc80003fc4270 */
[----:B------:R-:W-:Y:S01]  /*ae20*/  ISETP.GT.AND P1, PT, R0, RZ, P6 ;  /* 0x000000ff0000720c */ /* 0x000fe20003724270 */
[----:B--2---:R-:W-:Y:S02]  /*ae30*/  FFMA R9, R6, R2, R9 ;  /* 0x0000000206097223 */ /* 0x004fe40000000009 */
[----:B------:R1:W5:Y:S01]  /*ae40*/  LDL.LU R6, [R1+0x3f0] ;  /* 0x0003f00001067983 */ /* 0x0003620000300800 */
[----:B------:R-:W-:Y:S01]  /*ae50*/  LOP3.LUT R17, R17, 0xfffffffd, RZ, 0xc0, !PT ;  /* 0xfffffffd11117812 */ /* 0x000fe200078ec0ff */
[----:B------:R-:W-:Y:S01]  /*ae60*/  BSSY B1, `(.L_x_157) ;  /* 0x0000006000017945 */ /* 0x000fe20003800000 */
[----:B------:R-:W-:-:S03]  /*ae70*/  F2FP.BF16.F32.PACK_AB R9, RZ, R9 ;  /* 0x00000009ff09723e */ /* 0x000fc600000010ff */
[----:B------:R-:W-:Y:S02]  /*ae80*/  @P6 LOP3.LUT R17, R17, 0x2, RZ, 0xfc, !PT ;  /* 0x0000000211116812 */ /* 0x000fe400078efcff */
[----:B------:R1:W-:Y:S02]  /*ae90*/  @P0 STG.E.U16 desc[UR46][R4.64+0x42], R9 ;  /* 0x0000420904000986 */ /* 0x0003e4000c10152e */
[----:B------:R-:W-:Y:S05]  /*aea0*/  @!P1 BRA `(.L_x_158) ;  /* 0x0000000000049947 */ /* 0x000fea0003800000 */
[----:B------:R2:W5:Y:S02]  /*aeb0*/  LDG.E.LTC128B.U16 R8, desc[UR46][R236.64+0x50] ;  /* 0x0000502eec087981 */ /* 0x000564000c1e1520 */
.L_x_158:
[----:B------:R-:W-:Y:S05]  /*aec0*/  BSYNC B1 ;  /* 0x0000000000017941 */ /* 0x000fea0003800000 */
.L_x_157:
[----:B-----5:R4:W-:Y:S04]  /*aed0*/  STL [R1+0x3f8], R6 ;  /* 0x0003f80601007387 */ /* 0x0209e80000100800 */
[----:B----4-:R-:W4:Y:S04]  /*aee0*/  LDL.LU R6, [R1+0x290] ;  /* 0x0002900001067983 */ /* 0x010f280000300800 */
[----:B------:R1:W-:Y:S04]  /*aef0*/  STL.64 [R1+0x3f0], R4 ;  /* 0x0003f00401007387 */ /* 0x0003e80000100a00 */
[----:B-1----:R-:W3:Y:S01]  /*af00*/  LDL.64 R4, [R1+0x308] ;  /* 0x0003080001047983 */ /* 0x002ee20000100a00 */
[----:B------:R-:W-:-:S04]  /*af10*/  IMAD.U32 R9, R8, 0x10000, RZ ;  /* 0x0001000008097824 */ /* 0x000fc800078e00ff */
[----:B------:R-:W-:-:S04]  /*af20*/  FMUL R9, R9, R16 ;  /* 0x0000001009097220 */ /* 0x000fc80000400000 */
[----:B----4-:R-:W-:Y:S02]  /*af30*/  FFMA R9, R6, R2, R9 ;  /* 0x0000000206097223 */ /* 0x010fe40000000009 */
[----:B------:R1:W5:Y:S01]  /*af40*/  LDL.LU R6, [R1+0x3f8] ;  /* 0x0003f80001067983 */ /* 0x0003620000300800 */
[----:B------:R-:W-:Y:S02]  /*af50*/  ISETP.GT.AND P4, PT, R3, 0x29, PT ;  /* 0x000000290300780c */ /* 0x000fe40003f84270 */
[----:B------:R-:W-:Y:S02]  /*af60*/  F2FP.BF16.F32.PACK_AB R9, RZ, R9 ;  /* 0x00000009ff09723e */ /* 0x000fe400000010ff */
[----:B------:R-:W-:-:S03]  /*af70*/  ISETP.GT.AND P0, PT, R0, RZ, P4 ;  /* 0x000000ff0000720c */ /* 0x000fc60002704270 */
[----:B---3--:R3:W-:Y:S04]  /*af80*/  @P1 STG.E.U16 desc[UR46][R4.64+0x50], R9 ;  /* 0x0000500904001986 */ /* 0x0087e8000c10152e */
[----:B---3--:R1:W5:Y:S01]  /*af90*/  LDL.LU.64 R4, [R1+0x3f0] ;  /* 0x0003f00001047983 */ /* 0x0083620000300a00 */
[----:B------:R-:W-:Y:S05]  /*afa0*/  BSSY B1, `(.L_x_159) ;  /* 0x0000003000017945 */ /* 0x000fea0003800000 */
[----:B------:R-:W-:Y:S05]  /*afb0*/  @!P0 BRA `(.L_x_160) ;  /* 0x0000000000048947 */ /* 0x000fea0003800000 */
[----:B------:R3:W5:Y:S02]  /*afc0*/  LDG.E.LTC128B.U16 R8, desc[UR46][R236.64+0x52] ;  /* 0x0000522eec087981 */ /* 0x000764000c1e1520 */
.L_x_160:
[----:B------:R-:W-:Y:S05]  /*afd0*/  BSYNC B1 ;  /* 0x0000000000017941 */ /* 0x000fea0003800000 */
.L_x_159:
        /* <DEDUP_REMOVED lines=15> */
.L_x_162:
[----:B------:R-:W-:Y:S05]  /*b0d0*/  BSYNC B1 ;  /* 0x0000000000017941 */ /* 0x000fea0003800000 */
.L_x_161:
        /* <DEDUP_REMOVED lines=12> */
.L_x_164:
[----:B------:R-:W-:Y:S05]  /*b1a0*/  BSYNC B1 ;  /* 0x0000000000017941 */ /* 0x000fea0003800000 */
.L_x_163:
        /* <DEDUP_REMOVED lines=8> */
[----:B------:R-:W-:Y:S02]  /*b230*/  BSSY B1, `(.L_x_165) ;  /* 0x0000005000017945 */ /* 0x000fe40003800000 */
[----:B------:R-:W-:-:S05]  /*b240*/  F2FP.BF16.F32.PACK_AB R9, RZ, R9 ;  /* 0x00000009ff09723e */ /* 0x000fca00000010ff */
[----:B------:R1:W-:Y:S02]  /*b250*/  @P1 STG.E.U16 desc[UR46][R4.64+0x52], R9 ;  /* 0x0000520904001986 */ /* 0x0003e4000c10152e */
[----:B------:R-:W-:Y:S05]  /*b260*/  @!P0 BRA `(.L_x_166) ;  /* 0x0000000000048947 */ /* 0x000fea0003800000 */
[----:B------:R2:W5:Y:S02]  /*b270*/  LDG.E.LTC128B.U16 R8, desc[UR46][R236.64+0x60] ;  /* 0x0000602eec087981 */ /* 0x000564000c1e1520 */
.L_x_166:
[----:B------:R-:W-:Y:S05]  /*b280*/  BSYNC B1 ;  /* 0x0000000000017941 */ /* 0x000fea0003800000 */
.L_x_165:
        /* <DEDUP_REMOVED lines=9> */
[----:B------:R-:W-:-:S05]  /*b320*/  F2FP.BF16.F32.PACK_AB R9, RZ, R9 ;  /* 0x00000009ff09723e */ /* 0x000fca00000010ff */
[----:B---3--:R3:W-:Y:S04]  /*b330*/  @P0 STG.E.U16 desc[UR46][R4.64+0x60], R9 ;  /* 0x0000600904000986 */ /* 0x0087e8000c10152e */
[----:B---3--:R1:W5:Y:S01]  /*b340*/  LDL.LU.64 R4, [R1+0x3f0] ;  /* 0x0003f00001047983 */ /* 0x0083620000300a00 */
[----:B------:R-:W-:Y:S01]  /*b350*/  ISETP.GT.AND P0, PT, R0, RZ, P2 ;  /* 0x000000ff0000720c */ /* 0x000fe20001704270 */
[----:B------:R-:W-:-:S12]  /*b360*/  BSSY B1, `(.L_x_167) ;  /* 0x0000003000017945 */ /* 0x000fd80003800000 */
[----:B-1----:R-:W-:Y:S05]  /*b370*/  @!P0 BRA `(.L_x_168) ;  /* 0x0000000000048947 */ /* 0x002fea0003800000 */
[----:B------:R1:W5:Y:S02]  /*b380*/  LDG.E.LTC128B.U16 R8, desc[UR46][R236.64+0x62] ;  /* 0x0000622eec087981 */ /* 0x000364000c1e1520 */
.L_x_168:
[----:B------:R-:W-:Y:S05]  /*b390*/  BSYNC B1 ;  /* 0x0000000000017941 */ /* 0x000fea0003800000 */
.L_x_167:
[----:B------:R3:W-:Y:S04]  /*b3a0*/  STL [R1+0x3f8], R3 ;  /* 0x0003f80301007387 */ /* 0x0007e80000100800 */
[----:B---3--:R-:W3:Y:S04]  /*b3b0*/  LDL.LU R3, [R1+0x2a4] ;  /* 0x0002a40001037983 */ /* 0x008ee80000300800 */
[----:B-----5:R4:W-:Y:S04]  /*b3c0*/  STL.64 [R1+0x3f0], R4 ;  /* 0x0003f00401007387 */ /* 0x0209e80000100a00 */
[----:B----4-:R-:W4:Y:S01]  /*b3d0*/  LDL.64 R4, [R1+0x308] ;  /* 0x0003080001047983 */ /* 0x010f220000100a00 */
[----:B------:R-:W-:-:S04]  /*b3e0*/  IMAD.U32 R9, R8, 0x10000, RZ ;  /* 0x0001000008097824 */ /* 0x000fc800078e00ff */
[----:B------:R-:W-:-:S04]  /*b3f0*/  FMUL R9, R9, R16 ;  /* 0x0000001009097220 */ /* 0x000fc80000400000 */
[----:B---3--:R-:W-:Y:S02]  /*b400*/  FFMA R9, R3, R2, R9 ;  /* 0x0000000203097223 */ /* 0x008fe40000000009 */
[----:B------:R3:W5:Y:S03]  /*b410*/  LDL.LU R3, [R1+0x3f8] ;  /* 0x0003f80001037983 */ /* 0x0007660000300800 */
[----:B------:R-:W-:-:S05]  /*b420*/  F2FP.BF16.F32.PACK_AB R9, RZ, R9 ;  /* 0x00000009ff09723e */ /* 0x000fca00000010ff */
[----:B----4-:R4:W-:Y:S04]  /*b430*/  @P0 STG.E.U16 desc[UR46][R4.64+0x62], R9 ;  /* 0x0000620904000986 */ /* 0x0109e8000c10152e */
[----:B----4-:R3:W5:Y:S01]  /*b440*/  LDL.LU.64 R4, [R1+0x3f0] ;  /* 0x0003f00001047983 */ /* 0x0107620000300a00 */
[----:B------:R-:W-:Y:S01]  /*b450*/  ISETP.GT.AND P0, PT, R0, 0x8, P3 ;  /* 0x000000080000780c */ /* 0x000fe20001f04270 */
[----:B------:R-:W-:-:S12]  /*b460*/  BSSY B1, `(.L_x_169) ;  /* 0x0000003000017945 */ /* 0x000fd80003800000 */
[----:B---3--:R-:W-:Y:S05]  /*b470*/  @!P0 BRA `(.L_x_170) ;  /* 0x0000000000048947 */ /* 0x008fea0003800000 */
[----:B------:R3:W5:Y:S02]  /*b480*/  LDG.E.LTC128B.U16 R8, desc[UR46][R232.64+0x60] ;  /* 0x0000602ee8087981 */ /* 0x000764000c1e1520 */
.L_x_170:
[----:B------:R-:W-:Y:S05]  /*b490*/  BSYNC B1 ;  /* 0x0000000000017941 */ /* 0x000fea0003800000 */
.L_x_169:
[----:B-----5:R4:W-:Y:S04]  /*b4a0*/  STL [R1+0x3f0], R3 ;  /* 0x0003f00301007387 */ /* 0x0209e80000100800 */
[----:B----4-:R-:W4:Y:S01]  /*b4b0*/  LDL.LU R3, [R1+0x2a8] ;  /* 0x0002a80001037983 */ /* 0x010f220000300800 */
[----:B------:R-:W-:-:S04]  /*b4c0*/  IMAD.U32 R9, R8, 0x10000, RZ ;  /* 0x0001000008097824 */ /* 0x000fc800078e00ff */
[----:B------:R-:W-:Y:S01]  /*b4d0*/  FMUL R9, R9, R16 ;  /* 0x0000001009097220 */ /* 0x000fe20000400000 */
[----:B------:R-:W-:Y:S03]  /*b4e0*/  BSSY B1, `(.L_x_171) ;  /* 0x000000a000017945 */ /* 0x000fe60003800000 */
[----:B----4-:R-:W-:Y:S02]  /*b4f0*/  FFMA R9, R3, R2, R9 ;  /* 0x0000000203097223 */ /* 0x010fe40000000009 */
[----:B------:R4:W5:Y:S03]  /*b500*/  LDL.LU R3, [R1+0x3f0] ;  /* 0x0003f00001037983 */ /* 0x0009660000300800 */
[----:B------:R-:W-:Y:S01]  /*b510*/  F2FP.BF16.F32.PACK_AB R9, RZ, R9 ;  /* 0x00000009ff09723e */ /* 0x000fe200000010ff */
[----:B------:R4:W-:Y:S04]  /*b520*/  STL.S16 [R1+0x280], R8 ;  /* 0x0002800801007387 */ /* 0x0009e80000100600 */
[----:B------:R4:W-:Y:S01]  /*b530*/  @P0 STG.E.U16 desc[UR46][R4.64+0x60], R9 ;  /* 0x0000600904000986 */ /* 0x0009e2000c10152e */
[----:B------:R-:W-:-:S13]  /*b540*/  ISETP.GT.AND P0, PT, R0, 0x8, P2 ;  /* 0x000000080000780c */ /* 0x000fda0001704270 */
[----:B----4-:R-:W-:Y:S05]  /*b550*/  @!P0 BRA `(.L_x_172) ;  /* 0x0000000000088947 */ /* 0x010fea0003800000 */
[----:B------:R-:W4:Y:S04]  /*b560*/  LDG.E.LTC128B.U16 R8, desc[UR46][R232.64+0x62] ;  /* 0x0000622ee8087981 */ /* 0x000f28000c1e1520 */
[----:B----4-:R4:W-:Y:S02]  /*b570*/  STL [R1+0x280], R8 ;  /* 0x0002800801007387 */ /* 0x0109e40000100800 */
.L_x_172:
[----:B------:R-:W-:Y:S05]  /*b580*/  BSYNC B1 ;  /* 0x0000000000017941 */ /* 0x000fea0003800000 */
.L_x_171:
[----:B------:R-:W2:Y:S04]  /*b590*/  LDL.LU R9, [R1+0x2ac] ;  /* 0x0002ac0001097983 */ /* 0x000ea80000300800 */
[----:B------:R-:W-:Y:S04]  /*b5a0*/  STL [R1+0x3f8], R12 ;  /* 0x0003f80c01007387 */ /* 0x000fe80000100800 */
[----:B------:R0:W-:Y:S04]  /*b5b0*/  STL [R1+0x3f4], R11 ;  /* 0x0003f40b01007387 */ /* 0x0001e80000100800 */
[----:B0-----:R-:W4:Y:S01]  /*b5c0*/  LDL.LU R11, [R1+0x280] ;  /* 0x00028000010b7983 */ /* 0x001f220000300800 */
[----:B------:R-:W-:-:S03]  /*b5d0*/  IMAD.U32 R12, RZ, RZ, UR9 ;  /* 0x00000009ff0c7e24 */ /* 0x000fc6000f8e00ff */
[----:B------:R-:W-:Y:S01]  /*b5e0*/  STL [R1+0x3f0], R10 ;  /* 0x0003f00a01007387 */ /* 0x000fe20000100800 */
[----:B------:R-:W-:-:S04]  /*b5f0*/  IMAD R12, R12, 0x300, RZ ;  /* 0x000003000c0c7824 */ /* 0x000fc800078e02ff */
[----:B------:R-:W-:Y:S02]  /*b600*/  IMAD.IADD R12, R12, 0x1, R7 ;  /* 0x000000010c0c7824 */ /* 0x000fe400078e0207 */
[----:B----4-:R-:W-:-:S04]  /*b610*/  IMAD.U32 R8, R11, 0x10000, RZ ;  /* 0x000100000b087824 */ /* 0x010fc800078e00ff */
[----:B------:R-:W-:-:S04]  /*b620*/  FMUL R8, R8, R16 ;  /* 0x0000001008087220 */ /* 0x000fc80000400000 */
[----:B--2---:R-:W-:Y:S01]  /*b630*/  FFMA R8, R9, R2, R8 ;  /* 0x0000000209087223 */ /* 0x004fe20000000008 */
[----:B------:R-:W-:-:S04]  /*b640*/  IMAD.U32 R9, RZ, RZ, UR8 ;  /* 0x00000008ff097e24 */ /* 0x000fc8000f8e00ff */
[----:B------:R-:W-:Y:S01]  /*b650*/  F2FP.BF16.F32.PACK_AB R8, RZ, R8 ;  /* 0x00000008ff08723e */ /* 0x000fe200000010ff */
[----:B------:R-:W-:-:S04]  /*b660*/  IMAD.SHL.U32 R9, R9, 0x10, RZ ;  /* 0x0000001009097824 */ /* 0x000fc800078e00ff */
[----:B------:R0:W-:Y:S02]  /*b670*/  @P0 STG.E.U16 desc[UR46][R4.64+0x62], R8 ;  /* 0x0000620804000986 */ /* 0x0001e4000c10152e */
[----:B0-----:R-:W-:Y:S02]  /*b680*/  IADD3 R8, P0, R9, R6, RZ ;  /* 0x0000000609087210 */ /* 0x001fe40007f1e0ff */
[----:B------:R-:W2:Y:S01]  /*b690*/  LDL.LU R9, [R1+0x3e4] ;  /* 0x0003e40001097983 */ /* 0x000ea20000300800 */
[----:B------:R-:W-:-:S03]  /*b6a0*/  PRMT R10, R11, 0x7610, R10 ;  /* 0x000076100b0a7816 */ /* 0x000fc6000000000a */
[----:B------:R0:W-:Y:S01]  /*b6b0*/  STL [R1+0x284], R12 ;  /* 0x0002840c01007387 */ /* 0x0001e20000100800 */
[----:B-----5:R-:W-:Y:S01]  /*b6c0*/  ISETP.GT.AND P1, PT, R3, 0x38, PT ;  /* 0x000000380300780c */ /* 0x020fe20003f24270 */
[----:B--2---:R-:W-:Y:S02]  /*b6d0*/  IMAD.X R9, R9, 0x1, R12, P0 ;  /* 0x0000000109097824 */ /* 0x004fe400000e060c */
[----:B0-----:R0:W5:Y:S04]  /*b6e0*/  LDL.LU R12, [R1+0x3f8] ;  /* 0x0003f800010c7983 */ /* 0x0011680000300800 */
[----:B------:R0:W5:Y:S04]  /*b6f0*/  LDL.LU R11, [R1+0x3f4] ;  /* 0x0003f400010b7983 */ /* 0x0001680000300800 */
[----:B------:R2:W-:Y:S04]  /*b700*/  STL.S16 [R1+0x280], R10 ;  /* 0x0002800a01007387 */ /* 0x0005e80000100600 */
[----:B--2---:R0:W5:Y:S01]  /*b710*/  LDL.LU R10, [R1+0x3f0] ;  /* 0x0003f000010a7983 */ /* 0x0041620000300800 */
[----:B------:R-:W-:Y:S01]  /*b720*/  ISETP.GT.AND P0, PT, R0, RZ, P1 ;  /* 0x000000ff0000720c */ /* 0x000fe20000f04270 */
[----:B------:R-:W-:-:S12]  /*b730*/  BSSY B1, `(.L_x_173) ;  /* 0x0000006000017945 */ /* 0x000fd80003800000 */
[----:B0-----:R-:W-:Y:S05]  /*b740*/  @!P0 BRA `(.L_x_174) ;  /* 0x0000000000108947 */ /* 0x001fea0003800000 */
[----:B------:R0:W-:Y:S04]  /*b750*/  STL [R1+0x3f0], R0 ;  /* 0x0003f00001007387 */ /* 0x0001e80000100800 */
[----:B0-----:R-:W2:Y:S04]  /*b760*/  LDG.E.LTC128B.U16 R0, desc[UR46][R236.64+0x70] ;  /* 0x0000702eec007981 */ /* 0x001ea8000c1e1520 */
[----:B--2---:R0:W-:Y:S04]  /*b770*/  STL [R1+0x280], R0 ;  /* 0x0002800001007387 */ /* 0x0041e80000100800 */
[----:B0-----:R0:W5:Y:S02]  /*b780*/  LDL.LU R0, [R1+0x3f0] ;  /* 0x0003f00001007983 */ /* 0x0011640000300800 */
.L_x_174:
[----:B------:R-:W-:Y:S05]  /*b790*/  BSYNC B1 ;  /* 0x0000000000017941 */ /* 0x000fea0003800000 */
.L_x_173:
        /* <DEDUP_REMOVED lines=9> */
[----:B-1----:R-:W3:Y:S04]  /*b830*/  LDL.LU R5, [R1+0x280] ;  /* 0x0002800001057983 */ /* 0x002ee80000300800 */
        /* <DEDUP_REMOVED lines=14> */
[----:B------:R2:W5:Y:S04]  /*b920*/  LDL.LU R6, [R1+0x3f8] ;  /* 0x0003f80001067983 */ /* 0x0005680000300800 */
[----:B------:R2:W5:Y:S04]  /*b930*/  LDL.LU R5, [R1+0x3f4] ;  /* 0x0003f40001057983 */ /* 0x0005680000300800 */
[----:B------:R1:W-:Y:S04]  /*b940*/  STL.S16 [R1+0x280], R4 ;  /* 0x0002800401007387 */ /* 0x0003e80000100600 */
[----:B-1----:R2:W5:Y:S01]  /*b950*/  LDL.LU R4, [R1+0x3f0] ;  /* 0x0003f00001047983 */ /* 0x0025620000300800 */
[----:B------:R-:W-:Y:S01]  /*b960*/  ISETP.GT.AND P0, PT, R3, 0x39, PT ;  /* 0x000000390300780c */ /* 0x000fe20003f04270 */
[----:B------:R-:W-:Y:S03]  /*b970*/  BSSY B1, `(.L_x_175) ;  /* 0x0000007000017945 */ /* 0x000fe60003800000 */
[----:B------:R-:W-:-:S13]  /*b980*/  ISETP.GT.AND P5, PT, R0, RZ, P0 ;  /* 0x000000ff0000720c */ /* 0x000fda00007a4270 */
[----:B--2---:R-:W-:Y:S05]  /*b990*/  @!P5 BRA `(.L_x_176) ;  /* 0x000000000010d947 */ /* 0x004fea0003800000 */
[----:B------:R1:W-:Y:S04]  /*b9a0*/  STL [R1+0x3f0], R0 ;  /* 0x0003f00001007387 */ /* 0x0003e80000100800 */
[----:B-1----:R-:W2:Y:S04]  /*b9b0*/  LDG.E.LTC128B.U16 R0, desc[UR46][R236.64+0x72] ;  /* 0x0000722eec007981 */ /* 0x002ea8000c1e1520 */
[----:B--2---:R1:W-:Y:S04]  /*b9c0*/  STL [R1+0x280], R0 ;  /* 0x0002800001007387 */ /* 0x0043e80000100800 */
[----:B-1----:R1:W5:Y:S02]  /*b9d0*/  LDL.LU R0, [R1+0x3f0] ;  /* 0x0003f00001007983 */ /* 0x0023640000300800 */
.L_x_176:
[----:B------:R-:W-:Y:S05]  /*b9e0*/  BSYNC B1 ;  /* 0x0000000000017941 */ /* 0x000fea0003800000 */
.L_x_175:
[----:B-----5:R-:W-:Y:S04]  /*b9f0*/  STL [R1+0x414], R11 ;  /* 0x0004140b01007387 */ /* 0x020fe80000100800 */
[----:B------:R2:W-:Y:S04]  /*ba00*/  STL [R1+0x410], R10 ;  /* 0x0004100a01007387 */ /* 0x0005e80000100800 */
[----:B--2---:R-:W2:Y:S04]  /*ba10*/  LDL.LU R10, [R1+0x2b4] ;  /* 0x0002b400010a7983 */ /* 0x004ea80000300800 */
[----:B------:R-:W-:Y:S04]  /*ba20*/  STL [R1+0x40c], R9 ;  /* 0x00040c0901007387 */ /* 0x000fe80000100800 */
[----:B------:R-:W-:Y:S04]  /*ba30*/  STL [R1+0x408], R8 ;  /* 0x0004080801007387 */ /* 0x000fe80000100800 */
[----:B------:R3:W-:Y:S04]  /*ba40*/  STL.64 [R1+0x400], R6 ;  /* 0x0004000601007387 */ /* 0x0007e80000100a00 */
[----:B---3--:R-:W3:Y:S04]  /*ba50*/  LDL.64 R6, [R1+0x308] ;  /* 0x0003080001067983 */ /* 0x008ee80000100a00 */
[----:B------:R-:W-:Y:S04]  /*ba60*/  STL [R1+0x3f8], R5 ;  /* 0x0003f80501007387 */ /* 0x000fe80000100800 */
[----:B------:R4:W-:Y:S04]  /*ba70*/  STL [R1+0x3f4], R4 ;  /* 0x0003f40401007387 */ /* 0x0009e80000100800 */
[----:B----4-:R-:W4:Y:S04]  /*ba80*/  LDL.LU R4, [R1+0x280] ;  /* 0x0002800001047983 */ /* 0x010f280000300800 */
[----:B------:R0:W-:Y:S01]  /*ba90*/  STL [R1+0x3f0], R3 ;  /* 0x0003f00301007387 */ /* 0x0001e20000100800 */
[----:B----4-:R-:W-:-:S04]  /*baa0*/  IMAD.U32 R11, R4, 0x10000, RZ ;  /* 0x00010000040b7824 */ /* 0x010fc800078e00ff */
        /* <DEDUP_REMOVED lines=10> */
[----:B---3--:R0:W-:Y:S04]  /*bb50*/  @P5 STG.E.U16 desc[UR46][R6.64+0x72], R5 ;  /* 0x0000720506005986 */ /* 0x0081e8000c10152e */
        /* <DEDUP_REMOVED lines=12> */
.L_x_178:
[----:B------:R-:W-:Y:S05]  /*bc20*/  BSYNC B1 ;  /* 0x0000000000017941 */ /* 0x000fea0003800000 */
.L_x_177:
        /* <DEDUP_REMOVED lines=21> */
[----:B---3--:R2:W5:Y:S04]  /*bd80*/  LDL.LU R7, [R1+0x3f8] ;  /* 0x0003f80001077983 */ /* 0x0085680000300800 */
        /* <DEDUP_REMOVED lines=10> */
.L_x_180:
[----:B------:R-:W-:Y:S05]  /*be30*/  BSYNC B1 ;  /* 0x0000000000017941 */ /* 0x000fea0003800000 */
.L_x_179:
        /* <DEDUP_REMOVED lines=33> */
.L_x_182:
[----:B------:R-:W-:Y:S05]  /*c050*/  BSYNC B1 ;  /* 0x0000000000017941 */ /* 0x000fea0003800000 */
.L_x_181:
[----:B-----5:R-:W-:Y:S04]  /*c060*/  STL [R1+0x414], R11 ;  /* 0x0004140b01007387 */ /* 0x020fe80000100800 */
[----:B------:R3:W-:Y:S04]  /*c070*/  STL [R1+0x410], R10 ;  /* 0x0004100a01007387 */ /* 0x0007e80000100800 */
[----:B---3--:R-:W3:Y:S04]  /*c080*/  LDL.LU R10, [R1+0x240] ;  /* 0x00024000010a7983 */ /* 0x008ee80000300800 */
[----:B------:R-:W-:Y:S04]  /*c090*/  STL [R1+0x40c], R9 ;  /* 0x00040c0901007387 */ /* 0x000fe80000100800 */
[----:B------:R-:W-:Y:S04]  /*c0a0*/  STL [R1+0x408], R8 ;  /* 0x0004080801007387 */ /* 0x000fe80000100800 */
[----:B------:R4:W-:Y:S04]  /*c0b0*/  STL.64 [R1+0x400], R6 ;  /* 0x0004000601007387 */ /* 0x0009e80000100a00 */
[----:B----4-:R-:W4:Y:S04]  /*c0c0*/  LDL.64 R6, [R1+0x340] ;  /* 0x0003400001067983 */ /* 0x010f280000100a00 */
[----:B------:R-:W-:Y:S04]  /*c0d0*/  STL [R1+0x3f8], R5 ;  /* 0x0003f80501007387 */ /* 0x000fe80000100800 */
[----:B------:R1:W-:Y:S04]  /*c0e0*/  STL [R1+0x3f4], R4 ;  /* 0x0003f40401007387 */ /* 0x0003e80000100800 */
[----:B-1----:R-:W2:Y:S04]  /*c0f0*/  LDL.LU R4, [R1+0x280] ;  /* 0x0002800001047983 */ /* 0x002ea80000300800 */
        /* <DEDUP_REMOVED lines=15> */
[----:B------:R-:W-:-:S03]  /*c1f0*/  LOP3.LUT P5, RZ, R17, 0x4, RZ, 0xc0, !PT ;  /* 0x0000000411ff7812 */ /* 0x000fc600078ac0ff */
[----:B------:R2:W5:Y:S04]  /*c200*/  LDL.LU R4, [R1+0x3f4] ;  /* 0x0003f40001047983 */ /* 0x0005680000300800 */
[----:B------:R1:W-:Y:S04]  /*c210*/  STL.S16 [R1+0x240], R3 ;  /* 0x0002400301007387 */ /* 0x0003e80000100600 */
[----:B-1----:R2:W5:Y:S01]  /*c220*/  LDL.LU R3, [R1+0x3f0] ;  /* 0x0003f00001037983 */ /* 0x0025620000300800 */
[----:B------:R-:W-:Y:S01]  /*c230*/  ISETP.GT.AND P5, PT, R0, 0x80, P5 ;  /* 0x000000800000780c */ /* 0x000fe20002fa4270 */
[----:B------:R-:W-:-:S12]  /*c240*/  BSSY B1, `(.L_x_183) ;  /* 0x0000006000017945 */ /* 0x000fd80003800000 */
[----:B--2---:R-:W-:Y:S05]  /*c250*/  @!P5 BRA `(.L_x_184) ;  /* 0x000000000010d947 */ /* 0x004fea0003800000 */
[----:B------:R1:W-:Y:S04]  /*c260*/  STL [R1+0x3f0], R0 ;  /* 0x0003f00001007387 */ /* 0x0003e80000100800 */
[----:B-1----:R-:W2:Y:S04]  /*c270*/  LDG.E.LTC128B.U16 R0, desc[UR46][R22.64+0x42] ;  /* 0x0000422e16007981 */ /* 0x002ea8000c1e1520 */
[----:B--2---:R1:W-:Y:S04]  /*c280*/  STL [R1+0x240], R0 ;  /* 0x0002400001007387 */ /* 0x0043e80000100800 */
[----:B-1----:R1:W5:Y:S02]  /*c290*/  LDL.LU R0, [R1+0x3f0] ;  /* 0x0003f00001007983 */ /* 0x0023640000300800 */
.L_x_184:
[----:B------:R-:W-:Y:S05]  /*c2a0*/  BSYNC B1 ;  /* 0x0000000000017941 */ /* 0x000fea0003800000 */
.L_x_183:
        /* <DEDUP_REMOVED lines=24> */
[----:B------:R2:W5:Y:S01]  /*c430*/  LDL.LU R5, [R1+0x3f8] ;  /* 0x0003f80001057983 */ /* 0x0005620000300800 */
[----:B------:R-:W-:-:S03]  /*c440*/  LOP3.LUT P5, RZ, R17, 0x1, RZ, 0xc0, !PT ;  /* 0x0000000111ff7812 */ /* 0x000fc600078ac0ff */
        /* <DEDUP_REMOVED lines=10> */
.L_x_186:
[----:B------:R-:W-:Y:S05]  /*c4f0*/  BSYNC B1 ;  /* 0x0000000000017941 */ /* 0x000fea0003800000 */
.L_x_185:
        /* <DEDUP_REMOVED lines=22> */
[----:B---3--:R1:W-:Y:S04]  /*c660*/  @P5 STG.E.U16 desc[UR46][R6.64+0x40], R5 ;  /* 0x0000400506005986 */ /* 0x0083e8000c10152e */
        /* <DEDUP_REMOVED lines=13> */
.L_x_188:
[----:B------:R-:W-:Y:S05]  /*c740*/  BSYNC B1 ;  /* 0x0000000000017941 */ /* 0x000fea0003800000 */
.L_x_187:
        /* <DEDUP_REMOVED lines=35> */
.L_x_190:
[----:B------:R-:W-:Y:S05]  /*c980*/  BSYNC B1 ;  /* 0x0000000000017941 */ /* 0x000fea0003800000 */
.L_x_189:
        /* <DEDUP_REMOVED lines=24> */
[----:B------:R2:W5:Y:S04]  /*cb10*/  LDL.LU R5, [R1+0x3f8] ;  /* 0x0003f80001057983 */ /* 0x0005680000300800 */
        /* <DEDUP_REMOVED lines=10> */
.L_x_192:
[----:B------:R-:W-:Y:S05]  /*cbc0*/  BSYNC B1 ;  /* 0x0000000000017941 */ /* 0x000fea0003800000 */
.L_x_191:
        /* <DEDUP_REMOVED lines=35> */
.L_x_194:
[----:B------:R-:W-:Y:S05]  /*ce00*/  BSYNC B1 ;  /* 0x0000000000017941 */ /* 0x000fea0003800000 */
.L_x_193:
        /* <DEDUP_REMOVED lines=35> */
.L_x_196:
[----:B------:R-:W-:Y:S05]  /*d040*/  BSYNC B1 ;  /* 0x0000000000017941 */ /* 0x000fea0003800000 */
.L_x_195:
        /* <DEDUP_REMOVED lines=35> */
.L_x_198:
[----:B------:R-:W-:Y:S05]  /*d280*/  BSYNC B1 ;  /* 0x0000000000017941 */ /* 0x000fea0003800000 */
.L_x_197:
        /* <DEDUP_REMOVED lines=35> */
.L_x_200:
[----:B------:R-:W-:Y:S05]  /*d4c0*/  BSYNC B1 ;  /* 0x0000000000017941 */ /* 0x000fea0003800000 */
.L_x_199:
        /* <DEDUP_REMOVED lines=35> */
.L_x_202:
[----:B------:R-:W-:Y:S05]  /*d700*/  BSYNC B1 ;  /* 0x0000000000017941 */ /* 0x000fea0003800000 */
.L_x_201:
        /* <DEDUP_REMOVED lines=35> */
.L_x_204:
[----:B------:R-:W-:Y:S05]  /*d940*/  BSYNC B1 ;  /* 0x0000000000017941 */ /* 0x000fea0003800000 */
.L_x_203:
        /* <DEDUP_REMOVED lines=35> */
.L_x_206:
[----:B------:R-:W-:Y:S05]  /*db80*/  BSYNC B1 ;  /* 0x0000000000017941 */ /* 0x000fea0003800000 */
.L_x_205:
        /* <DEDUP_REMOVED lines=35> */
.L_x_208:
[----:B------:R-:W-:Y:S05]  /*ddc0*/  BSYNC B1 ;  /* 0x0000000000017941 */ /* 0x000fea0003800000 */
.L_x_207:
        /* <DEDUP_REMOVED lines=35> */
.L_x_210:
[----:B------:R-:W-:Y:S05]  /*e000*/  BSYNC B1 ;  /* 0x0000000000017941 */ /* 0x000fea0003800000 */
.L_x_209:
        /* <DEDUP_REMOVED lines=35> */
.L_x_212:
[----:B------:R-:W-:Y:S05]  /*e240*/  BSYNC B1 ;  /* 0x0000000000017941 */ /* 0x000fea0003800000 */
.L_x_211:
        /* <DEDUP_REMOVED lines=36> */
.L_x_214:
[----:B------:R-:W-:Y:S05]  /*e490*/  BSYNC B1 ;  /* 0x0000000000017941 */ /* 0x000fea0003800000 */
.L_x_213:
        /* <DEDUP_REMOVED lines=33> */
.L_x_216:
[----:B------:R-:W-:Y:S05]  /*e6b0*/  BSYNC B1 ;  /* 0x0000000000017941 */ /* 0x000fea0003800000 */
.L_x_215:
        /* <DEDUP_REMOVED lines=33> */
.L_x_218:
[----:B------:R-:W-:Y:S05]  /*e8d0*/  BSYNC B1 ;  /* 0x0000000000017941 */ /* 0x000fea0003800000 */
.L_x_217:
        /* <DEDUP_REMOVED lines=36> */
.L_x_220:
[----:B------:R-:W-:Y:S05]  /*eb20*/  BSYNC B1 ;  /* 0x0000000000017941 */ /* 0x000fea0003800000 */
.L_x_219:
        /* <DEDUP_REMOVED lines=35> */
.L_x_222:
[----:B------:R-:W-:Y:S05]  /*ed60*/  BSYNC B1 ;  /* 0x0000000000017941 */ /* 0x000fea0003800000 */
.L_x_221:
        /* <DEDUP_REMOVED lines=32> */
.L_x_224:
[----:B------:R-:W-:Y:S05]  /*ef70*/  BSYNC B1 ;  /* 0x0000000000017941 */ /* 0x000fea0003800000 */
.L_x_223:
        /* <DEDUP_REMOVED lines=32> */
.L_x_226:
[----:B------:R-:W-:Y:S05]  /*f180*/  BSYNC B1 ;  /* 0x0000000000017941 */ /* 0x000fea0003800000 */
.L_x_225:
        /* <DEDUP_REMOVED lines=35> */
.L_x_228:
[----:B------:R-:W-:Y:S05]  /*f3c0*/  BSYNC B1 ;  /* 0x0000000000017941 */ /* 0x000fea0003800000 */
.L_x_227:
        /* <DEDUP_REMOVED lines=35> */
.L_x_230:
[----:B------:R-:W-:Y:S05]  /*f600*/  BSYNC B1 ;  /* 0x0000000000017941 */ /* 0x000fea0003800000 */
.L_x_229:
        /* <DEDUP_REMOVED lines=32> */
.L_x_232:
[----:B------:R-:W-:Y:S05]  /*f810*/  BSYNC B1 ;  /* 0x0000000000017941 */ /* 0x000fea0003800000 */
.L_x_231:
        /* <DEDUP_REMOVED lines=32> */
.L_x_234:
[----:B------:R-:W-:Y:S05]  /*fa20*/  BSYNC B1 ;  /* 0x0000000000017941 */ /* 0x000fea0003800000 */
.L_x_233:
        /* <DEDUP_REMOVED lines=35> */
.L_x_236:
[----:B------:R-:W-:Y:S05]  /*fc60*/  BSYNC B1 ;  /* 0x0000000000017941 */ /* 0x000fea0003800000 */
.L_x_235:
        /* <DEDUP_REMOVED lines=35> */
.L_x_238:
[----:B------:R-:W-:Y:S05]  /*fea0*/  BSYNC B1 ;  /* 0x0000000000017941 */ /* 0x000fea0003800000 */
.L_x_237:
        /* <DEDUP_REMOVED lines=32> */
.L_x_240:
[----:B------:R-:W-:Y:S05]  /*100b0*/  BSYNC B1 ;  /* 0x0000000000017941 */ /* 0x000fea0003800000 */
.L_x_239:
        /* <DEDUP_REMOVED lines=32> */
.L_x_242:
[----:B------:R-:W-:Y:S05]  /*102c0*/  BSYNC B1 ;  /* 0x0000000000017941 */ /* 0x000fea0003800000 */
.L_x_241:
        /* <DEDUP_REMOVED lines=35> */
.L_x_244:
[----:B------:R-:W-:Y:S05]  /*10500*/  BSYNC B1 ;  /* 0x0000000000017941 */ /* 0x000fea0003800000 */
.L_x_243:
        /* <DEDUP_REMOVED lines=36> */
.L_x_246:
[----:B------:R-:W-:Y:S05]  /*10750*/  BSYNC B1 ;  /* 0x0000000000017941 */ /* 0x000fea0003800000 */
.L_x_245:
[----:B-----5:R2:W-:Y:S04]  /*10760*/  STL [R1+0x400], R9 ;  /* 0x0004000901007387 */ /* 0x0205e80000100800 */
[----:B--2---:R-:W2:Y:S04]  /*10770*/  LDL.LU R9, [R1+0x1c0] ;  /* 0x0001c00001097983 */ /* 0x004ea80000300800 */
[----:B------:R3:W-:Y:S04]  /*10780*/  STL [R1+0x3fc], R8 ;  /* 0x0003fc0801007387 */ /* 0x0007e80000100800 */
[----:B---3--:R-:W3:Y:S04]  /*10790*/  LDL.LU R8, [R1+0x284] ;  /* 0x0002840001087983 */ /* 0x008ee80000300800 */
[----:B------:R-:W-:Y:S04]  /*107a0*/  STL [R1+0x3f8], R5 ;  /* 0x0003f80501007387 */ /* 0x000fe80000100800 */
[----:B------:R4:W-:Y:S04]  /*107b0*/  STL [R1+0x3f4], R4 ;  /* 0x0003f40401007387 */ /* 0x0009e80000100800 */
[----:B----4-:R-:W4:Y:S04]  /*107c0*/  LDL.LU R4, [R1+0x200] ;  /* 0x0002000001047983 */ /* 0x010f280000300800 */
[----:B------:R1:W-:Y:S01]  /*107d0*/  STL [R1+0x3f0], R3 ;  /* 0x0003f00301007387 */ /* 0x0003e20000100800 */
[----:B----4-:R-:W-:-:S04]  /*107e0*/  IMAD.U32 R7, R4, 0x10000, RZ ;  /* 0x0001000004077824 */ /* 0x010fc800078e00ff */
[----:B------:R-:W-:-:S04]  /*107f0*/  FMUL R7, R7, R16 ;  /* 0x0000001007077220 */ /* 0x000fc80000400000 */
[----:B--2---:R-:W-:Y:S01]  /*10800*/  FFMA R7, R9, R2, R7 ;  /* 0x0000000209077223 */ /* 0x004fe20000000007 */
[----:B-1----:R-:W-:Y:S01]  /*10810*/  PRMT R3, R4, 0x7610, R3 ;  /* 0x0000761004037816 */ /* 0x002fe20000000003 */
[----:B------:R1:W5:Y:S03]  /*10820*/  LDL.LU R9, [R1+0x400] ;  /* 0x0004000001097983 */ /* 0x0003660000300800 */
[----:B------:R-:W-:-:S04]  /*10830*/  F2FP.BF16.F32.PACK_AB R7, RZ, R7 ;  /* 0x00000007ff07723e */ /* 0x000fc800000010ff */
[----:B------:R-:W-:Y:S01]  /*10840*/  PRMT R5, R7, 0x7610, R5 ;  /* 0x0000761007057816 */ /* 0x000fe20000000005 */
[----:B---3--:R-:W-:Y:S02]  /*10850*/  IMAD.MOV.U32 R7, RZ, RZ, R8 ;  /* 0x000000ffff077224 */ /* 0x008fe400078e0008 */
[----:B------:R1:W5:Y:S04]  /*10860*/  LDL.LU R8, [R1+0x3fc] ;  /* 0x0003fc0001087983 */ /* 0x0003680000300800 */
[----:B------:R2:W-:Y:S04]  /*10870*/  @P5 STG.E.U16 desc[UR46][R6.64+0x40], R5 ;  /* 0x0000400506005986 */ /* 0x0005e8000c10152e */
[----:B--2---:R1:W5:Y:S01]  /*10880*/  LDL.LU R5, [R1+0x3f8] ;  /* 0x0003f80001057983 */ /* 0x0043620000300800 */
[----:B------:R-:W-:-:S03]  /*10890*/  LOP3.LUT P5, RZ, R17, 0x4, RZ, 0xc0, !PT ;  /* 0x0000000411ff7812 */ /* 0x000fc600078ac0ff */
[----:B------:R1:W5:Y:S04]  /*108a0*/  LDL.LU R4, [R1+0x3f4] ;  /* 0x0003f40001047983 */ /* 0x0003680000300800 */
[----:B------:R2:W-:Y:S04]  /*108b0*/  STL.S16 [R1+0x1c0], R3 ;  /* 0x0001c00301007387 */ /* 0x0005e80000100600 */
[----:B--2---:R1:W5:Y:S01]  /*108c0*/  LDL.LU R3, [R1+0x3f0] ;  /* 0x0003f00001037983 */ /* 0x0043620000300800 */
[----:B------:R-:W-:Y:S01]  /*108d0*/  ISETP.GT.AND P5, PT, R0, 0x180, P5 ;  /* 0x000001800000780c */ /* 0x000fe20002fa4270 */
[----:B------:R-:W-:-:S12]  /*108e0*/  BSSY B1, `(.L_x_247) ;  /* 0x0000006000017945 */ /* 0x000fd80003800000 */
[----:B-1----:R-:W-:Y:S05]  /*108f0*/  @!P5 BRA `(.L_x_248) ;  /* 0x000000000010d947 */ /* 0x002fea0003800000 */
[----:B------:R1:W-:Y:S04]  /*10900*/  STL [R1+0x3f0], R0 ;  /* 0x0003f00001007387 */ /* 0x0003e80000100800 */
[----:B-1----:R-:W2:Y:S04]  /*10910*/  LDG.E.LTC128B.U16 R0, desc[UR46][R12.64+0x42] ;  /* 0x0000422e0c007981 */ /* 0x002ea8000c1e1520 */
[----:B--2---:R1:W-:Y:S04]  /*10920*/  STL [R1+0x1c0], R0 ;  /* 0x0001c00001007387 */ /* 0x0043e80000100800 */
[----:B-1----:R1:W5:Y:S02]  /*10930*/  LDL.LU R0, [R1+0x3f0] ;  /* 0x0003f00001007983 */ /* 0x0023640000300800 */
.L_x_248:
[----:B------:R-:W-:Y:S05]  /*10940*/  BSYNC B1 ;  /* 0x0000000000017941 */ /* 0x000fea0003800000 */
.L_x_247:
[----:B------:R-:W-:Y:S04]  /*10950*/  STL [R1+0x408], R11 ;  /* 0x0004080b01007387 */ /* 0x000fe80000100800 */
[----:B------:R2:W-:Y:S04]  /*10960*/  STL [R1+0x404], R10 ;  /* 0x0004040a01007387 */ /* 0x0005e80000100800 */
[----:B--2---:R-:W2:Y:S04]  /*10970*/  LDL.LU R10, [R1+0x1c4] ;  /* 0x0001c400010a7983 */ /* 0x004ea80000300800 */
[----:B-----5:R-:W-:Y:S04]  /*10980*/  STL [R1+0x400], R9 ;  /* 0x0004000901007387 */ /* 0x020fe80000100800 */
        /* <DEDUP_REMOVED lines=19> */
[----:B------:R2:W5:Y:S01]  /*10ac0*/  LDL.LU R4, [R1+0x3f4] ;  /* 0x0003f40001047983 */ /* 0x0005620000300800 */
[----:B------:R-:W-:-:S03]  /*10ad0*/  ISETP.GT.AND P5, PT, R0, 0x188, P5 ;  /* 0x000001880000780c */ /* 0x000fc60002fa4270 */
[----:B------:R3:W-:Y:S04]  /*10ae0*/  STL.S16 [R1+0x1c0], R3 ;  /* 0x0001c00301007387 */ /* 0x0007e80000100600 */
[----:B---3--:R2:W5:Y:S01]  /*10af0*/  LDL.LU R3, [R1+0x3f0] ;  /* 0x0003f00001037983 */ /* 0x0085620000300800 */
[----:B------:R-:W-:Y:S05]  /*10b00*/  BSSY B1, `(.L_x_249) ;  /* 0x0000006000017945 */ /* 0x000fea0003800000 */
[----:B------:R-:W-:Y:S05]  /*10b10*/  @!P5 BRA `(.L_x_250) ;  /* 0x000000000010d947 */ /* 0x000fea0003800000 */
[----:B------:R3:W-:Y:S04]  /*10b20*/  STL [R1+0x3f0], R0 ;  /* 0x0003f00001007387 */ /* 0x0007e80000100800 */
[----:B---3-5:R-:W3:Y:S04]  /*10b30*/  LDG.E.LTC128B.U16 R0, desc[UR46][R10.64+0x40] ;  /* 0x0000402e0a007981 */ /* 0x028ee8000c1e1520 */
[----:B---3--:R3:W-:Y:S04]  /*10b40*/  STL [R1+0x1c0], R0 ;  /* 0x0001c00001007387 */ /* 0x0087e80000100800 */
[----:B---3--:R3:W5:Y:S02]  /*10b50*/  LDL.LU R0, [R1+0x3f0] ;  /* 0x0003f00001007983 */ /* 0x0087640000300800 */
.L_x_250:
[----:B------:R-:W-:Y:S05]  /*10b60*/  BSYNC B1 ;  /* 0x0000000000017941 */ /* 0x000fea0003800000 */
.L_x_249:
[----:B-----5:R-:W-:Y:S04]  /*10b70*/  STL [R1+0x408], R11 ;  /* 0x0004080b01007387 */ /* 0x020fe80000100800 */
[----:B------:R4:W-:Y:S04]  /*10b80*/  STL [R1+0x404], R10 ;  /* 0x0004040a01007387 */ /* 0x0009e80000100800 */
[----:B----4-:R-:W4:Y:S04]  /*10b90*/  LDL.LU R10, [R1+0x1c8] ;  /* 0x0001c800010a7983 */ /* 0x010f280000300800 */
[----:B------:R-:W-:Y:S04]  /*10ba0*/  STL [R1+0x400], R7 ;  /* 0x0004000701007387 */ /* 0x000fe80000100800 */
[----:B------:R-:W-:Y:S04]  /*10bb0*/  STL [R1+0x3fc], R6 ;  /* 0x0003fc0601007387 */ /* 0x000fe80000100800 */
[----:B------:R-:W-:Y:S04]  /*10bc0*/  STL [R1+0x3f8], R5 ;  /* 0x0003f80501007387 */ /* 0x000fe80000100800 */
[----:B------:R0:W-:Y:S04]  /*10bd0*/  STL [R1+0x3f4], R4 ;  /* 0x0003f40401007387 */ /* 0x0001e80000100800 */
[----:B0-----:R-:W2:Y:S04]  /*10be0*/  LDL.LU R4, [R1+0x1c0] ;  /* 0x0001c00001047983 */ /* 0x001ea80000300800 */
[----:B------:R0:W-:Y:S01]  /*10bf0*/  STL [R1+0x3f0], R3 ;  /* 0x0003f00301007387 */ /* 0x0001e20000100800 */
[----:B--2---:R-:W-:-:S04]  /*10c00*/  IMAD.U32 R11, R4, 0x10000, RZ ;  /* 0x00010000040b7824 */ /* 0x004fc800078e00ff */
[----:B------:R-:W-:-:S04]  /*10c10*/  FMUL R11, R11, R16 ;  /* 0x000000100b0b7220 */ /* 0x000fc80000400000 */
[----:B----4-:R-:W-:Y:S01]  /*10c20*/  FFMA R10, R10, R2, R11 ;  /* 0x000000020a0a7223 */ /* 0x010fe2000000000b */
        /* <DEDUP_REMOVED lines=9> */
[----:B--2---:R0:W5:Y:S01]  /*10cc0*/  LDL.LU R5, [R1+0x3f8] ;  /* 0x0003f80001057983 */ /* 0x0041620000300800 */
[----:B------:R-:W-:-:S03]  /*10cd0*/  LOP3.LUT P5, RZ, R17, 0x4, RZ, 0xc0, !PT ;  /* 0x0000000411ff7812 */ /* 0x000fc600078ac0ff */
[----:B------:R0:W5:Y:S01]  /*10ce0*/  LDL.LU R4, [R1+0x3f4] ;  /* 0x0003f40001047983 */ /* 0x0001620000300800 */
[----:B------:R-:W-:-:S03]  /*10cf0*/  ISETP.GT.AND P5, PT, R0, 0x188, P5 ;  /* 0x000001880000780c */ /* 0x000fc60002fa4270 */
[----:B------:R2:W-:Y:S04]  /*10d00*/  STL.S16 [R1+0x1c0], R3 ;  /* 0x0001c00301007387 */ /* 0x0005e80000100600 */
[----:B--2---:R0:W5:Y:S01]  /*10d10*/  LDL.LU R3, [R1+0x3f0] ;  /* 0x0003f00001037983 */ /* 0x0041620000300800 */
[----:B------:R-:W-:Y:S05]  /*10d20*/  BSSY B1, `(.L_x_251) ;  /* 0x0000006000017945 */ /* 0x000fea0003800000 */
[----:B------:R-:W-:Y:S05]  /*10d30*/  @!P5 BRA `(.L_x_252) ;  /* 0x000000000010d947 */ /* 0x000fea0003800000 */
[----:B------:R2:W-:Y:S04]  /*10d40*/  STL [R1+0x3f0], R0 ;  /* 0x0003f00001007387 */ /* 0x0005e80000100800 */
[----:B--2--5:R-:W2:Y:S04]  /*10d50*/  LDG.E.LTC128B.U16 R0, desc[UR46][R10.64+0x42] ;  /* 0x0000422e0a007981 */ /* 0x024ea8000c1e1520 */
[----:B--2---:R2:W-:Y:S04]  /*10d60*/  STL [R1+0x1c0], R0 ;  /* 0x0001c00001007387 */ /* 0x0045e80000100800 */
[----:B--2---:R2:W5:Y:S02]  /*10d70*/  LDL.LU R0, [R1+0x3f0] ;  /* 0x0003f00001007983 */ /* 0x0045640000300800 */
.L_x_252:
[----:B------:R-:W-:Y:S05]  /*10d80*/  BSYNC B1 ;  /* 0x0000000000017941 */ /* 0x000fea0003800000 */
.L_x_251:
[----:B-----5:R-:W-:Y:S04]  /*10d90*/  STL [R1+0x408], R11 ;  /* 0x0004080b01007387 */ /* 0x020fe80000100800 */
[----:B------:R4:W-:Y:S04]  /*10da0*/  STL [R1+0x404], R10 ;  /* 0x0004040a01007387 */ /* 0x0009e80000100800 */
[----:B----4-:R-:W4:Y:S04]  /*10db0*/  LDL.LU R10, [R1+0x1cc] ;  /* 0x0001cc00010a7983 */ /* 0x010f280000300800 */
[----:B------:R-:W-:Y:S04]  /*10dc0*/  STL [R1+0x400], R7 ;  /* 0x0004000701007387 */ /* 0x000fe80000100800 */
[----:B------:R-:W-:Y:S04]  /*10dd0*/  STL [R1+0x3fc], R6 ;  /* 0x0003fc0601007387 */ /* 0x000fe80000100800 */
[----:B------:R-:W-:Y:S04]  /*10de0*/  STL [R1+0x3f8], R5 ;  /* 0x0003f80501007387 */ /* 0x000fe80000100800 */
[----:B------:R0:W-:Y:S04]  /*10df0*/  STL [R1+0x3f4], R4 ;  /* 0x0003f40401007387 */ /* 0x0001e80000100800 */
[----:B0-----:R-:W3:Y:S04]  /*10e00*/  LDL.LU R4, [R1+0x1c0] ;  /* 0x0001c00001047983 */ /* 0x001ee80000300800 */
[----:B------:R0:W-:Y:S01]  /*10e10*/  STL [R1+0x3f0], R3 ;  /* 0x0003f00301007387 */ /* 0x0001e20000100800 */
[----:B---3--:R-:W-:-:S04]  /*10e20*/  IMAD.U32 R11, R4, 0x10000, RZ ;  /* 0x00010000040b7824 */ /* 0x008fc800078e00ff */
        /* <DEDUP_REMOVED lines=12> */
[----:B------:R-:W-:-:S03]  /*10ef0*/  ISETP.GT.AND P5, PT, R0, 0x180, P6 ;  /* 0x000001800000780c */ /* 0x000fc600037a4270 */
[----:B------:R0:W5:Y:S04]  /*10f00*/  LDL.LU R4, [R1+0x3f4] ;  /* 0x0003f40001047983 */ /* 0x0001680000300800 */
[----:B------:R3:W-:Y:S04]  /*10f10*/  STL.S16 [R1+0x1c0], R3 ;  /* 0x0001c00301007387 */ /* 0x0007e80000100600 */
[----:B---3--:R0:W5:Y:S01]  /*10f20*/  LDL.LU R3, [R1+0x3f0] ;  /* 0x0003f00001037983 */ /* 0x0081620000300800 */
[----:B------:R-:W-:Y:S04]  /*10f30*/  BSSY B1, `(.L_x_253) ;  /* 0x0000006000017945 */ /* 0x000fe80003800000 */
[----:B------:R-:W-:Y:S05]  /*10f40*/  @!P5 BRA `(.L_x_254) ;  /* 0x000000000010d947 */ /* 0x000fea0003800000 */
[----:B------:R3:W-:Y:S04]  /*10f50*/  STL [R1+0x3f0], R0 ;  /* 0x0003f00001007387 */ /* 0x0007e80000100800 */
[----:B---3--:R-:W3:Y:S04]  /*10f60*/  LDG.E.LTC128B.U16 R0, desc[UR46][R12.64+0x50] ;  /* 0x0000502e0c007981 */ /* 0x008ee8000c1e1520 */
[----:B---3--:R3:W-:Y:S04]  /*10f70*/  STL [R1+0x1c0], R0 ;  /* 0x0001c00001007387 */ /* 0x0087e80000100800 */
[----:B---3--:R3:W5:Y:S02]  /*10f80*/  LDL.LU R0, [R1+0x3f0] ;  /* 0x0003f00001007983 */ /* 0x0087640000300800 */
.L_x_254:
[----:B------:R-:W-:Y:S05]  /*10f90*/  BSYNC B1 ;  /* 0x0000000000017941 */ /* 0x000fea0003800000 */
.L_x_253:
        /* <DEDUP_REMOVED lines=22> */
[----:B------:R-:W-:-:S03]  /*11100*/  ISETP.GT.AND P5, PT, R0, 0x180, P4 ;  /* 0x000001800000780c */ /* 0x000fc600027a4270 */
[----:B------:R0:W5:Y:S04]  /*11110*/  LDL.LU R4, [R1+0x3f4] ;  /* 0x0003f40001047983 */ /* 0x0001680000300800 */
[----:B------:R2:W-:Y:S04]  /*11120*/  STL.S16 [R1+0x1c0], R3 ;  /* 0x0001c00301007387 */ /* 0x0005e80000100600 */
[----:B--2---:R0:W5:Y:S01]  /*11130*/  LDL.LU R3, [R1+0x3f0] ;  /* 0x0003f00001037983 */ /* 0x0041620000300800 */
[----:B------:R-:W-:Y:S04]  /*11140*/  BSSY B1, `(.L_x_255) ;  /* 0x0000006000017945 */ /* 0x000fe80003800000 */
[----:B------:R-:W-:Y:S05]  /*11150*/  @!P5 BRA `(.L_x_256) ;  /* 0x000000000010d947 */ /* 0x000fea0003800000 */
[----:B------:R2:W-:Y:S04]  /*11160*/  STL [R1+0x3f0], R0 ;  /* 0x0003f00001007387 */ /* 0x0005e80000100800 */
[----:B--2---:R-:W2:Y:S04]  /*11170*/  LDG.E.LTC128B.U16 R0, desc[UR46][R12.64+0x52] ;  /* 0x0000522e0c007981 */ /* 0x004ea8000c1e1520 */
[----:B--2---:R2:W-:Y:S04]  /*11180*/  STL [R1+0x1c0], R0 ;  /* 0x0001c00001007387 */ /* 0x0045e80000100800 */
[----:B--2---:R2:W5:Y:S02]  /*11190*/  LDL.LU R0, [R1+0x3f0] ;  /* 0x0003f00001007983 */ /* 0x0045640000300800 */
.L_x_256:
[----:B------:R-:W-:Y:S05]  /*111a0*/  BSYNC B1 ;  /* 0x0000000000017941 */ /* 0x000fea0003800000 */
.L_x_255:
[----:B-----5:R-:W-:Y:S04]  /*111b0*/  STL [R1+0x408], R11 ;  /* 0x0004080b01007387 */ /* 0x020fe80000100800 */
[----:B------:R4:W-:Y:S04]  /*111c0*/  STL [R1+0x404], R10 ;  /* 0x0004040a01007387 */ /* 0x0009e80000100800 */
[----:B----4-:R-:W4:Y:S04]  /*111d0*/  LDL.LU R10, [R1+0x1d4] ;  /* 0x0001d400010a7983 */ /* 0x010f280000300800 */
[----:B------:R-:W-:Y:S04]  /*111e0*/  STL [R1+0x400], R9 ;  /* 0x0004000901007387 */ /* 0x000fe80000100800 */
[----:B------:R-:W-:Y:S04]  /*111f0*/  STL [R1+0x3fc], R8 ;  /* 0x0003fc0801007387 */ /* 0x000fe80000100800 */
[----:B------:R0:W-:Y:S04]  /*11200*/  STL [R1+0x3f8], R5 ;  /* 0x0003f80501007387 */ /* 0x0001e80000100800 */
[----:B0-----:R-:W3:Y:S04]  /*11210*/  LDL.LU R5, [R1+0x1c0] ;  /* 0x0001c00001057983 */ /* 0x001ee80000300800 */
[----:B------:R0:W-:Y:S04]  /*11220*/  STL [R1+0x3f4], R4 ;  /* 0x0003f40401007387 */ /* 0x0001e80000100800 */
        /* <DEDUP_REMOVED lines=15> */
[----:B------:R3:W-:Y:S04]  /*11320*/  @P5 STG.E.U16 desc[UR46][R6.64+0x52], R3 ;  /* 0x0000520306005986 */ /* 0x0007e8000c10152e */
[----:B-1----:R0:W5:Y:S04]  /*11330*/  LDL.LU R4, [R1+0x3f4] ;  /* 0x0003f40001047983 */ /* 0x0021680000300800 */
[----:B---3--:R0:W5:Y:S01]  /*11340*/  LDL.LU R3, [R1+0x3f0] ;  /* 0x0003f00001037983 */ /* 0x0081620000300800 */
[----:B------:R-:W-:Y:S04]  /*11350*/  BSSY B1, `(.L_x_257) ;  /* 0x0000006000017945 */ /* 0x000fe80003800000 */
[----:B------:R-:W-:Y:S05]  /*11360*/  @!P6 BRA `(.L_x_258) ;  /* 0x000000000010e947 */ /* 0x000fea0003800000 */
[----:B------:R1:W-:Y:S04]  /*11370*/  STL [R1+0x3f0], R0 ;  /* 0x0003f00001007387 */ /* 0x0003e80000100800 */
[----:B-1---5:R-:W3:Y:S04]  /*11380*/  LDG.E.LTC128B.U16 R0, desc[UR46][R10.64+0x50] ;  /* 0x0000502e0a007981 */ /* 0x022ee8000c1e1520 */
[----:B---3--:R1:W-:Y:S04]  /*11390*/  STL [R1+0x1c0], R0 ;  /* 0x0001c00001007387 */ /* 0x0083e80000100800 */
[----:B-1----:R1:W5:Y:S02]  /*113a0*/  LDL.LU R0, [R1+0x3f0] ;  /* 0x0003f00001007983 */ /* 0x0023640000300800 */
.L_x_258:
[----:B------:R-:W-:Y:S05]  /*113b0*/  BSYNC B1 ;  /* 0x0000000000017941 */ /* 0x000fea0003800000 */
.L_x_257:
[----:B-----5:R-:W-:Y:S04]  /*113c0*/  STL [R1+0x408], R11 ;  /* 0x0004080b01007387 */ /* 0x020fe80000100800 */
[----:B------:R3:W-:Y:S04]  /*113d0*/  STL [R1+0x404], R10 ;  /* 0x0004040a01007387 */ /* 0x0007e80000100800 */
[----:B---3--:R-:W3:Y:S04]  /*113e0*/  LDL.LU R10, [R1+0x1d8] ;  /* 0x0001d800010a7983 */ /* 0x008ee80000300800 */
[----:B------:R-:W-:Y:S04]  /*113f0*/  STL [R1+0x400], R7 ;  /* 0x0004000701007387 */ /* 0x000fe80000100800 */
[----:B------:R-:W-:Y:S04]  /*11400*/  STL [R1+0x3fc], R6 ;  /* 0x0003fc0601007387 */ /* 0x000fe80000100800 */
[----:B------:R4:W-:Y:S04]  /*11410*/  STL [R1+0x3f8], R5 ;  /* 0x0003f80501007387 */ /* 0x0009e80000100800 */
[----:B----4-:R-:W4:Y:S04]  /*11420*/  LDL.LU R5, [R1+0x1c0] ;  /* 0x0001c00001057983 */ /* 0x010f280000300800 */
[----:B------:R0:W-:Y:S04]  /*11430*/  STL [R1+0x3f4], R4 ;  /* 0x0003f40401007387 */ /* 0x0001e80000100800 */
        /* <DEDUP_REMOVED lines=9> */
[----:B------:R0:W5:Y:S01]  /*114d0*/  LDL.LU R7, [R1+0x400] ;  /* 0x0004000001077983 */ /* 0x0001620000300800 */
[----:B------:R-:W-:-:S02]  /*114e0*/  ISETP.GT.AND P4, PT, R0, 0x188, P4 ;  /* 0x000001880000780c */ /* 0x000fc40002784270 */
[----:B--2---:R-:W-:Y:S02]  /*114f0*/  PRMT R3, R6, 0x7610, R3 ;  /* 0x0000761006037816 */ /* 0x004fe40000000003 */
[----:B------:R0:W5:Y:S04]  /*11500*/  LDL.LU R6, [R1+0x3fc] ;  /* 0x0003fc0001067983 */ /* 0x0001680000300800 */
[----:B------:R0:W5:Y:S04]  /*11510*/  LDL.LU R5, [R1+0x3f8] ;  /* 0x0003f80001057983 */ /* 0x0001680000300800 */
[----:B------:R2:W-:Y:S04]  /*11520*/  STL.S16 [R1+0x1c0], R4 ;  /* 0x0001c00401007387 */ /* 0x0005e80000100600 */
[----:B------:R3:W-:Y:S04]  /*11530*/  @P6 STG.E.U16 desc[UR46][R8.64+0x50], R3 ;  /* 0x0000500308006986 */ /* 0x0007e8000c10152e */
[----:B--2---:R0:W5:Y:S04]  /*11540*/  LDL.LU R4, [R1+0x3f4] ;  /* 0x0003f40001047983 */ /* 0x0041680000300800 */
[----:B---3--:R0:W5:Y:S01]  /*11550*/  LDL.LU R3, [R1+0x3f0] ;  /* 0x0003f00001037983 */ /* 0x0081620000300800 */
[----:B------:R-:W-:Y:S04]  /*11560*/  BSSY B1, `(.L_x_259) ;  /* 0x0000006000017945 */ /* 0x000fe80003800000 */
[----:B------:R-:W-:Y:S05]  /*11570*/  @!P4 BRA `(.L_x_260) ;  /* 0x000000000010c947 */ /* 0x000fea0003800000 */
[----:B------:R2:W-:Y:S04]  /*11580*/  STL [R1+0x3f0], R0 ;  /* 0x0003f00001007387 */ /* 0x0005e80000100800 */
[----:B--2--5:R-:W2:Y:S04]  /*11590*/  LDG.E.LTC128B.U16 R0, desc[UR46][R10.64+0x52] ;  /* 0x0000522e0a007981 */ /* 0x024ea8000c1e1520 */
[----:B--2---:R2:W-:Y:S04]  /*115a0*/  STL [R1+0x1c0], R0 ;  /* 0x0001c00001007387 */ /* 0x0045e80000100800 */
[----:B--2---:R2:W5:Y:S02]  /*115b0*/  LDL.LU R0, [R1+0x3f0] ;  /* 0x0003f00001007983 */ /* 0x0045640000300800 */
.L_x_260:
[----:B------:R-:W-:Y:S05]  /*115c0*/  BSYNC B1 ;  /* 0x0000000000017941 */ /* 0x000fea0003800000 */
.L_x_259:
        /* <DEDUP_REMOVED lines=29> */
[----:B-1----:R-:W3:Y:S04]  /*117a0*/  LDG.E.LTC128B.U16 R0, desc[UR46][R12.64+0x60] ;  /* 0x0000602e0c007981 */ /* 0x002ee8000c1e1520 */
[----:B---3--:R1:W-:Y:S04]  /*117b0*/  STL [R1+0x1c0], R0 ;  /* 0x0001c00001007387 */ /* 0x0083e80000100800 */
[----:B-1----:R1:W5:Y:S02]  /*117c0*/  LDL.LU R0, [R1+0x3f0] ;  /* 0x0003f00001007983 */ /* 0x0023640000300800 */
.L_x_262:
[----:B------:R-:W-:Y:S05]  /*117d0*/  BSYNC B1 ;  /* 0x0000000000017941 */ /* 0x000fea0003800000 */
.L_x_261:
        /* <DEDUP_REMOVED lines=29> */
[----:B--2---:R-:W2:Y:S04]  /*119b0*/  LDG.E.LTC128B.U16 R0, desc[UR46][R12.64+0x62] ;  /* 0x0000622e0c007981 */ /* 0x004ea8000c1e1520 */
[----:B--2---:R2:W-:Y:S04]  /*119c0*/  STL [R1+0x1c0], R0 ;  /* 0x0001c00001007387 */ /* 0x0045e80000100800 */
[----:B--2---:R2:W5:Y:S02]  /*119d0*/  LDL.LU R0, [R1+0x3f0] ;  /* 0x0003f00001007983 */ /* 0x0045640000300800 */
.L_x_264:
[----:B------:R-:W-:Y:S05]  /*119e0*/  BSYNC B1 ;  /* 0x0000000000017941 */ /* 0x000fea0003800000 */
.L_x_263:
        /* <DEDUP_REMOVED lines=32> */
.L_x_266:
[----:B------:R-:W-:Y:S05]  /*11bf0*/  BSYNC B1 ;  /* 0x0000000000017941 */ /* 0x000fea0003800000 */
.L_x_265:
        /* <DEDUP_REMOVED lines=32> */
.L_x_268:
[----:B------:R-:W-:Y:S05]  /*11e00*/  BSYNC B1 ;  /* 0x0000000000017941 */ /* 0x000fea0003800000 */
.L_x_267:
        /* <DEDUP_REMOVED lines=32> */
.L_x_270:
[----:B------:R-:W-:Y:S05]  /*12010*/  BSYNC B1 ;  /* 0x0000000000017941 */ /* 0x000fea0003800000 */
.L_x_269:
        /* <DEDUP_REMOVED lines=32> */
.L_x_272:
[----:B------:R-:W-:Y:S05]  /*12220*/  BSYNC B1 ;  /* 0x0000000000017941 */ /* 0x000fea0003800000 */
.L_x_271:
        /* <DEDUP_REMOVED lines=32> */
.L_x_274:
[----:B------:R-:W-:Y:S05]  /*12430*/  BSYNC B1 ;  /* 0x0000000000017941 */ /* 0x000fea0003800000 */
.L_x_273:
        /* <DEDUP_REMOVED lines=32> */
.L_x_276:
[----:B------:R-:W-:Y:S05]  /*12640*/  BSYNC B1 ;  /* 0x0000000000017941 */ /* 0x000fea0003800000 */
.L_x_275:
[----:B------:R-:W-:Y:S04]  /*12650*/  STL [R1+0x408], R12 ;  /* 0x0004080c01007387 */ /* 0x000fe80000100800 */
[----:B-----5:R3:W-:Y:S04]  /*12660*/  STL [R1+0x404], R11 ;  /* 0x0004040b01007387 */ /* 0x0207e80000100800 */
        /* <DEDUP_REMOVED lines=11> */
[----:B------:R0:W5:Y:S01]  /*12720*/  LDL.LU R12, [R1+0x408] ;  /* 0x00040800010c7983 */ /* 0x0001620000300800 */
[----:B------:R-:W-:Y:S02]  /*12730*/  ISETP.GT.AND P3, PT, R3, 0x40, PT ;  /* 0x000000400300780c */ /* 0x000fe40003f64270 */
[----:B------:R-:W-:Y:S02]  /*12740*/  F2FP.BF16.F32.PACK_AB R10, RZ, R11 ;  /* 0x0000000bff0a723e */ /* 0x000fe400000010ff */
[----:B------:R0:W5:Y:S02]  /*12750*/  LDL.LU R11, [R1+0x404] ;  /* 0x00040400010b7983 */ /* 0x0001640000300800 */
[----:B------:R-:W-:Y:S02]  /*12760*/  PRMT R7, R10, 0x7610, R7 ;  /* 0x000076100a077816 */ /* 0x000fe40000000007 */
[----:B------:R0:W5:Y:S01]  /*12770*/  LDL.LU R10, [R1+0x400] ;  /* 0x00040000010a7983 */ /* 0x0001620000300800 */
[----:B------:R-:W-:-:S02]  /*12780*/  ISETP.GT.AND P1, PT, R0, RZ, P3 ;  /* 0x000000ff0000720c */ /* 0x000fc40001f24270 */
[----:B-1----:R-:W-:Y:S02]  /*12790*/  PRMT R4, R7, 0x7610, R4 ;  /* 0x0000761007047816 */ /* 0x002fe40000000004 */
[----:B------:R0:W5:Y:S01]  /*127a0*/  LDL.LU R7, [R1+0x3fc] ;  /* 0x0003fc0001077983 */ /* 0x0001620000300800 */
[----:B------:R-:W-:-:S03]  /*127b0*/  LOP3.LUT R17, R17, 0xfffffffe, RZ, 0xc0, !PT ;  /* 0xfffffffe11117812 */ /* 0x000fc600078ec0ff */
[----:B------:R0:W5:Y:S01]  /*127c0*/  LDL.LU R6, [R1+0x3f8] ;  /* 0x0003f80001067983 */ /* 0x0001620000300800 */
[----:B------:R-:W-:Y:S01]  /*127d0*/  BSSY B1, `(.L_x_277) ;  /* 0x000000b000017945 */ /* 0x000fe20003800000 */
[----:B------:R-:W-:Y:S02]  /*127e0*/  @P3 LOP3.LUT R17, R17, 0x1, RZ, 0xfc, !PT ;  /* 0x0000000111113812 */ /* 0x000fe400078efcff */
[----:B------:R1:W-:Y:S04]  /*127f0*/  STL.S16 [R1+0x1c0], R5 ;  /* 0x0001c00501007387 */ /* 0x0003e80000100600 */
[----:B------:R3:W-:Y:S04]  /*12800*/  @P0 STG.E.U16 desc[UR46][R8.64+0x72], R4 ;  /* 0x0000720408000986 */ /* 0x0007e8000c10152e */
[----:B-1----:R0:W5:Y:S04]  /*12810*/  LDL.LU R5, [R1+0x3f4] ;  /* 0x0003f40001057983 */ /* 0x0021680000300800 */
[----:B---3--:R0:W5:Y:S01]  /*12820*/  LDL.LU R4, [R1+0x3f0] ;  /* 0x0003f00001047983 */ /* 0x0081620000300800 */
[----:B------:R-:W-:Y:S05]  /*12830*/  @!P1 BRA `(.L_x_278) ;  /* 0x0000000000109947 */ /* 0x000fea0003800000 */
[----:B------:R1:W-:Y:S04]  /*12840*/  STL [R1+0x3f0], R0 ;  /* 0x0003f00001007387 */ /* 0x0003e80000100800 */
[----:B-1----:R-:W3:Y:S04]  /*12850*/  LDG.E.LTC128B.U16 R0, desc[UR46][R236.64+0x80] ;  /* 0x0000802eec007981 */ /* 0x002ee8000c1e1520 */
[----:B---3--:R1:W-:Y:S04]  /*12860*/  STL [R1+0x1c0], R0 ;  /* 0x0001c00001007387 */ /* 0x0083e80000100800 */
[----:B-1----:R1:W5:Y:S02]  /*12870*/  LDL.LU R0, [R1+0x3f0] ;  /* 0x0003f00001007983 */ /* 0x0023640000300800 */
.L_x_278:
[----:B------:R-:W-:Y:S05]  /*12880*/  BSYNC B1 ;  /* 0x0000000000017941 */ /* 0x000fea0003800000 */
.L_x_277:
        /* <DEDUP_REMOVED lines=9> */
[----:B0-----:R-:W2:Y:S04]  /*12920*/  LDL.64 R6, [R1+0x308] ;  /* 0x0003080001067983 */ /* 0x001ea80000100a00 */
[----:B------:R0:W-:Y:S01]  /*12930*/  STL [R1+0x3f0], R4 ;  /* 0x0003f00401007387 */ /* 0x0001e20000100800 */
[----:B----4-:R-:W-:-:S04]  /*12940*/  IMAD.U32 R12, R8, 0x10000, RZ ;  /* 0x00010000080c7824 */ /* 0x010fc800078e00ff */
[----:B------:R-:W-:-:S04]  /*12950*/  FMUL R12, R12, R16 ;  /* 0x000000100c0c7220 */ /* 0x000fc80000400000 */
[----:B---3--:R-:W-:Y:S01]  /*12960*/  FFMA R11, R11, R2, R12 ;  /* 0x000000020b0b7223 */ /* 0x008fe2000000000c */
[----:B------:R-:W-:Y:S01]  /*12970*/  PRMT R5, R8, 0x7610, R5 ;  /* 0x0000761008057816 */ /* 0x000fe20000000005 */
[----:B------:R3:W5:Y:S01]  /*12980*/  LDL.LU R12, [R1+0x414] ;  /* 0x00041400010c7983 */ /* 0x0007620000300800 */
[----:B------:R-:W-:Y:S02]  /*12990*/  ISETP.GT.AND P2, PT, R3, 0x41, PT ;  /* 0x000000410300780c */ /* 0x000fe40003f44270 */
[----:B------:R-:W-:Y:S02]  /*129a0*/  F2FP.BF16.F32.PACK_AB R10, RZ, R11 ;  /* 0x0000000bff0a723e */ /* 0x000fe400000010ff */
[----:B------:R3:W5:Y:S02]  /*129b0*/  LDL.LU R11, [R1+0x410] ;  /* 0x00041000010b7983 */ /* 0x0007640000300800 */
[----:B------:R-:W-:Y:S02]  /*129c0*/  PRMT R9, R10, 0x7610, R9 ;  /* 0x000076100a097816 */ /* 0x000fe40000000009 */
[----:B------:R3:W5:Y:S01]  /*129d0*/  LDL.LU R10, [R1+0x40c] ;  /* 0x00040c00010a7983 */ /* 0x0007620000300800 */
[----:B------:R-:W-:-:S02]  /*129e0*/  ISETP.GT.AND P0, PT, R0, RZ, P2 ;  /* 0x000000ff0000720c */ /* 0x000fc40001704270 */
[----:B0-----:R-:W-:Y:S02]  /*129f0*/  PRMT R4, R9, 0x7610, R4 ;  /* 0x0000761009047816 */ /* 0x001fe40000000004 */
[----:B------:R3:W5:Y:S01]  /*12a00*/  LDL.LU R9, [R1+0x408] ;  /* 0x0004080001097983 */ /* 0x0007620000300800 */
[----:B------:R-:W-:-:S03]  /*12a10*/  LOP3.LUT R17, R17, 0xfffffffb, RZ, 0xc0, !PT ;  /* 0xfffffffb11117812 */ /* 0x000fc600078ec0ff */
[----:B------:R3:W5:Y:S01]  /*12a20*/  LDL.LU R8, [R1+0x404] ;  /* 0x0004040001087983 */ /* 0x0007620000300800 */
[----:B------:R-:W-:Y:S01]  /*12a30*/  BSSY B1, `(.L_x_279) ;  /* 0x000000c000017945 */ /* 0x000fe20003800000 */
[----:B------:R-:W-:Y:S02]  /*12a40*/  @P2 LOP3.LUT R17, R17, 0x4, RZ, 0xfc, !PT ;  /* 0x0000000411112812 */ /* 0x000fe400078efcff */
[----:B------:R0:W-:Y:S04]  /*12a50*/  STL.S16 [R1+0x180], R5 ;  /* 0x0001800501007387 */ /* 0x0001e80000100600 */
[----:B--2---:R2:W-:Y:S04]  /*12a60*/  @P1 STG.E.U16 desc[UR46][R6.64+0x80], R4 ;  /* 0x0000800406001986 */ /* 0x0045e8000c10152e */
[----:B0-----:R3:W5:Y:S04]  /*12a70*/  LDL.LU R5, [R1+0x400] ;  /* 0x0004000001057983 */ /* 0x0017680000300800 */
[----:B--2---:R3:W5:Y:S04]  /*12a80*/  LDL.LU.64 R6, [R1+0x3f8] ;  /* 0x0003f80001067983 */ /* 0x0047680000300a00 */
[----:B------:R3:W5:Y:S01]  /*12a90*/  LDL.LU R4, [R1+0x3f0] ;  /* 0x0003f00001047983 */ /* 0x0007620000300800 */
[----:B------:R-:W-:Y:S05]  /*12aa0*/  @!P0 BRA `(.L_x_280) ;  /* 0x0000000000108947 */ /* 0x000fea0003800000 */
[----:B------:R0:W-:Y:S04]  /*12ab0*/  STL [R1+0x3f0], R0 ;  /* 0x0003f00001007387 */ /* 0x0001e80000100800 */
[----:B0-----:R-:W2:Y:S04]  /*12ac0*/  LDG.E.LTC128B.U16 R0, desc[UR46][R236.64+0x82] ;  /* 0x0000822eec007981 */ /* 0x001ea8000c1e1520 */
[----:B--2---:R0:W-:Y:S04]  /*12ad0*/  STL [R1+0x180], R0 ;  /* 0x0001800001007387 */ /* 0x0041e80000100800 */
[----:B0-----:R0:W5:Y:S02]  /*12ae0*/  LDL.LU R0, [R1+0x3f0] ;  /* 0x0003f00001007983 */ /* 0x0011640000300800 */
.L_x_280:
[----:B------:R-:W-:Y:S05]  /*12af0*/  BSYNC B1 ;  /* 0x0000000000017941 */ /* 0x000fea0003800000 */
.L_x_279:
        /* <DEDUP_REMOVED lines=9> */
[----:B-1----:R-:W3:Y:S04]  /*12b90*/  LDL.64 R4, [R1+0x308] ;  /* 0x0003080001047983 */ /* 0x002ee80000100a00 */
        /* <DEDUP_REMOVED lines=15> */
[----:B---3--:R3:W-:Y:S04]  /*12c90*/  @P0 STG.E.U16 desc[UR46][R4.64+0x82], R3 ;  /* 0x0000820304000986 */ /* 0x0087e8000c10152e */
[----:B-1----:R2:W5:Y:S04]  /*12ca0*/  LDL.LU R6, [R1+0x400] ;  /* 0x0004000001067983 */ /* 0x0025680000300800 */
[----:B---3--:R2:W5:Y:S04]  /*12cb0*/  LDL.LU.64 R4, [R1+0x3f8] ;  /* 0x0003f80001047983 */ /* 0x0085680000300a00 */
[----:B------:R2:W5:Y:S01]  /*12cc0*/  LDL.LU R3, [R1+0x3f0] ;  /* 0x0003f00001037983 */ /* 0x0005620000300800 */
[----:B------:R-:W-:Y:S04]  /*12cd0*/  BSSY B1, `(.L_x_281) ;  /* 0x0000006000017945 */ /* 0x000fe80003800000 */
[----:B------:R-:W-:Y:S05]  /*12ce0*/  @!P1 BRA `(.L_x_282) ;  /* 0x0000000000109947 */ /* 0x000fea0003800000 */
[----:B------:R1:W-:Y:S04]  /*12cf0*/  STL [R1+0x3f0], R0 ;  /* 0x0003f00001007387 */ /* 0x0003e80000100800 */
[----:B-1----:R-:W3:Y:S04]  /*12d00*/  LDG.E.LTC128B.U16 R0, desc[UR46][R232.64+0x80] ;  /* 0x0000802ee8007981 */ /* 0x002ee8000c1e1520 */
[----:B---3--:R1:W-:Y:S04]  /*12d10*/  STL [R1+0x180], R0 ;  /* 0x0001800001007387 */ /* 0x0083e80000100800 */
[----:B-1----:R1:W5:Y:S02]  /*12d20*/  LDL.LU R0, [R1+0x3f0] ;  /* 0x0003f00001007983 */ /* 0x0023640000300800 */
.L_x_282:
[----:B------:R-:W-:Y:S05]  /*12d30*/  BSYNC B1 ;  /* 0x0000000000017941 */ /* 0x000fea0003800000 */
.L_x_281:
        /* <DEDUP_REMOVED lines=32> */
.L_x_284:
[----:B------:R-:W-:Y:S05]  /*12f40*/  BSYNC B1 ;  /* 0x0000000000017941 */ /* 0x000fea0003800000 */
.L_x_283:
        /* <DEDUP_REMOVED lines=35> */
.L_x_286:
[----:B------:R-:W-:Y:S05]  /*13180*/  BSYNC B1 ;  /* 0x0000000000017941 */ /* 0x000fea0003800000 */
.L_x_285:
        /* <DEDUP_REMOVED lines=23> */
[----:B------:R3:W5:Y:S04]  /*13300*/  LDL.LU R9, [R1+0x408] ;  /* 0x0004080001097983 */ /* 0x0007680000300800 */
[----:B------:R3:W5:Y:S04]  /*13310*/  LDL.LU R8, [R1+0x404] ;  /* 0x0004040001087983 */ /* 0x0007680000300800 */
[----:B------:R0:W-:Y:S04]  /*13320*/  STL.S16 [R1+0x180], R5 ;  /* 0x0001800501007387 */ /* 0x0001e80000100600 */
[----:B--2---:R2:W-:Y:S04]  /*13330*/  @P1 STG.E.U16 desc[UR46][R6.64+0x90], R4 ;  /* 0x0000900406001986 */ /* 0x0045e8000c10152e */
[----:B0-----:R3:W5:Y:S04]  /*13340*/  LDL.LU R5, [R1+0x400] ;  /* 0x0004000001057983 */ /* 0x0017680000300800 */
[----:B--2---:R3:W5:Y:S04]  /*13350*/  LDL.LU.64 R6, [R1+0x3f8] ;  /* 0x0003f80001067983 */ /* 0x0047680000300a00 */
[----:B------:R3:W5:Y:S01]  /*13360*/  LDL.LU R4, [R1+0x3f0] ;  /* 0x0003f00001047983 */ /* 0x0007620000300800 */
[----:B------:R-:W-:Y:S04]  /*13370*/  BSSY B1, `(.L_x_287) ;  /* 0x0000006000017945 */ /* 0x000fe80003800000 */
[----:B------:R-:W-:Y:S05]  /*13380*/  @!P0 BRA `(.L_x_288) ;  /* 0x0000000000108947 */ /* 0x000fea0003800000 */
[----:B------:R0:W-:Y:S04]  /*13390*/  STL [R1+0x3f0], R0 ;  /* 0x0003f00001007387 */ /* 0x0001e80000100800 */
[----:B0-----:R-:W2:Y:S04]  /*133a0*/  LDG.E.LTC128B.U16 R0, desc[UR46][R236.64+0x92] ;  /* 0x0000922eec007981 */ /* 0x001ea8000c1e1520 */
[----:B--2---:R0:W-:Y:S04]  /*133b0*/  STL [R1+0x180], R0 ;  /* 0x0001800001007387 */ /* 0x0041e80000100800 */
[----:B0-----:R0:W5:Y:S02]  /*133c0*/  LDL.LU R0, [R1+0x3f0] ;  /* 0x0003f00001007983 */ /* 0x0011640000300800 */
.L_x_288:
[----:B------:R-:W-:Y:S05]  /*133d0*/  BSYNC B1 ;  /* 0x0000000000017941 */ /* 0x000fea0003800000 */
.L_x_287:
        /* <DEDUP_REMOVED lines=35> */
.L_x_290:
[----:B------:R-:W-:Y:S05]  /*13610*/  BSYNC B1 ;  /* 0x0000000000017941 */ /* 0x000fea0003800000 */
.L_x_289:
        /* <DEDUP_REMOVED lines=32> */
.L_x_292:
[----:B------:R-:W-:Y:S05]  /*13820*/  BSYNC B1 ;  /* 0x0000000000017941 */ /* 0x000fea0003800000 */
.L_x_291:
        /* <DEDUP_REMOVED lines=33> */
.L_x_294:
[----:B------:R-:W-:Y:S05]  /*13a40*/  BSYNC B1 ;  /* 0x0000000000017941 */ /* 0x000fea0003800000 */
.L_x_293:
        /* <DEDUP_REMOVED lines=21> */
[----:B------:R2:W5:Y:S01]  /*13ba0*/  LDL.LU R7, [R1+0x408] ;  /* 0x0004080001077983 */ /* 0x0005620000300800 */
[----:B------:R-:W-:-:S03]  /*13bb0*/  ISETP.GT.AND P2, PT, R3, 0x51, PT ;  /* 0x000000510300780c */ /* 0x000fc60003f44270 */
[----:B----4-:R0:W-:Y:S04]  /*13bc0*/  @P0 STG.E.U16 desc[UR46][R8.64+0xa0], R6 ;  /* 0x0000a00608000986 */ /* 0x0101e8000c10152e */
[----:B0-----:R2:W5:Y:S04]  /*13bd0*/  LDL.LU.64 R8, [R1+0x400] ;  /* 0x0004000001087983 */ /* 0x0015680000300a00 */
[----:B------:R2:W5:Y:S01]  /*13be0*/  LDL.LU R6, [R1+0x3f8] ;  /* 0x0003f80001067983 */ /* 0x0005620000300800 */
[----:B------:R-:W-:-:S03]  /*13bf0*/  ISETP.GT.AND P0, PT, R0, RZ, P2 ;  /* 0x000000ff0000720c */ /* 0x000fc60001704270 */
[----:B------:R2:W5:Y:S04]  /*13c00*/  LDL.LU R5, [R1+0x3f4] ;  /* 0x0003f40001057983 */ /* 0x0005680000300800 */
[----:B------:R0:W-:Y:S04]  /*13c10*/  STL.S16 [R1+0x180], R4 ;  /* 0x0001800401007387 */ /* 0x0001e80000100600 */
[----:B0-----:R2:W5:Y:S01]  /*13c20*/  LDL.LU R4, [R1+0x3f0] ;  /* 0x0003f00001047983 */ /* 0x0015620000300800 */
[----:B------:R-:W-:Y:S04]  /*13c30*/  BSSY B1, `(.L_x_295) ;  /* 0x0000006000017945 */ /* 0x000fe80003800000 */
[----:B------:R-:W-:Y:S05]  /*13c40*/  @!P0 BRA `(.L_x_296) ;  /* 0x0000000000108947 */ /* 0x000fea0003800000 */
[----:B------:R0:W-:Y:S04]  /*13c50*/  STL [R1+0x3f0], R0 ;  /* 0x0003f00001007387 */ /* 0x0001e80000100800 */
[----:B0-----:R-:W3:Y:S04]  /*13c60*/  LDG.E.LTC128B.U16 R0, desc[UR46][R236.64+0xa2] ;  /* 0x0000a22eec007981 */ /* 0x001ee8000c1e1520 */
[----:B---3--:R0:W-:Y:S04]  /*13c70*/  STL [R1+0x180], R0 ;  /* 0x0001800001007387 */ /* 0x0081e80000100800 */
[----:B0-----:R0:W5:Y:S02]  /*13c80*/  LDL.LU R0, [R1+0x3f0] ;  /* 0x0003f00001007983 */ /* 0x0011640000300800 */
.L_x_296:
[----:B------:R-:W-:Y:S05]  /*13c90*/  BSYNC B1 ;  /* 0x0000000000017941 */ /* 0x000fea0003800000 */
.L_x_295:
        /* <DEDUP_REMOVED lines=35> */
.L_x_298:
[----:B------:R-:W-:Y:S05]  /*13ed0*/  BSYNC B1 ;  /* 0x0000000000017941 */ /* 0x000fea0003800000 */
.L_x_297:
        /* <DEDUP_REMOVED lines=32> */
.L_x_300:
[----:B------:R-:W-:Y:S05]  /*140e0*/  BSYNC B1 ;  /* 0x0000000000017941 */ /* 0x000fea0003800000 */
.L_x_299:
[----:B------:R-:W-:Y:S04]  /*140f0*/  STL [R1+0x408], R12 ;  /* 0x0004080c01007387 */ /* 0x000fe80000100800 */
[----:B-----5:R4:W-:Y:S04]  /*14100*/  STL [R1+0x404], R11 ;  /* 0x0004040b01007387 */ /* 0x0209e80000100800 */
        /* <DEDUP_REMOVED lines=20> */
[----:B------:R-:W-:-:S03]  /*14250*/  ISETP.GT.AND P1, PT, R3, 0x58, PT ;  /* 0x000000580300780c */ /* 0x000fc60003f24270 */
        /* <DEDUP_REMOVED lines=10> */
.L_x_302:
[----:B------:R-:W-:Y:S05]  /*14300*/  BSYNC B1 ;  /* 0x0000000000017941 */ /* 0x000fea0003800000 */
.L_x_301:
        /* <DEDUP_REMOVED lines=36> */
.L_x_304:
[----:B------:R-:W-:Y:S05]  /*14550*/  BSYNC B1 ;  /* 0x0000000000017941 */ /* 0x000fea0003800000 */
.L_x_303:
        /* <DEDUP_REMOVED lines=35> */
.L_x_306:
[----:B------:R-:W-:Y:S05]  /*14790*/  BSYNC B1 ;  /* 0x0000000000017941 */ /* 0x000fea0003800000 */
.L_x_305:
        /* <DEDUP_REMOVED lines=32> */
.L_x_308:
[----:B------:R-:W-:Y:S05]  /*149a0*/  BSYNC B1 ;  /* 0x0000000000017941 */ /* 0x000fea0003800000 */
.L_x_307:
        /* <DEDUP_REMOVED lines=33> */
.L_x_310:
[----:B------:R-:W-:Y:S05]  /*14bc0*/  BSYNC B1 ;  /* 0x0000000000017941 */ /* 0x000fea0003800000 */
.L_x_309:
        /* <DEDUP_REMOVED lines=36> */
.L_x_312:
[----:B------:R-:W-:Y:S05]  /*14e10*/  BSYNC B1 ;  /* 0x0000000000017941 */ /* 0x000fea0003800000 */
.L_x_311:
        /* <DEDUP_REMOVED lines=36> */
.L_x_314:
[----:B------:R-:W-:Y:S05]  /*15060*/  BSYNC B1 ;  /* 0x0000000000017941 */ /* 0x000fea0003800000 */
.L_x_313:
        /* <DEDUP_REMOVED lines=36> */
.L_x_316:
[----:B------:R-:W-:Y:S05]  /*152b0*/  BSYNC B1 ;  /* 0x0000000000017941 */ /* 0x000fea0003800000 */
.L_x_315:
        /* <DEDUP_REMOVED lines=35> */
.L_x_318:
[----:B------:R-:W-:Y:S05]  /*154f0*/  BSYNC B1 ;  /* 0x0000000000017941 */ /* 0x000fea0003800000 */
.L_x_317:
        /* <DEDUP_REMOVED lines=35> */
.L_x_320:
[----:B------:R-:W-:Y:S05]  /*15730*/  BSYNC B1 ;  /* 0x0000000000017941 */ /* 0x000fea0003800000 */
.L_x_319:
        /* <DEDUP_REMOVED lines=35> */
.L_x_322:
[----:B------:R-:W-:Y:S05]  /*15970*/  BSYNC B1 ;  /* 0x0000000000017941 */ /* 0x000fea0003800000 */
.L_x_321:
        /* <DEDUP_REMOVED lines=35> */
.L_x_324:
[----:B------:R-:W-:Y:S05]  /*15bb0*/  BSYNC B1 ;  /* 0x0000000000017941 */ /* 0x000fea0003800000 */
.L_x_323:
        /* <DEDUP_REMOVED lines=35> */
.L_x_326:
[----:B------:R-:W-:Y:S05]  /*15df0*/  BSYNC B1 ;  /* 0x0000000000017941 */ /* 0x000fea0003800000 */
.L_x_325:
        /* <DEDUP_REMOVED lines=35> */
.L_x_328:
[----:B------:R-:W-:Y:S05]  /*16030*/  BSYNC B1 ;  /* 0x0000000000017941 */ /* 0x000fea0003800000 */
.L_x_327:
        /* <DEDUP_REMOVED lines=35> */
.L_x_330:
[----:B------:R-:W-:Y:S05]  /*16270*/  BSYNC B1 ;  /* 0x0000000000017941 */ /* 0x000fea0003800000 */
.L_x_329:
        /* <DEDUP_REMOVED lines=35> */
.L_x_332:
[----:B------:R-:W-:Y:S05]  /*164b0*/  BSYNC B1 ;  /* 0x0000000000017941 */ /* 0x000fea0003800000 */
.L_x_331:
        /* <DEDUP_REMOVED lines=35> */
.L_x_334:
[----:B------:R-:W-:Y:S05]  /*166f0*/  BSYNC B1 ;  /* 0x0000000000017941 */ /* 0x000fea0003800000 */
.L_x_333:
        /* <DEDUP_REMOVED lines=35> */
.L_x_336:
[----:B------:R-:W-:Y:S05]  /*16930*/  BSYNC B1 ;  /* 0x0000000000017941 */ /* 0x000fea0003800000 */
.L_x_335:
        /* <DEDUP_REMOVED lines=35> */
.L_x_338:
[----:B------:R-:W-:Y:S05]  /*16b70*/  BSYNC B1 ;  /* 0x0000000000017941 */ /* 0x000fea0003800000 */
.L_x_337:
        /* <DEDUP_REMOVED lines=35> */
.L_x_340:
[----:B------:R-:W-:Y:S05]  /*16db0*/  BSYNC B1 ;  /* 0x0000000000017941 */ /* 0x000fea0003800000 */
.L_x_339:
        /* <DEDUP_REMOVED lines=36> */
.L_x_342:
[----:B------:R-:W-:Y:S05]  /*17000*/  BSYNC B1 ;  /* 0x0000000000017941 */ /* 0x000fea0003800000 */
.L_x_341:
        /* <DEDUP_REMOVED lines=33> */
.L_x_344:
[----:B------:R-:W-:Y:S05]  /*17220*/  BSYNC B1 ;  /* 0x0000000000017941 */ /* 0x000fea0003800000 */
.L_x_343:
        /* <DEDUP_REMOVED lines=33> */
.L_x_346:
[----:B------:R-:W-:Y:S05]  /*17440*/  BSYNC B1 ;  /* 0x0000000000017941 */ /* 0x000fea0003800000 */
.L_x_345:
        /* <DEDUP_REMOVED lines=36> */
.L_x_348:
[----:B------:R-:W-:Y:S05]  /*17690*/  BSYNC B1 ;  /* 0x0000000000017941 */ /* 0x000fea0003800000 */
.L_x_347:
        /* <DEDUP_REMOVED lines=35> */
.L_x_350:
[----:B------:R-:W-:Y:S05]  /*178d0*/  BSYNC B1 ;  /* 0x0000000000017941 */ /* 0x000fea0003800000 */
.L_x_349:
        /* <DEDUP_REMOVED lines=32> */
.L_x_352:
[----:B------:R-:W-:Y:S05]  /*17ae0*/  BSYNC B1 ;  /* 0x0000000000017941 */ /* 0x000fea0003800000 */
.L_x_351:
        /* <DEDUP_REMOVED lines=32> */
.L_x_354:
[----:B------:R-:W-:Y:S05]  /*17cf0*/  BSYNC B1 ;  /* 0x0000000000017941 */ /* 0x000fea0003800000 */
.L_x_353:
        /* <DEDUP_REMOVED lines=35> */
.L_x_356:
[----:B------:R-:W-:Y:S05]  /*17f30*/  BSYNC B1 ;  /* 0x0000000000017941 */ /* 0x000fea0003800000 */
.L_x_355:
        /* <DEDUP_REMOVED lines=35> */
.L_x_358:
[----:B------:R-:W-:Y:S05]  /*18170*/  BSYNC B1 ;  /* 0x0000000000017941 */ /* 0x000fea0003800000 */
.L_x_357:
        /* <DEDUP_REMOVED lines=32> */
.L_x_360:
[----:B------:R-:W-:Y:S05]  /*18380*/  BSYNC B1 ;  /* 0x0000000000017941 */ /* 0x000fea0003800000 */
.L_x_359:
        /* <DEDUP_REMOVED lines=32> */
.L_x_362:
[----:B------:R-:W-:Y:S05]  /*18590*/  BSYNC B1 ;  /* 0x0000000000017941 */ /* 0x000fea0003800000 */
.L_x_361:
        /* <DEDUP_REMOVED lines=35> */
.L_x_364:
[----:B------:R-:W-:Y:S05]  /*187d0*/  BSYNC B1 ;  /* 0x0000000000017941 */ /* 0x000fea0003800000 */
.L_x_363:
        /* <DEDUP_REMOVED lines=35> */
.L_x_366:
[----:B------:R-:W-:Y:S05]  /*18a10*/  BSYNC B1 ;  /* 0x0000000000017941 */ /* 0x000fea0003800000 */
.L_x_365:
        /* <DEDUP_REMOVED lines=32> */
.L_x_368:
[----:B------:R-:W-:Y:S05]  /*18c20*/  BSYNC B1 ;  /* 0x0000000000017941 */ /* 0x000fea0003800000 */
.L_x_367:
        /* <DEDUP_REMOVED lines=32> */
.L_x_370:
[----:B------:R-:W-:Y:S05]  /*18e30*/  BSYNC B1 ;  /* 0x0000000000017941 */ /* 0x000fea0003800000 */
.L_x_369:
        /* <DEDUP_REMOVED lines=35> */
.L_x_372:
[----:B------:R-:W-:Y:S05]  /*19070*/  BSYNC B1 ;  /* 0x0000000000017941 */ /* 0x000fea0003800000 */
.L_x_371:
        /* <DEDUP_REMOVED lines=36> */
.L_x_374:
[----:B------:R-:W-:Y:S05]  /*192c0*/  BSYNC B1 ;  /* 0x0000000000017941 */ /* 0x000fea0003800000 */
.L_x_373:
        /* <DEDUP_REMOVED lines=33> */
.L_x_376:
[----:B------:R-:W-:Y:S05]  /*194e0*/  BSYNC B1 ;  /* 0x0000000000017941 */ /* 0x000fea0003800000 */
.L_x_375:
        /* <DEDUP_REMOVED lines=33> */
.L_x_378:
[----:B------:R-:W-:Y:S05]  /*19700*/  BSYNC B1 ;  /* 0x0000000000017941 */ /* 0x000fea0003800000 */
.L_x_377:
        /* <DEDUP_REMOVED lines=33> */
.L_x_380:
[----:B------:R-:W-:Y:S05]  /*19920*/  BSYNC B1 ;  /* 0x0000000000017941 */ /* 0x000fea0003800000 */
.L_x_379:
        /* <DEDUP_REMOVED lines=32> */
.L_x_382:
[----:B------:R-:W-:Y:S05]  /*19b30*/  BSYNC B1 ;  /* 0x0000000000017941 */ /* 0x000fea0003800000 */
.L_x_381:
        /* <DEDUP_REMOVED lines=32> */
.L_x_384:
[----:B------:R-:W-:Y:S05]  /*19d40*/  BSYNC B1 ;  /* 0x0000000000017941 */ /* 0x000fea0003800000 */
.L_x_383:
        /* <DEDUP_REMOVED lines=32> */
.L_x_386:
[----:B------:R-:W-:Y:S05]  /*19f50*/  BSYNC B1 ;  /* 0x0000000000017941 */ /* 0x000fea0003800000 */
.L_x_385:
        /* <DEDUP_REMOVED lines=32> */
.L_x_388:
[----:B------:R-:W-:Y:S05]  /*1a160*/  BSYNC B1 ;  /* 0x0000000000017941 */ /* 0x000fea0003800000 */
.L_x_387:
        /* <DEDUP_REMOVED lines=32> */
.L_x_390:
[----:B------:R-:W-:Y:S05]  /*1a370*/  BSYNC B1 ;  /* 0x0000000000017941 */ /* 0x000fea0003800000 */
.L_x_389:
        /* <DEDUP_REMOVED lines=32> */
.L_x_392:
[----:B------:R-:W-:Y:S05]  /*1a580*/  BSYNC B1 ;  /* 0x0000000000017941 */ /* 0x000fea0003800000 */
.L_x_391:
        /* <DEDUP_REMOVED lines=32> */
.L_x_394:
[----:B------:R-:W-:Y:S05]  /*1a790*/  BSYNC B1 ;  /* 0x0000000000017941 */ /* 0x000fea0003800000 */
.L_x_393:
        /* <DEDUP_REMOVED lines=32> */
.L_x_396:
[----:B------:R-:W-:Y:S05]  /*1a9a0*/  BSYNC B1 ;  /* 0x0000000000017941 */ /* 0x000fea0003800000 */
.L_x_395:
        /* <DEDUP_REMOVED lines=32> */
.L_x_398:
[----:B------:R-:W-:Y:S05]  /*1abb0*/  BSYNC B1 ;  /* 0x0000000000017941 */ /* 0x000fea0003800000 */
.L_x_397:
        /* <DEDUP_REMOVED lines=32> */
.L_x_400:
[----:B------:R-:W-:Y:S05]  /*1adc0*/  BSYNC B1 ;  /* 0x0000000000017941 */ /* 0x000fea0003800000 */
.L_x_399:
        /* <DEDUP_REMOVED lines=32> */
.L_x_402:
[----:B------:R-:W-:Y:S05]  /*1afd0*/  BSYNC B1 ;  /* 0x0000000000017941 */ /* 0x000fea0003800000 */
.L_x_401:
        /* <DEDUP_REMOVED lines=32> */
.L_x_404:
[----:B------:R-:W-:Y:S05]  /*1b1e0*/  BSYNC B1 ;  /* 0x0000000000017941 */ /* 0x000fea0003800000 */
.L_x_403:
        /* <DEDUP_REMOVED lines=35> */
.L_x_406:
[----:B------:R-:W-:Y:S05]  /*1b420*/  BSYNC B1 ;  /* 0x0000000000017941 */ /* 0x000fea0003800000 */
.L_x_405:
        /* <DEDUP_REMOVED lines=38> */
.L_x_408:
[----:B------:R-:W-:Y:S05]  /*1b690*/  BSYNC B1 ;  /* 0x0000000000017941 */ /* 0x000fea0003800000 */
.L_x_407:
        /* <DEDUP_REMOVED lines=35> */
.L_x_410:
[----:B------:R-:W-:Y:S05]  /*1b8d0*/  BSYNC B1 ;  /* 0x0000000000017941 */ /* 0x000fea0003800000 */
.L_x_409:
        /* <DEDUP_REMOVED lines=32> */
.L_x_412:
[----:B------:R-:W-:Y:S05]  /*1bae0*/  BSYNC B1 ;  /* 0x0000000000017941 */ /* 0x000fea0003800000 */
.L_x_411:
        /* <DEDUP_REMOVED lines=35> */
.L_x_414:
[----:B------:R-:W-:Y:S05]  /*1bd20*/  BSYNC B1 ;  /* 0x0000000000017941 */ /* 0x000fea0003800000 */
.L_x_413:
        /* <DEDUP_REMOVED lines=36> */
.L_x_416:
[----:B------:R-:W-:Y:S05]  /*1bf70*/  BSYNC B1 ;  /* 0x0000000000017941 */ /* 0x000fea0003800000 */
.L_x_415:
        /* <DEDUP_REMOVED lines=35> */
.L_x_418:
[----:B------:R-:W-:Y:S05]  /*1c1b0*/  BSYNC B1 ;  /* 0x0000000000017941 */ /* 0x000fea0003800000 */
.L_x_417:
        /* <DEDUP_REMOVED lines=32> */
.L_x_420:
[----:B------:R-:W-:Y:S05]  /*1c3c0*/  BSYNC B1 ;  /* 0x0000000000017941 */ /* 0x000fea0003800000 */
.L_x_419:
        /* <DEDUP_REMOVED lines=33> */
.L_x_422:
[----:B------:R-:W-:Y:S05]  /*1c5e0*/  BSYNC B1 ;  /* 0x0000000000017941 */ /* 0x000fea0003800000 */
.L_x_421:
        /* <DEDUP_REMOVED lines=36> */
.L_x_424:
[----:B------:R-:W-:Y:S05]  /*1c830*/  BSYNC B1 ;  /* 0x0000000000017941 */ /* 0x000fea0003800000 */
.L_x_423:
        /* <DEDUP_REMOVED lines=35> */
.L_x_426:
[----:B------:R-:W-:Y:S05]  /*1ca70*/  BSYNC B1 ;  /* 0x0000000000017941 */ /* 0x000fea0003800000 */
.L_x_425:
        /* <DEDUP_REMOVED lines=32> */
.L_x_428:
[----:B------:R-:W-:Y:S05]  /*1cc80*/  BSYNC B1 ;  /* 0x0000000000017941 */ /* 0x000fea0003800000 */
.L_x_427:
        /* <DEDUP_REMOVED lines=33> */
.L_x_430:
[----:B------:R-:W-:Y:S05]  /*1cea0*/  BSYNC B1 ;  /* 0x0000000000017941 */ /* 0x000fea0003800000 */
.L_x_429:
        /* <DEDUP_REMOVED lines=36> */
.L_x_432:
[----:B------:R-:W-:Y:S05]  /*1d0f0*/  BSYNC B1 ;  /* 0x0000000000017941 */ /* 0x000fea0003800000 */
.L_x_431:
        /* <DEDUP_REMOVED lines=35> */
.L_x_434:
[----:B------:R-:W-:Y:S05]  /*1d330*/  BSYNC B1 ;  /* 0x0000000000017941 */ /* 0x000fea0003800000 */
.L_x_433:
        /* <DEDUP_REMOVED lines=32> */
.L_x_436:
[----:B------:R-:W-:Y:S05]  /*1d540*/  BSYNC B1 ;  /* 0x0000000000017941 */ /* 0x000fea0003800000 */
.L_x_435:
        /* <DEDUP_REMOVED lines=33> */
.L_x_438:
[----:B------:R-:W-:Y:S05]  /*1d760*/  BSYNC B1 ;  /* 0x0000000000017941 */ /* 0x000fea0003800000 */
.L_x_437:
        /* <DEDUP_REMOVED lines=36> */
.L_x_440:
[----:B------:R-:W-:Y:S05]  /*1d9b0*/  BSYNC B1 ;  /* 0x0000000000017941 */ /* 0x000fea0003800000 */
.L_x_439:
        /* <DEDUP_REMOVED lines=36> */
.L_x_442:
[----:B------:R-:W-:Y:S05]  /*1dc00*/  BSYNC B1 ;  /* 0x0000000000017941 */ /* 0x000fea0003800000 */
.L_x_441:
        /* <DEDUP_REMOVED lines=36> */
.L_x_444:
[----:B------:R-:W-:Y:S05]  /*1de50*/  BSYNC B1 ;  /* 0x0000000000017941 */ /* 0x000fea0003800000 */
.L_x_443:
        /* <DEDUP_REMOVED lines=35> */
.L_x_446:
[----:B------:R-:W-:Y:S05]  /*1e090*/  BSYNC B1 ;  /* 0x0000000000017941 */ /* 0x000fea0003800000 */
.L_x_445:
        /* <DEDUP_REMOVED lines=35> */
.L_x_448:
[----:B------:R-:W-:Y:S05]  /*1e2d0*/  BSYNC B1 ;  /* 0x0000000000017941 */ /* 0x000fea0003800000 */
.L_x_447:
        /* <DEDUP_REMOVED lines=35> */
.L_x_450:
[----:B------:R-:W-:Y:S05]  /*1e510*/  BSYNC B1 ;  /* 0x0000000000017941 */ /* 0x000fea0003800000 */
.L_x_449:
        /* <DEDUP_REMOVED lines=35> */
.L_x_452:
[----:B------:R-:W-:Y:S05]  /*1e750*/  BSYNC B1 ;  /* 0x0000000000017941 */ /* 0x000fea0003800000 */
.L_x_451:
        /* <DEDUP_REMOVED lines=35> */
.L_x_454:
[----:B------:R-:W-:Y:S05]  /*1e990*/  BSYNC B1 ;  /* 0x0000000000017941 */ /* 0x000fea0003800000 */
.L_x_453:
        /* <DEDUP_REMOVED lines=35> */
.L_x_456:
[----:B------:R-:W-:Y:S05]  /*1ebd0*/  BSYNC B1 ;  /* 0x0000000000017941 */ /* 0x000fea0003800000 */
.L_x_455:
        /* <DEDUP_REMOVED lines=35> */
.L_x_458:
[----:B------:R-:W-:Y:S05]  /*1ee10*/  BSYNC B1 ;  /* 0x0000000000017941 */ /* 0x000fea0003800000 */
.L_x_457:
        /* <DEDUP_REMOVED lines=35> */
.L_x_460:
[----:B------:R-:W-:Y:S05]  /*1f050*/  BSYNC B1 ;  /* 0x0000000000017941 */ /* 0x000fea0003800000 */
.L_x_459:
        /* <DEDUP_REMOVED lines=35> */
.L_x_462:
[----:B------:R-:W-:Y:S05]  /*1f290*/  BSYNC B1 ;  /* 0x0000000000017941 */ /* 0x000fea0003800000 */
.L_x_461:
        /* <DEDUP_REMOVED lines=35> */
.L_x_464:
[----:B------:R-:W-:Y:S05]  /*1f4d0*/  BSYNC B1 ;  /* 0x0000000000017941 */ /* 0x000fea0003800000 */
.L_x_463:
        /* <DEDUP_REMOVED lines=35> */
.L_x_466:
[----:B------:R-:W-:Y:S05]  /*1f710*/  BSYNC B1 ;  /* 0x0000000000017941 */ /* 0x000fea0003800000 */
.L_x_465:
        /* <DEDUP_REMOVED lines=35> */
.L_x_468:
[----:B------:R-:W-:Y:S05]  /*1f950*/  BSYNC B1 ;  /* 0x0000000000017941 */ /* 0x000fea0003800000 */
.L_x_467:
        /* <DEDUP_REMOVED lines=36> */
.L_x_470:
[----:B------:R-:W-:Y:S05]  /*1fba0*/  BSYNC B1 ;  /* 0x0000000000017941 */ /* 0x000fea0003800000 */
.L_x_469:
[----:B-----5:R-:W-:Y:S04]  /*1fbb0*/  STL [R1+0x408], R9 ;  /* 0x0004080901007387 */ /* 0x020fe80000100800 */
[----:B------:R2:W-:Y:S04]  /*1fbc0*/  STL [R1+0x404], R8 ;  /* 0x0004040801007387 */ /* 0x0005e80000100800 */
[----:B--2---:R-:W2:Y:S04]  /*1fbd0*/  LDL.LU R8, [R1] ;  /* 0x0000000001087983 */ /* 0x004ea80000300800 */
        /* <DEDUP_REMOVED lines=21> */
[----:B------:R3:W-:Y:S04]  /*1fd30*/  STL.S16 [R1], R3 ;  /* 0x0000000301007387 */ /* 0x0007e80000100600 */
[----:B---3--:R2:W5:Y:S01]  /*1fd40*/  LDL.LU R3, [R1+0x3f0] ;  /* 0x0003f00001037983 */ /* 0x0085620000300800 */
[----:B------:R-:W-:Y:S01]  /*1fd50*/  ISETP.GT.AND P5, PT, R0, 0x100, P5 ;  /* 0x000001000000780c */ /* 0x000fe20002fa4270 */
[----:B------:R-:W-:-:S12]  /*1fd60*/  BSSY B1, `(.L_x_471) ;  /* 0x0000006000017945 */ /* 0x000fd80003800000 */
[----:B--2---:R-:W-:Y:S05]  /*1fd70*/  @!P5 BRA `(.L_x_472) ;  /* 0x000000000010d947 */ /* 0x004fea0003800000 */
[----:B------:R2:W-:Y:S04]  /*1fd80*/  STL [R1+0x3f0], R0 ;  /* 0x0003f00001007387 */ /* 0x0005e80000100800 */
[----:B--2---:R-:W2:Y:S04]  /*1fd90*/  LDG.E.LTC128B.U16 R0, desc[UR46][R18.64+0xc2] ;  /* 0x0000c22e12007981 */ /* 0x004ea8000c1e1520 */
[----:B--2---:R2:W-:Y:S04]  /*1fda0*/  STL [R1], R0 ;  /* 0x0000000001007387 */ /* 0x0045e80000100800 */
[----:B--2---:R2:W5:Y:S02]  /*1fdb0*/  LDL.LU R0, [R1+0x3f0] ;  /* 0x0003f00001007983 */ /* 0x0045640000300800 */
.L_x_472:
[----:B------:R-:W-:Y:S05]  /*1fdc0*/  BSYNC B1 ;  /* 0x0000000000017941 */ /* 0x000fea0003800000 */
.L_x_471:
[----:B-----5:R-:W-:Y:S04]  /*1fdd0*/  STL [R1+0x408], R9 ;  /* 0x0004080901007387 */ /* 0x020fe80000100800 */
[----:B------:R3:W-:Y:S04]  /*1fde0*/  STL [R1+0x404], R8 ;  /* 0x0004040801007387 */ /* 0x0007e80000100800 */
[----:B---3--:R-:W3:Y:S04]  /*1fdf0*/  LDL.LU R8, [R1+0x4] ;  /* 0x0000040001087983 */ /* 0x008ee80000300800 */
[----:B------:R-:W-:Y:S04]  /*1fe00*/  STL [R1+0x400], R7 ;  /* 0x0004000701007387 */ /* 0x000fe80000100800 */
[----:B------:R-:W-:Y:S04]  /*1fe10*/  STL [R1+0x3fc], R6 ;  /* 0x0003fc0601007387 */ /* 0x000fe80000100800 */
[----:B------:R-:W-:Y:S04]  /*1fe20*/  STL [R1+0x3f8], R5 ;  /* 0x0003f80501007387 */ /* 0x000fe80000100800 */
[----:B------:R4:W-:Y:S04]  /*1fe30*/  STL [R1+0x3f4], R4 ;  /* 0x0003f40401007387 */ /* 0x0009e80000100800 */
[----:B----4-:R-:W4:Y:S04]  /*1fe40*/  LDL.LU R4, [R1] ;  /* 0x0000000001047983 */ /* 0x010f280000300800 */
        /* <DEDUP_REMOVED lines=20> */
[----:B0-----:R-:W-:Y:S05]  /*1ff90*/  @!P5 BRA `(.L_x_474) ;  /* 0x000000000010d947 */ /* 0x001fea0003800000 */
[----:B------:R0:W-:Y:S04]  /*1ffa0*/  STL [R1+0x3f0], R0 ;  /* 0x0003f00001007387 */ /* 0x0001e80000100800 */
[----:B0-----:R-:W3:Y:S04]  /*1ffb0*/  LDG.E.LTC128B.U16 R0, desc[UR46][R14.64+0xc0] ;  /* 0x0000c02e0e007981 */ /* 0x001ee8000c1e1520 */
[----:B---3--:R0:W-:Y:S04]  /*1ffc0*/  STL [R1], R0 ;  /* 0x0000000001007387 */ /* 0x0081e80000100800 */
[----:B0-----:R0:W5:Y:S02]  /*1ffd0*/  LDL.LU R0, [R1+0x3f0] ;  /* 0x0003f00001007983 */ /* 0x0011640000300800 */
.L_x_474:
[----:B------:R-:W-:Y:S05]  /*1ffe0*/  BSYNC B1 ;  /* 0x0000000000017941 */ /* 0x000fea0003800000 */
.L_x_473:
        /* <DEDUP_REMOVED lines=9> */
[----:B-1----:R-:W2:Y:S04]  /*20080*/  LDL.LU R4, [R1] ;  /* 0x0000000001047983 */ /* 0x002ea80000300800 */
        /* <DEDUP_REMOVED lines=17> */
[----:B------:R1:W-:Y:S04]  /*201a0*/  STL.S16 [R1], R3 ;  /* 0x0000000301007387 */ /* 0x0003e80000100600 */
[----:B-1----:R2:W5:Y:S01]  /*201b0*/  LDL.LU R3, [R1+0x3f0] ;  /* 0x0003f00001037983 */ /* 0x0025620000300800 */
[----:B------:R-:W-:Y:S01]  /*201c0*/  ISETP.GT.AND P5, PT, R0, 0x108, P5 ;  /* 0x000001080000780c */ /* 0x000fe20002fa4270 */
[----:B------:R-:W-:-:S12]  /*201d0*/  BSSY B1, `(.L_x_475) ;  /* 0x0000006000017945 */ /* 0x000fd80003800000 */
[----:B--2---:R-:W-:Y:S05]  /*201e0*/  @!P5 BRA `(.L_x_476) ;  /* 0x000000000010d947 */ /* 0x004fea0003800000 */
[----:B------:R1:W-:Y:S04]  /*201f0*/  STL [R1+0x3f0], R0 ;  /* 0x0003f00001007387 */ /* 0x0003e80000100800 */
[----:B-1----:R-:W2:Y:S04]  /*20200*/  LDG.E.LTC128B.U16 R0, desc[UR46][R14.64+0xc2] ;  /* 0x0000c22e0e007981 */ /* 0x002ea8000c1e1520 */
[----:B--2---:R1:W-:Y:S04]  /*20210*/  STL [R1], R0 ;  /* 0x0000000001007387 */ /* 0x0043e80000100800 */
[----:B-1----:R1:W5:Y:S02]  /*20220*/  LDL.LU R0, [R1+0x3f0] ;  /* 0x0003f00001007983 */ /* 0x0023640000300800 */
.L_x_476:
[----:B------:R-:W-:Y:S05]  /*20230*/  BSYNC B1 ;  /* 0x0000000000017941 */ /* 0x000fea0003800000 */
.L_x_475:
        /* <DEDUP_REMOVED lines=9> */
[----:B----4-:R-:W4:Y:S04]  /*202d0*/  LDL.LU R4, [R1] ;  /* 0x0000000001047983 */ /* 0x010f280000300800 */
        /* <DEDUP_REMOVED lines=16> */
[----:B------:R0:W-:Y:S04]  /*203e0*/  STL.S16 [R1], R3 ;  /* 0x0000000301007387 */ /* 0x0001e80000100600 */
[----:B0-----:R2:W5:Y:S01]  /*203f0*/  LDL.LU R3, [R1+0x3f0] ;  /* 0x0003f00001037983 */ /* 0x0015620000300800 */
[----:B------:R-:W-:Y:S01]  /*20400*/  ISETP.GT.AND P5, PT, R0, 0x100, P6 ;  /* 0x000001000000780c */ /* 0x000fe200037a4270 */
[----:B------:R-:W-:-:S12]  /*20410*/  BSSY B1, `(.L_x_477) ;  /* 0x0000006000017945 */ /* 0x000fd80003800000 */
[----:B--2---:R-:W-:Y:S05]  /*20420*/  @!P5 BRA `(.L_x_478) ;  /* 0x000000000010d947 */ /* 0x004fea0003800000 */
[----:B------:R0:W-:Y:S04]  /*20430*/  STL [R1+0x3f0], R0 ;  /* 0x0003f00001007387 */ /* 0x0001e80000100800 */
[----:B0-----:R-:W2:Y:S04]  /*20440*/  LDG.E.LTC128B.U16 R0, desc[UR46][R18.64+0xd0] ;  /* 0x0000d02e12007981 */ /* 0x001ea8000c1e1520 */
[----:B--2---:R0:W-:Y:S04]  /*20450*/  STL [R1], R0 ;  /* 0x0000000001007387 */ /* 0x0041e80000100800 */
[----:B0-----:R0:W5:Y:S02]  /*20460*/  LDL.LU R0, [R1+0x3f0] ;  /* 0x0003f00001007983 */ /* 0x0011640000300800 */
.L_x_478:
[----:B------:R-:W-:Y:S05]  /*20470*/  BSYNC B1 ;  /* 0x0000000000017941 */ /* 0x000fea0003800000 */
.L_x_477:
[----:B-----5:R-:W-:Y:S04]  /*20480*/  STL [R1+0x408], R9 ;  /* 0x0004080901007387 */ /* 0x020fe80000100800 */
[----:B------:R2:W-:Y:S04]  /*20490*/  STL [R1+0x404], R8 ;  /* 0x0004040801007387 */ /* 0x0005e80000100800 */
[----:B--2---:R-:W2:Y:S04]  /*204a0*/  LDL.LU R8, [R1+0x10] ;  /* 0x0000100001087983 */ /* 0x004ea80000300800 */
[----:B------:R-:W-:Y:S04]  /*204b0*/  STL [R1+0x400], R7 ;  /* 0x0004000701007387 */ /* 0x000fe80000100800 */
[----:B------:R-:W-:Y:S04]  /*204c0*/  STL [R1+0x3fc], R6 ;  /* 0x0003fc0601007387 */ /* 0x000fe80000100800 */
[----:B------:R-:W-:Y:S04]  /*204d0*/  STL [R1+0x3f8], R5 ;  /* 0x0003f80501007387 */ /* 0x000fe80000100800 */
[----:B------:R3:W-:Y:S04]  /*204e0*/  STL [R1+0x3f4], R4 ;  /* 0x0003f40401007387 */ /* 0x0007e80000100800 */
[----:B---3--:R-:W3:Y:S04]  /*204f0*/  LDL.LU R4, [R1] ;  /* 0x0000000001047983 */ /* 0x008ee80000300800 */
        /* <DEDUP_REMOVED lines=24> */
.L_x_480:
[----:B------:R-:W-:Y:S05]  /*20680*/  BSYNC B1 ;  /* 0x0000000000017941 */ /* 0x000fea0003800000 */
.L_x_479:
        /* <DEDUP_REMOVED lines=32> */
.L_x_482:
[----:B------:R-:W-:Y:S05]  /*20890*/  BSYNC B1 ;  /* 0x0000000000017941 */ /* 0x000fea0003800000 */
.L_x_481:
        /* <DEDUP_REMOVED lines=35> */
.L_x_484:
[----:B------:R-:W-:Y:S05]  /*20ad0*/  BSYNC B1 ;  /* 0x0000000000017941 */ /* 0x000fea0003800000 */
.L_x_483:
        /* <DEDUP_REMOVED lines=35> */
.L_x_486:
[----:B------:R-:W-:Y:S05]  /*20d10*/  BSYNC B1 ;  /* 0x0000000000017941 */ /* 0x000fea0003800000 */
.L_x_485:
        /* <DEDUP_REMOVED lines=32> */
.L_x_488:
[----:B------:R-:W-:Y:S05]  /*20f20*/  BSYNC B1 ;  /* 0x0000000000017941 */ /* 0x000fea0003800000 */
.L_x_487:
        /* <DEDUP_REMOVED lines=32> */
.L_x_490:
[----:B------:R-:W-:Y:S05]  /*21130*/  BSYNC B1 ;  /* 0x0000000000017941 */ /* 0x000fea0003800000 */
.L_x_489:
        /* <DEDUP_REMOVED lines=35> */
.L_x_492:
[----:B------:R-:W-:Y:S05]  /*21370*/  BSYNC B1 ;  /* 0x0000000000017941 */ /* 0x000fea0003800000 */
.L_x_491:
        /* <DEDUP_REMOVED lines=35> */
.L_x_494:
[----:B------:R-:W-:Y:S05]  /*215b0*/  BSYNC B1 ;  /* 0x0000000000017941 */ /* 0x000fea0003800000 */
.L_x_493:
        /* <DEDUP_REMOVED lines=32> */
.L_x_496:
[----:B------:R-:W-:Y:S05]  /*217c0*/  BSYNC B1 ;  /* 0x0000000000017941 */ /* 0x000fea0003800000 */
.L_x_495:
        /* <DEDUP_REMOVED lines=32> */
.L_x_498:
[----:B------:R-:W-:Y:S05]  /*219d0*/  BSYNC B1 ;  /* 0x0000000000017941 */ /* 0x000fea0003800000 */
.L_x_497:
        /* <DEDUP_REMOVED lines=35> */
.L_x_500:
[----:B------:R-:W-:Y:S05]  /*21c10*/  BSYNC B1 ;  /* 0x0000000000017941 */ /* 0x000fea0003800000 */
.L_x_499:
        /* <DEDUP_REMOVED lines=36> */
.L_x_502:
[----:B------:R-:W-:Y:S05]  /*21e60*/  BSYNC B1 ;  /* 0x0000000000017941 */ /* 0x000fea0003800000 */
.L_x_501:
[----:B-----5:R-:W-:Y:S04]  /*21e70*/  STL [R1+0x3f4], R4 ;  /* 0x0003f40401007387 */ /* 0x020fe80000100800 */
[----:B------:R2:W-:Y:S04]  /*21e80*/  STL [R1+0x3f0], R3 ;  /* 0x0003f00301007387 */ /* 0x0005e80000100800 */
[----:B--2---:R-:W2:Y:S02]  /*21e90*/  LDL.LU R3, [R1] ;  /* 0x0000000001037983 */ /* 0x004ea40000300800 */
[----:B--2---:R-:W-:-:S04]  /*21ea0*/  IMAD.U32 R4, R3, 0x10000, RZ ;  /* 0x0001000003047824 */ /* 0x004fc800078e00ff */
[----:B------:R-:W-:-:S04]  /*21eb0*/  FMUL R4, R4, R16 ;  /* 0x0000001004047220 */ /* 0x000fc80000400000 */
[----:B------:R-:W-:Y:S02]  /*21ec0*/  FFMA R216, R216, R2, R4 ;  /* 0x00000002d8d87223 */ /* 0x000fe40000000004 */
[----:B------:R2:W5:Y:S03]  /*21ed0*/  LDL.LU R4, [R1+0x3f4] ;  /* 0x0003f40001047983 */ /* 0x0005660000300800 */
[----:B------:R-:W-:-:S05]  /*21ee0*/  F2FP.BF16.F32.PACK_AB R216, RZ, R216 ;  /* 0x000000d8ffd8723e */ /* 0x000fca00000010ff */
[----:B------:R3:W-:Y:S01]  /*21ef0*/  @P5 STG.E.U16 desc[UR46][R6.64+0xc0], R216 ;  /* 0x0000c0d806005986 */ /* 0x0007e2000c10152e */
[----:B------:R-:W-:Y:S02]  /*21f00*/  LOP3.LUT P5, RZ, R17, 0x4, RZ, 0xc0, !PT ;  /* 0x0000000411ff7812 */ /* 0x000fe400078ac0ff */
[----:B---3--:R-:W-:Y:S02]  /*21f10*/  PRMT R216, R3, 0x7610, R216 ;  /* 0x0000761003d87816 */ /* 0x008fe400000000d8 */
[----:B------:R2:W5:Y:S01]  /*21f20*/  LDL.LU R3, [R1+0x3f0] ;  /* 0x0003f00001037983 */ /* 0x0005620000300800 */
[----:B------:R-:W-:Y:S01]  /*21f30*/  ISETP.GT.AND P5, PT, R0, 0x180, P5 ;  /* 0x000001800000780c */ /* 0x000fe20002fa4270 */
[----:B------:R-:W-:-:S12]  /*21f40*/  BSSY B1, `(.L_x_503) ;  /* 0x0000003000017945 */ /* 0x000fd80003800000 */
[----:B--2---:R-:W-:Y:S05]  /*21f50*/  @!P5 BRA `(.L_x_504) ;  /* 0x000000000004d947 */ /* 0x004fea0003800000 */
[----:B------:R2:W5:Y:S02]  /*21f60*/  LDG.E.LTC128B.U16 R216, desc[UR46][R12.64+0xc2] ;  /* 0x0000c22e0cd87981 */ /* 0x000564000c1e1520 */
.L_x_504:
[----:B------:R-:W-:Y:S05]  /*21f70*/  BSYNC B1 ;  /* 0x0000000000017941 */ /* 0x000fea0003800000 */
.L_x_503:
[----:B-----5:R3:W-:Y:S02]  /*21f80*/  STL [R1+0x3f0], R3 ;  /* 0x0003f00301007387 */ /* 0x0207e40000100800 */
[----:B---3--:R-:W-:-:S04]  /*21f90*/  IMAD.U32 R3, R216, 0x10000, RZ ;  /* 0x00010000d8037824 */ /* 0x008fc800078e00ff */
[----:B------:R-:W-:-:S04]  /*21fa0*/  FMUL R3, R3, R16 ;  /* 0x0000001003037220 */ /* 0x000fc80000400000 */
[----:B------:R-:W-:Y:S02]  /*21fb0*/  FFMA R217, R217, R2, R3 ;  /* 0x00000002d9d97223 */ /* 0x000fe40000000003 */
[----:B------:R3:W5:Y:S01]  /*21fc0*/  LDL.LU R3, [R1+0x3f0] ;  /* 0x0003f00001037983 */ /* 0x0007620000300800 */
[----:B------:R-:W-:Y:S02]  /*21fd0*/  BSSY B1, `(.L_x_505) ;  /* 0x0000007000017945 */ /* 0x000fe40003800000 */
[----:B------:R-:W-:-:S05]  /*21fe0*/  F2FP.BF16.F32.PACK_AB R217, RZ, R217 ;  /* 0x000000d9ffd9723e */ /* 0x000fca00000010ff */
[----:B------:R3:W-:Y:S01]  /*21ff0*/  @P5 STG.E.U16 desc[UR46][R6.64+0xc2], R217 ;  /* 0x0000c2d906005986 */ /* 0x0007e2000c10152e */
[----:B------:R-:W-:-:S04]  /*22000*/  LOP3.LUT P5, RZ, R17, 0x1, RZ, 0xc0, !PT ;  /* 0x0000000111ff7812 */ /* 0x000fc800078ac0ff */
[----:B------:R-:W-:-:S13]  /*22010*/  ISETP.GT.AND P5, PT, R0, 0x188, P5 ;  /* 0x000001880000780c */ /* 0x000fda0002fa4270 */
[----:B---3--:R-:W-:Y:S05]  /*22020*/  @!P5 BRA `(.L_x_506) ;  /* 0x000000000004d947 */ /* 0x008fea0003800000 */
[----:B------:R3:W5:Y:S02]  /*22030*/  LDG.E.LTC128B.U16 R216, desc[UR46][R10.64+0xc0] ;  /* 0x0000c02e0ad87981 */ /* 0x000764000c1e1520 */
.L_x_506:
[----:B------:R-:W-:Y:S05]  /*22040*/  BSYNC B1 ;  /* 0x0000000000017941 */ /* 0x000fea0003800000 */
.L_x_505:
[----:B-----5:R-:W-:Y:S01]  /*22050*/  IMAD.U32 R217, R216, 0x10000, RZ ;  /* 0x00010000d8d97824 */ /* 0x020fe200078e00ff */
[----:B------:R-:W-:Y:S03]  /*22060*/  BSSY B1, `(.L_x_507) ;  /* 0x0000009000017945 */ /* 0x000fe60003800000 */
[----:B------:R-:W-:-:S04]  /*22070*/  FMUL R217, R217, R16 ;  /* 0x00000010d9d97220 */ /* 0x000fc80000400000 */
[----:B------:R-:W-:-:S05]  /*22080*/  FFMA R217, R218, R2, R217 ;  /* 0x00000002dad97223 */ /* 0x000fca00000000d9 */
[----:B------:R-:W-:-:S05]  /*22090*/  F2FP.BF16.F32.PACK_AB R217, RZ, R217 ;  /* 0x000000d9ffd9723e */ /* 0x000fca00000010ff */
[----:B------:R4:W-:Y:S01]  /*220a0*/  @P5 STG.E.U16 desc[UR46][R8.64+0xc0], R217 ;  /* 0x0000c0d908005986 */ /* 0x0009e2000c10152e */
[----:B------:R-:W-:-:S04]  /*220b0*/  LOP3.LUT P5, RZ, R17, 0x4, RZ, 0xc0, !PT ;  /* 0x0000000411ff7812 */ /* 0x000fc800078ac0ff */
[----:B------:R-:W-:-:S13]  /*220c0*/  ISETP.GT.AND P5, PT, R0, 0x188, P5 ;  /* 0x000001880000780c */ /* 0x000fda0002fa4270 */
[----:B----4-:R-:W-:Y:S05]  /*220d0*/  @!P5 BRA `(.L_x_508) ;  /* 0x000000000004d947 */ /* 0x010fea0003800000 */
[----:B------:R4:W5:Y:S02]  /*220e0*/  LDG.E.LTC128B.U16 R216, desc[UR46][R10.64+0xc2] ;  /* 0x0000c22e0ad87981 */ /* 0x000964000c1e1520 */
.L_x_508:
[----:B------:R-:W-:Y:S05]  /*220f0*/  BSYNC B1 ;  /* 0x0000000000017941 */ /* 0x000fea0003800000 */
.L_x_507:
[----:B-----5:R-:W-:Y:S01]  /*22100*/  IMAD.U32 R217, R216, 0x10000, RZ ;  /* 0x00010000d8d97824 */ /* 0x020fe200078e00ff */
[----:B------:R-:W-:Y:S03]  /*22110*/  BSSY B1, `(.L_x_509) ;  /* 0x0000008000017945 */ /* 0x000fe60003800000 */
[----:B------:R-:W-:-:S04]  /*22120*/  FMUL R217, R217, R16 ;  /* 0x00000010d9d97220 */ /* 0x000fc80000400000 */
[----:B------:R-:W-:-:S05]  /*22130*/  FFMA R217, R219, R2, R217 ;  /* 0x00000002dbd97223 */ /* 0x000fca00000000d9 */
[----:B------:R-:W-:-:S05]  /*22140*/  F2FP.BF16.F32.PACK_AB R217, RZ, R217 ;  /* 0x000000d9ffd9723e */ /* 0x000fca00000010ff */
[----:B------:R0:W-:Y:S01]  /*22150*/  @P5 STG.E.U16 desc[UR46][R8.64+0xc2], R217 ;  /* 0x0000c2d908005986 */ /* 0x0001e2000c10152e */
[----:B------:R-:W-:-:S13]  /*22160*/  ISETP.GT.AND P5, PT, R0, 0x180, P6 ;  /* 0x000001800000780c */ /* 0x000fda00037a4270 */
[----:B0-----:R-:W-:Y:S05]  /*22170*/  @!P5 BRA `(.L_x_510) ;  /* 0x000000000004d947 */ /* 0x001fea0003800000 */
[----:B------:R0:W5:Y:S02]  /*22180*/  LDG.E.LTC128B.U16 R216, desc[UR46][R12.64+0xd0] ;  /* 0x0000d02e0cd87981 */ /* 0x000164000c1e1520 */
.L_x_510:
[----:B------:R-:W-:Y:S05]  /*22190*/  BSYNC B1 ;  /* 0x0000000000017941 */ /* 0x000fea0003800000 */
.L_x_509:
        /* <DEDUP_REMOVED lines=9> */
.L_x_512:
[----:B------:R-:W-:Y:S05]  /*22230*/  BSYNC B1 ;  /* 0x0000000000017941 */ /* 0x000fea0003800000 */
.L_x_511:
[----:B-----5:R-:W-:Y:S01]  /*22240*/  IMAD.U32 R217, R216, 0x10000, RZ ;  /* 0x00010000d8d97824 */ /* 0x020fe200078e00ff */
[----:B------:R-:W-:Y:S01]  /*22250*/  ISETP.GT.AND P6, PT, R0, 0x188, P6 ;  /* 0x000001880000780c */ /* 0x000fe200037c4270 */
[----:B------:R-:W-:Y:S02]  /*22260*/  BSSY B1, `(.L_x_513) ;  /* 0x0000007000017945 */ /* 0x000fe40003800000 */
[----:B------:R-:W-:-:S04]  /*22270*/  FMUL R217, R217, R16 ;  /* 0x00000010d9d97220 */ /* 0x000fc80000400000 */
[----:B------:R-:W-:-:S05]  /*22280*/  FFMA R217, R221, R2, R217 ;  /* 0x00000002ddd97223 */ /* 0x000fca00000000d9 */
[----:B------:R-:W-:-:S05]  /*22290*/  F2FP.BF16.F32.PACK_AB R217, RZ, R217 ;  /* 0x000000d9ffd9723e */ /* 0x000fca00000010ff */
[----:B------:R0:W-:Y:S01]  /*222a0*/  @P5 STG.E.U16 desc[UR46][R6.64+0xd2], R217 ;  /* 0x0000d2d906005986 */ /* 0x0001e2000c10152e */
[----:B------:R-:W-:Y:S05]  /*222b0*/  @!P6 BRA `(.L_x_514) ;  /* 0x000000000004e947 */ /* 0x000fea0003800000 */
[----:B------:R0:W5:Y:S02]  /*222c0*/  LDG.E.LTC128B.U16 R216, desc[UR46][R10.64+0xd0] ;  /* 0x0000d02e0ad87981 */ /* 0x000164000c1e1520 */
.L_x_514:
[----:B------:R-:W-:Y:S05]  /*222d0*/  BSYNC B1 ;  /* 0x0000000000017941 */ /* 0x000fea0003800000 */
.L_x_513:
[----:B0----5:R-:W-:Y:S01]  /*222e0*/  IMAD.U32 R217, R216, 0x10000, RZ ;  /* 0x00010000d8d97824 */ /* 0x021fe200078e00ff */
        /* <DEDUP_REMOVED lines=8> */
.L_x_516:
[----:B------:R-:W-:Y:S05]  /*22370*/  BSYNC B1 ;  /* 0x0000000000017941 */ /* 0x000fea0003800000 */
.L_x_515:
        /* <DEDUP_REMOVED lines=9> */
.L_x_518:
[----:B------:R-:W-:Y:S05]  /*22410*/  BSYNC B1 ;  /* 0x0000000000017941 */ /* 0x000fea0003800000 */
.L_x_517:
        /* <DEDUP_REMOVED lines=9> */
.L_x_520:
[----:B------:R-:W-:Y:S05]  /*224b0*/  BSYNC B1 ;  /* 0x0000000000017941 */ /* 0x000fea0003800000 */
.L_x_519:
        /* <DEDUP_REMOVED lines=9> */
.L_x_522:
[----:B------:R-:W-:Y:S05]  /*22550*/  BSYNC B1 ;  /* 0x0000000000017941 */ /* 0x000fea0003800000 */
.L_x_521:
        /* <DEDUP_REMOVED lines=9> */
.L_x_524:
[----:B------:R-:W-:Y:S05]  /*225f0*/  BSYNC B1 ;  /* 0x0000000000017941 */ /* 0x000fea0003800000 */
.L_x_523:
        /* <DEDUP_REMOVED lines=9> */
.L_x_526:
[----:B------:R-:W-:Y:S05]  /*22690*/  BSYNC B1 ;  /* 0x0000000000017941 */ /* 0x000fea0003800000 */
.L_x_525:
        /* <DEDUP_REMOVED lines=9> */
.L_x_528:
[----:B------:R-:W-:Y:S05]  /*22730*/  BSYNC B1 ;  /* 0x0000000000017941 */ /* 0x000fea0003800000 */
.L_x_527:
        /* <DEDUP_REMOVED lines=9> */
.L_x_530:
[----:B------:R-:W-:Y:S05]  /*227d0*/  BSYNC B1 ;  /* 0x0000000000017941 */ /* 0x000fea0003800000 */
.L_x_529:
        /* <DEDUP_REMOVED lines=9> */
.L_x_532:
[----:B------:R-:W-:Y:S05]  /*22870*/  BSYNC B1 ;  /* 0x0000000000017941 */ /* 0x000fea0003800000 */
.L_x_531:
[----:B0----5:R-:W-:Y:S01]  /*22880*/  IMAD.U32 R217, R216, 0x10000, RZ ;  /* 0x00010000d8d97824 */ /* 0x021fe200078e00ff */
[----:B------:R-:W-:Y:S01]  /*22890*/  ISETP.GT.AND P3, PT, R3, 0x80, PT ;  /* 0x000000800300780c */ /* 0x000fe20003f64270 */
[----:B------:R-:W-:Y:S01]  /*228a0*/  BSSY B1, `(.L_x_533) ;  /* 0x000000a000017945 */ /* 0x000fe20003800000 */
[----:B------:R-:W-:Y:S01]  /*228b0*/  LOP3.LUT R17, R17, 0xfffffffe, RZ, 0xc0, !PT ;  /* 0xfffffffe11117812 */ /* 0x000fe200078ec0ff */
[----:B------:R-:W-:Y:S01]  /*228c0*/  FMUL R218, R217, R16 ;  /* 0x00000010d9da7220 */ /* 0x000fe20000400000 */
[----:B------:R-:W-:-:S03]  /*228d0*/  ISETP.GT.AND P1, PT, R0, RZ, P3 ;  /* 0x000000ff0000720c */ /* 0x000fc60001f24270 */
[----:B------:R-:W-:-:S05]  /*228e0*/  FFMA R218, R231, R2, R218 ;  /* 0x00000002e7da7223 */ /* 0x000fca00000000da */
[----:B------:R-:W-:Y:S02]  /*228f0*/  F2FP.BF16.F32.PACK_AB R218, RZ, R218 ;  /* 0x000000daffda723e */ /* 0x000fe400000010ff */
[----:B------:R-:W-:-:S03]  /*22900*/  @P3 LOP3.LUT R17, R17, 0x1, RZ, 0xfc, !PT ;  /* 0x0000000111113812 */ /* 0x000fc600078efcff */
[----:B------:R0:W-:Y:S01]  /*22910*/  @P0 STG.E.U16 desc[UR46][R8.64+0xf2], R218 ;  /* 0x0000f2da08000986 */ /* 0x0001e2000c10152e */
[----:B------:R-:W-:Y:S05]  /*22920*/  @!P1 BRA `(.L_x_534) ;  /* 0x0000000000049947 */ /* 0x000fea0003800000 */
[----:B------:R0:W5:Y:S02]  /*22930*/  LDG.E.LTC128B.U16 R216, desc[UR46][R236.64+0x100] ;  /* 0x0001002eecd87981 */ /* 0x000164000c1e1520 */
.L_x_534:
[----:B------:R-:W-:Y:S05]  /*22940*/  BSYNC B1 ;  /* 0x0000000000017941 */ /* 0x000fea0003800000 */
.L_x_533:
[----:B0-----:R-:W2:Y:S01]  /*22950*/  LDL.64 R218, [R1+0x308] ;  /* 0x0003080001da7983 */ /* 0x001ea20000100a00 */
[----:B-----5:R-:W-:Y:S01]  /*22960*/  IMAD.U32 R217, R216, 0x10000, RZ ;  /* 0x00010000d8d97824 */ /* 0x020fe200078e00ff */
[----:B------:R-:W-:Y:S01]  /*22970*/  ISETP.GT.AND P2, PT, R3, 0x81, PT ;  /* 0x000000810300780c */ /* 0x000fe20003f44270 */
[----:B------:R-:W-:Y:S01]  /*22980*/  BSSY B1, `(.L_x_535) ;  /* 0x000000b000017945 */ /* 0x000fe20003800000 */
[----:B------:R-:W-:Y:S01]  /*22990*/  LOP3.LUT R17, R17, 0xfffffffb, RZ, 0xc0, !PT ;  /* 0xfffffffb11117812 */ /* 0x000fe200078ec0ff */
[----:B------:R-:W-:Y:S01]  /*229a0*/  FMUL R217, R217, R16 ;  /* 0x00000010d9d97220 */ /* 0x000fe20000400000 */
[----:B------:R-:W-:-:S03]  /*229b0*/  ISETP.GT.AND P0, PT, R0, RZ, P2 ;  /* 0x000000ff0000720c */ /* 0x000fc60001704270 */
[----:B------:R-:W-:Y:S01]  /*229c0*/  FFMA R217, R200, R2, R217 ;  /* 0x00000002c8d97223 */ /* 0x000fe200000000d9 */
[----:B------:R-:W-:-:S04]  /*229d0*/  PRMT R200, R216, 0x7610, R200 ;  /* 0x00007610d8c87816 */ /* 0x000fc800000000c8 */
[----:B------:R-:W-:Y:S02]  /*229e0*/  F2FP.BF16.F32.PACK_AB R217, RZ, R217 ;  /* 0x000000d9ffd9723e */ /* 0x000fe400000010ff */
[----:B------:R-:W-:-:S03]  /*229f0*/  @P2 LOP3.LUT R17, R17, 0x4, RZ, 0xfc, !PT ;  /* 0x0000000411112812 */ /* 0x000fc600078efcff */
[----:B--2---:R0:W-:Y:S01]  /*22a00*/  @P1 STG.E.U16 desc[UR46][R218.64+0x100], R217 ;  /* 0x000100d9da001986 */ /* 0x0041e2000c10152e */
[----:B------:R-:W-:Y:S05]  /*22a10*/  @!P0 BRA `(.L_x_536) ;  /* 0x0000000000048947 */ /* 0x000fea0003800000 */
[----:B------:R2:W5:Y:S02]  /*22a20*/  LDG.E.LTC128B.U16 R200, desc[UR46][R236.64+0x102] ;  /* 0x0001022eecc87981 */ /* 0x000564000c1e1520 */
.L_x_536:
[----:B------:R-:W-:Y:S05]  /*22a30*/  BSYNC B1 ;  /* 0x0000000000017941 */ /* 0x000fea0003800000 */
.L_x_535:
        /* <DEDUP_REMOVED lines=9> */
.L_x_538:
[----:B------:R-:W-:Y:S05]  /*22ad0*/  BSYNC B1 ;  /* 0x0000000000017941 */ /* 0x000fea0003800000 */
.L_x_537:
        /* <DEDUP_REMOVED lines=9> */
.L_x_540:
[----:B------:R-:W-:Y:S05]  /*22b70*/  BSYNC B1 ;  /* 0x0000000000017941 */ /* 0x000fea0003800000 */
.L_x_539:
        /* <DEDUP_REMOVED lines=12> */
.L_x_542:
[----:B------:R-:W-:Y:S05]  /*22c40*/  BSYNC B1 ;  /* 0x0000000000017941 */ /* 0x000fea0003800000 */
.L_x_541:
[----:B-----5:R-:W-:Y:S01]  /*22c50*/  IMAD.U32 R201, R200, 0x10000, RZ ;  /* 0x00010000c8c97824 */ /* 0x020fe200078e00ff */
[----:B------:R-:W-:Y:S01]  /*22c60*/  ISETP.GT.AND P4, PT, R3, 0x89, PT ;  /* 0x000000890300780c */ /* 0x000fe20003f84270 */
[----:B------:R-:W-:Y:S02]  /*22c70*/  BSSY B1, `(.L_x_543) ;  /* 0x0000008000017945 */ /* 0x000fe40003800000 */
[----:B------:R-:W-:Y:S01]  /*22c80*/  FMUL R201, R201, R16 ;  /* 0x00000010c9c97220 */ /* 0x000fe20000400000 */
[----:B------:R-:W-:-:S03]  /*22c90*/  ISETP.GT.AND P0, PT, R0, RZ, P4 ;  /* 0x000000ff0000720c */ /* 0x000fc60002704270 */
[----:B------:R-:W-:-:S05]  /*22ca0*/  FFMA R201, R204, R2, R201 ;  /* 0x00000002ccc97223 */ /* 0x000fca00000000c9 */
[----:B------:R-:W-:-:S05]  /*22cb0*/  F2FP.BF16.F32.PACK_AB R201, RZ, R201 ;  /* 0x000000c9ffc9723e */ /* 0x000fca00000010ff */
[----:B------:R0:W-:Y:S01]  /*22cc0*/  @P1 STG.E.U16 desc[UR46][R218.64+0x110], R201 ;  /* 0x000110c9da001986 */ /* 0x0001e2000c10152e */
[----:B------:R-:W-:Y:S05]  /*22cd0*/  @!P0 BRA `(.L_x_544) ;  /* 0x0000000000048947 */ /* 0x000fea0003800000 */
[----:B------:R0:W5:Y:S02]  /*22ce0*/  LDG.E.LTC128B.U16 R200, desc[UR46][R236.64+0x112] ;  /* 0x0001122eecc87981 */ /* 0x000164000c1e1520 */
.L_x_544:
[----:B------:R-:W-:Y:S05]  /*22cf0*/  BSYNC B1 ;  /* 0x0000000000017941 */ /* 0x000fea0003800000 */
.L_x_543:
        /* <DEDUP_REMOVED lines=9> */
.L_x_546:
[----:B------:R-:W-:Y:S05]  /*22d90*/  BSYNC B1 ;  /* 0x0000000000017941 */ /* 0x000fea0003800000 */
.L_x_545:
        /* <DEDUP_REMOVED lines=9> */
.L_x_548:
[----:B------:R-:W-:Y:S05]  /*22e30*/  BSYNC B1 ;  /* 0x0000000000017941 */ /* 0x000fea0003800000 */
.L_x_547:
[----:B0----5:R-:W-:Y:S01]  /*22e40*/  IMAD.U32 R201, R200, 0x10000, RZ ;  /* 0x00010000c8c97824 */ /* 0x021fe200078e00ff */
        /* <DEDUP_REMOVED lines=9> */
.L_x_550:
[----:B------:R-:W-:Y:S05]  /*22ee0*/  BSYNC B1 ;  /* 0x0000000000017941 */ /* 0x000fea0003800000 */
.L_x_549:
[----:B-----5:R-:W-:Y:S01]  /*22ef0*/  IMAD.U32 R201, R200, 0x10000, RZ ;  /* 0x00010000c8c97824 */ /* 0x020fe200078e00ff */
[----:B------:R-:W-:Y:S01]  /*22f00*/  ISETP.GT.AND P2, PT, R3, 0x91, PT ;  /* 0x000000910300780c */ /* 0x000fe20003f44270 */
[----:B------:R-:W-:Y:S02]  /*22f10*/  BSSY B1, `(.L_x_551) ;  /* 0x0000008000017945 */ /* 0x000fe40003800000 */
[----:B------:R-:W-:-:S04]  /*22f20*/  FMUL R201, R201, R16 ;  /* 0x00000010c9c97220 */ /* 0x000fc80000400000 */
[----:B------:R-:W-:-:S05]  /*22f30*/  FFMA R201, R208, R2, R201 ;  /* 0x00000002d0c97223 */ /* 0x000fca00000000c9 */
[----:B------:R-:W-:-:S05]  /*22f40*/  F2FP.BF16.F32.PACK_AB R201, RZ, R201 ;  /* 0x000000c9ffc9723e */ /* 0x000fca00000010ff */
[----:B------:R0:W-:Y:S01]  /*22f50*/  @P0 STG.E.U16 desc[UR46][R218.64+0x120], R201 ;  /* 0x000120c9da000986 */ /* 0x0001e2000c10152e */
[----:B------:R-:W-:-:S13]  /*22f60*/  ISETP.GT.AND P0, PT, R0, RZ, P2 ;  /* 0x000000ff0000720c */ /* 0x000fda0001704270 */
[----:B0-----:R-:W-:Y:S05]  /*22f70*/  @!P0 BRA `(.L_x_552) ;  /* 0x0000000000048947 */ /* 0x001fea0003800000 */
[----:B------:R0:W5:Y:S02]  /*22f80*/  LDG.E.LTC128B.U16 R200, desc[UR46][R236.64+0x122] ;  /* 0x0001222eecc87981 */ /* 0x000164000c1e1520 */
.L_x_552:
[----:B------:R-:W-:Y:S05]  /*22f90*/  BSYNC B1 ;  /* 0x0000000000017941 */ /* 0x000fea0003800000 */
.L_x_551:
        /* <DEDUP_REMOVED lines=9> */
.L_x_554:
[----:B------:R-:W-:Y:S05]  /*23030*/  BSYNC B1 ;  /* 0x0000000000017941 */ /* 0x000fea0003800000 */
.L_x_553:
        /* <DEDUP_REMOVED lines=9> */
.L_x_556:
[----:B------:R-:W-:Y:S05]  /*230d0*/  BSYNC B1 ;  /* 0x0000000000017941 */ /* 0x000fea0003800000 */
.L_x_555:
        /* <DEDUP_REMOVED lines=10> */
.L_x_558:
[----:B------:R-:W-:Y:S05]  /*23180*/  BSYNC B1 ;  /* 0x0000000000017941 */ /* 0x000fea0003800000 */
.L_x_557:
[----:B-----5:R-:W-:Y:S01]  /*23190*/  IMAD.U32 R201, R200, 0x10000, RZ ;  /* 0x00010000c8c97824 */ /* 0x020fe200078e00ff */
[----:B------:R-:W-:Y:S03]  /*231a0*/  BSSY B1, `(.L_x_559) ;  /* 0x0000009000017945 */ /* 0x000fe60003800000 */
[----:B------:R-:W-:-:S04]  /*231b0*/  FMUL R201, R201, R16 ;  /* 0x00000010c9c97220 */ /* 0x000fc80000400000 */
[----:B------:R-:W-:-:S05]  /*231c0*/  FFMA R201, R212, R2, R201 ;  /* 0x00000002d4c97223 */ /* 0x000fca00000000c9 */
[----:B------:R-:W-:-:S05]  /*231d0*/  F2FP.BF16.F32.PACK_AB R201, RZ, R201 ;  /* 0x000000c9ffc9723e */ /* 0x000fca00000010ff */
[----:B------:R0:W-:Y:S01]  /*231e0*/  @P0 STG.E.U16 desc[UR46][R218.64+0x130], R201 ;  /* 0x000130c9da000986 */ /* 0x0001e2000c10152e */
[----:B------:R-:W-:-:S04]  /*231f0*/  ISETP.GT.AND P0, PT, R3, 0x99, PT ;  /* 0x000000990300780c */ /* 0x000fc80003f04270 */
[----:B------:R-:W-:-:S13]  /*23200*/  ISETP.GT.AND P5, PT, R0, RZ, P0 ;  /* 0x000000ff0000720c */ /* 0x000fda00007a4270 */
[----:B0-----:R-:W-:Y:S05]  /*23210*/  @!P5 BRA `(.L_x_560) ;  /* 0x000000000004d947 */ /* 0x001fea0003800000 */
[----:B------:R0:W5:Y:S02]  /*23220*/  LDG.E.LTC128B.U16 R200, desc[UR46][R236.64+0x132] ;  /* 0x0001322eecc87981 */ /* 0x000164000c1e1520 */
.L_x_560:
[----:B------:R-:W-:Y:S05]  /*23230*/  BSYNC B1 ;  /* 0x0000000000017941 */ /* 0x000fea0003800000 */
.L_x_559:
        /* <DEDUP_REMOVED lines=9> */
.L_x_562:
[----:B------:R-:W-:Y:S05]  /*232d0*/  BSYNC B1 ;  /* 0x0000000000017941 */ /* 0x000fea0003800000 */
.L_x_561:
        /* <DEDUP_REMOVED lines=9> */
.L_x_564:
[----:B------:R-:W-:Y:S05]  /*23370*/  BSYNC B1 ;  /* 0x0000000000017941 */ /* 0x000fea0003800000 */
.L_x_563:
        /* <DEDUP_REMOVED lines=8> */
[----:B0-----:R-:W-:Y:S05]  /*23400*/  @!P5 BRA `(.L_x_566) ;  /* 0x000000000004d947 */ /* 0x001fea0003800000 */
[----:B------:R0:W5:Y:S02]  /*23410*/  LDG.E.LTC128B.U16 R200, desc[UR46][R22.64+0x100] ;  /* 0x0001002e16c87981 */ /* 0x000164000c1e1520 */
.L_x_566:
[----:B------:R-:W-:Y:S05]  /*23420*/  BSYNC B1 ;  /* 0x0000000000017941 */ /* 0x000fea0003800000 */
.L_x_565:
[----:B------:R-:W2:Y:S01]  /*23430*/  LDL.64 R204, [R1+0x340] ;  /* 0x0003400001cc7983 */ /* 0x000ea20000100a00 */
[----:B-----5:R-:W-:Y:S01]  /*23440*/  IMAD.U32 R201, R200, 0x10000, RZ ;  /* 0x00010000c8c97824 */ /* 0x020fe200078e00ff */
[----:B------:R-:W-:Y:S03]  /*23450*/  BSSY B1, `(.L_x_567) ;  /* 0x0000009000017945 */ /* 0x000fe60003800000 */
[----:B------:R-:W-:-:S04]  /*23460*/  FMUL R201, R201, R16 ;  /* 0x00000010c9c97220 */ /* 0x000fc80000400000 */
[----:B------:R-:W-:-:S05]  /*23470*/  FFMA R201, R184, R2, R201 ;  /* 0x00000002b8c97223 */ /* 0x000fca00000000c9 */
[----:B------:R-:W-:-:S05]  /*23480*/  F2FP.BF16.F32.PACK_AB R201, RZ, R201 ;  /* 0x000000c9ffc9723e */ /* 0x000fca00000010ff */
[----:B--2---:R2:W-:Y:S01]  /*23490*/  @P5 STG.E.U16 desc[UR46][R204.64+0x100], R201 ;  /* 0x000100c9cc005986 */ /* 0x0045e2000c10152e */
[----:B------:R-:W-:-:S04]  /*234a0*/  LOP3.LUT P5, RZ, R17, 0x4, RZ, 0xc0, !PT ;  /* 0x0000000411ff7812 */ /* 0x000fc800078ac0ff */
[----:B------:R-:W-:-:S13]  /*234b0*/  ISETP.GT.AND P5, PT, R0, 0x80, P5 ;  /* 0x000000800000780c */ /* 0x000fda0002fa4270 */
[----:B--2---:R-:W-:Y:S05]  /*234c0*/  @!P5 BRA `(.L_x_568) ;  /* 0x000000000004d947 */ /* 0x004fea0003800000 */
[----:B------:R2:W5:Y:S02]  /*234d0*/  LDG.E.LTC128B.U16 R200, desc[UR46][R22.64+0x102] ;  /* 0x0001022e16c87981 */ /* 0x000564000c1e1520 */
.L_x_568:
[----:B------:R-:W-:Y:S05]  /*234e0*/  BSYNC B1 ;  /* 0x0000000000017941 */ /* 0x000fea0003800000 */
.L_x_567:
        /* <DEDUP_REMOVED lines=10> */
.L_x_570:
[----:B------:R-:W-:Y:S05]  /*23590*/  BSYNC B1 ;  /* 0x0000000000017941 */ /* 0x000fea0003800000 */
.L_x_569:
        /* <DEDUP_REMOVED lines=11> */
.L_x_572:
[----:B------:R-:W-:Y:S05]  /*23650*/  BSYNC B1 ;  /* 0x0000000000017941 */ /* 0x000fea0003800000 */
.L_x_571:
        /* <DEDUP_REMOVED lines=9> */
.L_x_574:
[----:B------:R-:W-:Y:S05]  /*236f0*/  BSYNC B1 ;  /* 0x0000000000017941 */ /* 0x000fea0003800000 */
.L_x_573:
        /* <DEDUP_REMOVED lines=9> */
.L_x_576:
[----:B------:R-:W-:Y:S05]  /*23790*/  BSYNC B1 ;  /* 0x0000000000017941 */ /* 0x000fea0003800000 */
.L_x_575:
        /* <DEDUP_REMOVED lines=9> */
.L_x_578:
[----:B------:R-:W-:Y:S05]  /*23830*/  BSYNC B1 ;  /* 0x0000000000017941 */ /* 0x000fea0003800000 */
.L_x_577:
        /* <DEDUP_REMOVED lines=9> */
.L_x_580:
[----:B------:R-:W-:Y:S05]  /*238d0*/  BSYNC B1 ;  /* 0x0000000000017941 */ /* 0x000fea0003800000 */
.L_x_579:
        /* <DEDUP_REMOVED lines=9> */
.L_x_582:
[----:B------:R-:W-:Y:S05]  /*23970*/  BSYNC B1 ;  /* 0x0000000000017941 */ /* 0x000fea0003800000 */
.L_x_581:
        /* <DEDUP_REMOVED lines=9> */
.L_x_584:
[----:B------:R-:W-:Y:S05]  /*23a10*/  BSYNC B1 ;  /* 0x0000000000017941 */ /* 0x000fea0003800000 */
.L_x_583:
        /* <DEDUP_REMOVED lines=9> */
.L_x_586:
[----:B------:R-:W-:Y:S05]  /*23ab0*/  BSYNC B1 ;  /* 0x0000000000017941 */ /* 0x000fea0003800000 */
.L_x_585:
        /* <DEDUP_REMOVED lines=9> */
.L_x_588:
[----:B------:R-:W-:Y:S05]  /*23b50*/  BSYNC B1 ;  /* 0x0000000000017941 */ /* 0x000fea0003800000 */
.L_x_587:
        /* <DEDUP_REMOVED lines=9> */
.L_x_590:
[----:B------:R-:W-:Y:S05]  /*23bf0*/  BSYNC B1 ;  /* 0x0000000000017941 */ /* 0x000fea0003800000 */
.L_x_589:
        /* <DEDUP_REMOVED lines=9> */
.L_x_592:
[----:B------:R-:W-:Y:S05]  /*23c90*/  BSYNC B1 ;  /* 0x0000000000017941 */ /* 0x000fea0003800000 */
.L_x_591:
        /* <DEDUP_REMOVED lines=9> */
.L_x_594:
[----:B------:R-:W-:Y:S05]  /*23d30*/  BSYNC B1 ;  /* 0x0000000000017941 */ /* 0x000fea0003800000 */
.L_x_593:
        /* <DEDUP_REMOVED lines=9> */
.L_x_596:
[----:B------:R-:W-:Y:S05]  /*23dd0*/  BSYNC B1 ;  /* 0x0000000000017941 */ /* 0x000fea0003800000 */
.L_x_595:
        /* <DEDUP_REMOVED lines=10> */
.L_x_598:
[----:B------:R-:W-:Y:S05]  /*23e80*/  BSYNC B1 ;  /* 0x0000000000017941 */ /* 0x000fea0003800000 */
.L_x_597:
        /* <DEDUP_REMOVED lines=10> */
.L_x_600:
[----:B------:R-:W-:Y:S05]  /*23f30*/  BSYNC B1 ;  /* 0x0000000000017941 */ /* 0x000fea0003800000 */
.L_x_599:
        /* <DEDUP_REMOVED lines=10> */
.L_x_602:
[----:B------:R-:W-:Y:S05]  /*23fe0*/  BSYNC B1 ;  /* 0x0000000000017941 */ /* 0x000fea0003800000 */
.L_x_601:
        /* <DEDUP_REMOVED lines=11> */
.L_x_604:
[----:B------:R-:W-:Y:S05]  /*240a0*/  BSYNC B1 ;  /* 0x0000000000017941 */ /* 0x000fea0003800000 */
.L_x_603:
        /* <DEDUP_REMOVED lines=9> */
.L_x_606:
[----:B------:R-:W-:Y:S05]  /*24140*/  BSYNC B1 ;  /* 0x0000000000017941 */ /* 0x000fea0003800000 */
.L_x_605:
        /* <DEDUP_REMOVED lines=9> */
.L_x_608:
[----:B------:R-:W-:Y:S05]  /*241e0*/  BSYNC B1 ;  /* 0x0000000000017941 */ /* 0x000fea0003800000 */
.L_x_607:
        /* <DEDUP_REMOVED lines=9> */
.L_x_610:
[----:B------:R-:W-:Y:S05]  /*24280*/  BSYNC B1 ;  /* 0x0000000000017941 */ /* 0x000fea0003800000 */
.L_x_609:
        /* <DEDUP_REMOVED lines=9> */
.L_x_612:
[----:B------:R-:W-:Y:S05]  /*24320*/  BSYNC B1 ;  /* 0x0000000000017941 */ /* 0x000fea0003800000 */
.L_x_611:
        /* <DEDUP_REMOVED lines=9> */
.L_x_614:
[----:B------:R-:W-:Y:S05]  /*243c0*/  BSYNC B1 ;  /* 0x0000000000017941 */ /* 0x000fea0003800000 */
.L_x_613:
        /* <DEDUP_REMOVED lines=9> */
.L_x_616:
[----:B------:R-:W-:Y:S05]  /*24460*/  BSYNC B1 ;  /* 0x0000000000017941 */ /* 0x000fea0003800000 */
.L_x_615:
        /* <DEDUP_REMOVED lines=9> */
.L_x_618:
[----:B------:R-:W-:Y:S05]  /*24500*/  BSYNC B1 ;  /* 0x0000000000017941 */ /* 0x000fea0003800000 */
.L_x_617:
        /* <DEDUP_REMOVED lines=9> */
.L_x_620:
[----:B------:R-:W-:Y:S05]  /*245a0*/  BSYNC B1 ;  /* 0x0000000000017941 */ /* 0x000fea0003800000 */
.L_x_619:
        /* <DEDUP_REMOVED lines=9> */
.L_x_622:
[----:B------:R-:W-:Y:S05]  /*24640*/  BSYNC B1 ;  /* 0x0000000000017941 */ /* 0x000fea0003800000 */
.L_x_621:
        /* <DEDUP_REMOVED lines=9> */
.L_x_624:
[----:B------:R-:W-:Y:S05]  /*246e0*/  BSYNC B1 ;  /* 0x0000000000017941 */ /* 0x000fea0003800000 */
.L_x_623:
        /* <DEDUP_REMOVED lines=9> */
.L_x_626:
[----:B------:R-:W-:Y:S05]  /*24780*/  BSYNC B1 ;  /* 0x0000000000017941 */ /* 0x000fea0003800000 */
.L_x_625:
        /* <DEDUP_REMOVED lines=9> */
.L_x_628:
[----:B------:R-:W-:Y:S05]  /*24820*/  BSYNC B1 ;  /* 0x0000000000017941 */ /* 0x000fea0003800000 */
.L_x_627:
        /* <DEDUP_REMOVED lines=10> */
.L_x_630:
[----:B------:R-:W-:Y:S05]  /*248d0*/  BSYNC B1 ;  /* 0x0000000000017941 */ /* 0x000fea0003800000 */
.L_x_629:
        /* <DEDUP_REMOVED lines=10> */
.L_x_632:
[----:B------:R-:W-:Y:S05]  /*24980*/  BSYNC B1 ;  /* 0x0000000000017941 */ /* 0x000fea0003800000 */
.L_x_631:
        /* <DEDUP_REMOVED lines=10> */
.L_x_634:
[----:B------:R-:W-:Y:S05]  /*24a30*/  BSYNC B1 ;  /* 0x0000000000017941 */ /* 0x000fea0003800000 */
.L_x_633:
        /* <DEDUP_REMOVED lines=10> */
.L_x_636:
[----:B------:R-:W-:Y:S05]  /*24ae0*/  BSYNC B1 ;  /* 0x0000000000017941 */ /* 0x000fea0003800000 */
.L_x_635:
        /* <DEDUP_REMOVED lines=9> */
.L_x_638:
[----:B------:R-:W-:Y:S05]  /*24b80*/  BSYNC B1 ;  /* 0x0000000000017941 */ /* 0x000fea0003800000 */
.L_x_637:
        /* <DEDUP_REMOVED lines=9> */
.L_x_640:
[----:B------:R-:W-:Y:S05]  /*24c20*/  BSYNC B1 ;  /* 0x0000000000017941 */ /* 0x000fea0003800000 */
.L_x_639:
        /* <DEDUP_REMOVED lines=9> */
.L_x_642:
[----:B------:R-:W-:Y:S05]  /*24cc0*/  BSYNC B1 ;  /* 0x0000000000017941 */ /* 0x000fea0003800000 */
.L_x_641:
        /* <DEDUP_REMOVED lines=9> */
.L_x_644:
[----:B------:R-:W-:Y:S05]  /*24d60*/  BSYNC B1 ;  /* 0x0000000000017941 */ /* 0x000fea0003800000 */
.L_x_643:
        /* <DEDUP_REMOVED lines=9> */
.L_x_646:
[----:B------:R-:W-:Y:S05]  /*24e00*/  BSYNC B1 ;  /* 0x0000000000017941 */ /* 0x000fea0003800000 */
.L_x_645:
        /* <DEDUP_REMOVED lines=9> */
.L_x_648:
[----:B------:R-:W-:Y:S05]  /*24ea0*/  BSYNC B1 ;  /* 0x0000000000017941 */ /* 0x000fea0003800000 */
.L_x_647:
        /* <DEDUP_REMOVED lines=9> */
.L_x_650:
[----:B------:R-:W-:Y:S05]  /*24f40*/  BSYNC B1 ;  /* 0x0000000000017941 */ /* 0x000fea0003800000 */
.L_x_649:
        /* <DEDUP_REMOVED lines=9> */
.L_x_652:
[----:B------:R-:W-:Y:S05]  /*24fe0*/  BSYNC B1 ;  /* 0x0000000000017941 */ /* 0x000fea0003800000 */
.L_x_651:
        /* <DEDUP_REMOVED lines=9> */
.L_x_654:
[----:B------:R-:W-:Y:S05]  /*25080*/  BSYNC B1 ;  /* 0x0000000000017941 */ /* 0x000fea0003800000 */
.L_x_653:
        /* <DEDUP_REMOVED lines=9> */
.L_x_656:
[----:B------:R-:W-:Y:S05]  /*25120*/  BSYNC B1 ;  /* 0x0000000000017941 */ /* 0x000fea0003800000 */
.L_x_655:
        /* <DEDUP_REMOVED lines=9> */
.L_x_658:
[----:B------:R-:W-:Y:S05]  /*251c0*/  BSYNC B1 ;  /* 0x0000000000017941 */ /* 0x000fea0003800000 */
.L_x_657:
        /* <DEDUP_REMOVED lines=9> */
.L_x_660:
[----:B------:R-:W-:Y:S05]  /*25260*/  BSYNC B1 ;  /* 0x0000000000017941 */ /* 0x000fea0003800000 */
.L_x_659:
[----:B0----5:R-:W-:Y:S01]  /*25270*/  IMAD.U32 R153, R200, 0x10000, RZ ;  /* 0x00010000c8997824 */ /* 0x021fe200078e00ff */
[----:B------:R-:W-:Y:S01]  /*25280*/  ISETP.GT.AND P3, PT, R3, 0xa0, PT ;  /* 0x000000a00300780c */ /* 0x000fe20003f64270 */
[----:B------:R-:W-:Y:S02]  /*25290*/  BSSY B1, `(.L_x_661) ;  /* 0x0000009000017945 */ /* 0x000fe40003800000 */
[----:B------:R-:W-:Y:S01]  /*252a0*/  FMUL R152, R153, R16 ;  /* 0x0000001099987220 */ /* 0x000fe20000400000 */
[----:B------:R-:W-:-:S03]  /*252b0*/  ISETP.GT.AND P1, PT, R0, RZ, P3 ;  /* 0x000000ff0000720c */ /* 0x000fc60001f24270 */
[----:B------:R-:W-:-:S05]  /*252c0*/  FFMA R152, R167, R2, R152 ;  /* 0x00000002a7987223 */ /* 0x000fca0000000098 */
[----:B------:R-:W-:Y:S02]  /*252d0*/  F2FP.BF16.F32.PACK_AB R153, RZ, R152 ;  /* 0x00000098ff99723e */ /* 0x000fe400000010ff */
[----:B------:R-:W-:-:S03]  /*252e0*/  P2R R152, PR, RZ, 0x8 ;  /* 0x00000008ff987803 */ /* 0x000fc60000000000 */
[----:B------:R0:W-:Y:S01]  /*252f0*/  @P0 STG.E.U16 desc[UR46][R8.64+0x132], R153 ;  /* 0x0001329908000986 */ /* 0x0001e2000c10152e */
[----:B------:R-:W-:Y:S05]  /*25300*/  @!P1 BRA `(.L_x_662) ;  /* 0x0000000000049947 */ /* 0x000fea0003800000 */
[----:B------:R0:W5:Y:S02]  /*25310*/  LDG.E.LTC128B.U16 R200, desc[UR46][R236.64+0x140] ;  /* 0x0001402eecc87981 */ /* 0x000164000c1e1520 */
.L_x_662:
[----:B------:R-:W-:Y:S05]  /*25320*/  BSYNC B1 ;  /* 0x0000000000017941 */ /* 0x000fea0003800000 */
.L_x_661:
[----:B0----5:R-:W-:Y:S01]  /*25330*/  IMAD.U32 R153, R200, 0x10000, RZ ;  /* 0x00010000c8997824 */ /* 0x021fe200078e00ff */
[----:B------:R-:W-:Y:S01]  /*25340*/  ISETP.GT.AND P2, PT, R3, 0xa1, PT ;  /* 0x000000a10300780c */ /* 0x000fe20003f44270 */
[----:B------:R-:W-:Y:S02]  /*25350*/  BSSY B1, `(.L_x_663) ;  /* 0x0000009000017945 */ /* 0x000fe40003800000 */
[----:B------:R-:W-:Y:S01]  /*25360*/  FMUL R153, R153, R16 ;  /* 0x0000001099997220 */ /* 0x000fe20000400000 */
[----:B------:R-:W-:Y:S02]  /*25370*/  ISETP.GT.AND P0, PT, R0, RZ, P2 ;  /* 0x000000ff0000720c */ /* 0x000fe40001704270 */
[----:B------:R-:W-:Y:S01]  /*25380*/  P2R R154, PR, RZ, 0x4 ;  /* 0x00000004ff9a7803 */ /* 0x000fe20000000000 */
[----:B------:R-:W-:-:S05]  /*25390*/  FFMA R153, R136, R2, R153 ;  /* 0x0000000288997223 */ /* 0x000fca0000000099 */
[----:B------:R-:W-:-:S05]  /*253a0*/  F2FP.BF16.F32.PACK_AB R153, RZ, R153 ;  /* 0x00000099ff99723e */ /* 0x000fca00000010ff */
[----:B------:R0:W-:Y:S01]  /*253b0*/  @P1 STG.E.U16 desc[UR46][R218.64+0x140], R153 ;  /* 0x00014099da001986 */ /* 0x0001e2000c10152e */
[----:B------:R-:W-:Y:S05]  /*253c0*/  @!P0 BRA `(.L_x_664) ;  /* 0x0000000000048947 */ /* 0x000fea0003800000 */
[----:B------:R0:W5:Y:S02]  /*253d0*/  LDG.E.LTC128B.U16 R200, desc[UR46][R236.64+0x142] ;  /* 0x0001422eecc87981 */ /* 0x000164000c1e1520 */
.L_x_664:
[----:B------:R-:W-:Y:S05]  /*253e0*/  BSYNC B1 ;  /* 0x0000000000017941 */ /* 0x000fea0003800000 */
.L_x_663:
        /* <DEDUP_REMOVED lines=9> */
.L_x_666:
[----:B------:R-:W-:Y:S05]  /*25480*/  BSYNC B1 ;  /* 0x0000000000017941 */ /* 0x000fea0003800000 */
.L_x_665:
        /* <DEDUP_REMOVED lines=9> */
.L_x_668:
[----:B------:R-:W-:Y:S05]  /*25520*/  BSYNC B1 ;  /* 0x0000000000017941 */ /* 0x000fea0003800000 */
.L_x_667:
        /* <DEDUP_REMOVED lines=10> */
.L_x_670:
[----:B------:R-:W-:Y:S05]  /*255d0*/  BSYNC B1 ;  /* 0x0000000000017941 */ /* 0x000fea0003800000 */
.L_x_669:
        /* <DEDUP_REMOVED lines=10> */
.L_x_672:
[----:B------:R-:W-:Y:S05]  /*25680*/  BSYNC B1 ;  /* 0x0000000000017941 */ /* 0x000fea0003800000 */
.L_x_671:
        /* <DEDUP_REMOVED lines=9> */
.L_x_674:
[----:B------:R-:W-:Y:S05]  /*25720*/  BSYNC B1 ;  /* 0x0000000000017941 */ /* 0x000fea0003800000 */
.L_x_673:
        /* <DEDUP_REMOVED lines=9> */
.L_x_676:
[----:B------:R-:W-:Y:S05]  /*257c0*/  BSYNC B1 ;  /* 0x0000000000017941 */ /* 0x000fea0003800000 */
.L_x_675:
        /* <DEDUP_REMOVED lines=10> */
.L_x_678:
[----:B------:R-:W-:Y:S05]  /*25870*/  BSYNC B1 ;  /* 0x0000000000017941 */ /* 0x000fea0003800000 */
.L_x_677:
        /* <DEDUP_REMOVED lines=10> */
.L_x_680:
[----:B------:R-:W-:Y:S05]  /*25920*/  BSYNC B1 ;  /* 0x0000000000017941 */ /* 0x000fea0003800000 */
.L_x_679:
        /* <DEDUP_REMOVED lines=9> */
.L_x_682:
[----:B------:R-:W-:Y:S05]  /*259c0*/  BSYNC B1 ;  /* 0x0000000000017941 */ /* 0x000fea0003800000 */
.L_x_681:
        /* <DEDUP_REMOVED lines=9> */
.L_x_684:
[----:B------:R-:W-:Y:S05]  /*25a60*/  BSYNC B1 ;  /* 0x0000000000017941 */ /* 0x000fea0003800000 */
.L_x_683:
        /* <DEDUP_REMOVED lines=10> */
.L_x_686:
[----:B------:R-:W-:Y:S05]  /*25b10*/  BSYNC B1 ;  /* 0x0000000000017941 */ /* 0x000fea0003800000 */
.L_x_685:
        /* <DEDUP_REMOVED lines=10> */
.L_x_688:
[----:B------:R-:W-:Y:S05]  /*25bc0*/  BSYNC B1 ;  /* 0x0000000000017941 */ /* 0x000fea0003800000 */
.L_x_687:
        /* <DEDUP_REMOVED lines=9> */
.L_x_690:
[----:B------:R-:W-:Y:S05]  /*25c60*/  BSYNC B1 ;  /* 0x0000000000017941 */ /* 0x000fea0003800000 */
.L_x_689:
        /* <DEDUP_REMOVED lines=9> */
.L_x_692:
[----:B------:R-:W-:Y:S05]  /*25d00*/  BSYNC B1 ;  /* 0x0000000000017941 */ /* 0x000fea0003800000 */
.L_x_691:
[----:B-----5:R-:W-:Y:S01]  /*25d10*/  IMAD.U32 R137, R200, 0x10000, RZ ;  /* 0x00010000c8897824 */ /* 0x020fe200078e00ff */
[----:B------:R-:W-:Y:S03]  /*25d20*/  BSSY B1, `(.L_x_693) ;  /* 0x0000009000017945 */ /* 0x000fe60003800000 */
[----:B------:R-:W-:-:S04]  /*25d30*/  FMUL R136, R137, R16 ;  /* 0x0000001089887220 */ /* 0x000fc80000400000 */
[----:B------:R-:W-:-:S05]  /*25d40*/  FFMA R136, R151, R2, R136 ;  /* 0x0000000297887223 */ /* 0x000fca0000000088 */
[----:B------:R-:W-:-:S05]  /*25d50*/  F2FP.BF16.F32.PACK_AB R136, RZ, R136 ;  /* 0x00000088ff88723e */ /* 0x000fca00000010ff */
[----:B------:R0:W-:Y:S01]  /*25d60*/  @P5 STG.E.U16 desc[UR46][R4.64+0x172], R136 ;  /* 0x0001728804005986 */ /* 0x0001e2000c10152e */
[----:B------:R-:W-:-:S04]  /*25d70*/  ISETP.NE.AND P5, PT, R152, RZ, PT ;  /* 0x000000ff9800720c */ /* 0x000fc80003fa5270 */
[----:B------:R-:W-:-:S13]  /*25d80*/  ISETP.GT.AND P5, PT, R0, 0x80, P5 ;  /* 0x000000800000780c */ /* 0x000fda0002fa4270 */
[----:B0-----:R-:W-:Y:S05]  /*25d90*/  @!P5 BRA `(.L_x_694) ;  /* 0x000000000004d947 */ /* 0x001fea0003800000 */
[----:B------:R0:W5:Y:S02]  /*25da0*/  LDG.E.LTC128B.U16 R200, desc[UR46][R22.64+0x140] ;  /* 0x0001402e16c87981 */ /* 0x000164000c1e1520 */
.L_x_694:
[----:B------:R-:W-:Y:S05]  /*25db0*/  BSYNC B1 ;  /* 0x0000000000017941 */ /* 0x000fea0003800000 */
.L_x_693:
        /* <DEDUP_REMOVED lines=10> */
.L_x_696:
[----:B------:R-:W-:Y:S05]  /*25e60*/  BSYNC B1 ;  /* 0x0000000000017941 */ /* 0x000fea0003800000 */
.L_x_695:
        /* <DEDUP_REMOVED lines=10> */
.L_x_698:
[----:B------:R-:W-:Y:S05]  /*25f10*/  BSYNC B1 ;  /* 0x0000000000017941 */ /* 0x000fea0003800000 */
.L_x_697:
        /* <DEDUP_REMOVED lines=10> */
.L_x_700:
[----:B------:R-:W-:Y:S05]  /*25fc0*/  BSYNC B1 ;  /* 0x0000000000017941 */ /* 0x000fea0003800000 */
.L_x_699:
        /* <DEDUP_REMOVED lines=9> */
.L_x_702:
[----:B------:R-:W-:Y:S05]  /*26060*/  BSYNC B1 ;  /* 0x0000000000017941 */ /* 0x000fea0003800000 */
.L_x_701:
        /* <DEDUP_REMOVED lines=9> */
.L_x_704:
[----:B------:R-:W-:Y:S05]  /*26100*/  BSYNC B1 ;  /* 0x0000000000017941 */ /* 0x000fea0003800000 */
.L_x_703:
        /* <DEDUP_REMOVED lines=9> */
.L_x_706:
[----:B------:R-:W-:Y:S05]  /*261a0*/  BSYNC B1 ;  /* 0x0000000000017941 */ /* 0x000fea0003800000 */
.L_x_705:
        /* <DEDUP_REMOVED lines=9> */
.L_x_708:
[----:B------:R-:W-:Y:S05]  /*26240*/  BSYNC B1 ;  /* 0x0000000000017941 */ /* 0x000fea0003800000 */
.L_x_707:
        /* <DEDUP_REMOVED lines=9> */
.L_x_710:
[----:B------:R-:W-:Y:S05]  /*262e0*/  BSYNC B1 ;  /* 0x0000000000017941 */ /* 0x000fea0003800000 */
.L_x_709:
        /* <DEDUP_REMOVED lines=9> */
.L_x_712:
[----:B------:R-:W-:Y:S05]  /*26380*/  BSYNC B1 ;  /* 0x0000000000017941 */ /* 0x000fea0003800000 */
.L_x_711:
        /* <DEDUP_REMOVED lines=9> */
.L_x_714:
[----:B------:R-:W-:Y:S05]  /*26420*/  BSYNC B1 ;  /* 0x0000000000017941 */ /* 0x000fea0003800000 */
.L_x_713:
        /* <DEDUP_REMOVED lines=9> */
.L_x_716:
[----:B------:R-:W-:Y:S05]  /*264c0*/  BSYNC B1 ;  /* 0x0000000000017941 */ /* 0x000fea0003800000 */
.L_x_715:
        /* <DEDUP_REMOVED lines=9> */
.L_x_718:
[----:B------:R-:W-:Y:S05]  /*26560*/  BSYNC B1 ;  /* 0x0000000000017941 */ /* 0x000fea0003800000 */
.L_x_717:
        /* <DEDUP_REMOVED lines=9> */
.L_x_720:
[----:B------:R-:W-:Y:S05]  /*26600*/  BSYNC B1 ;  /* 0x0000000000017941 */ /* 0x000fea0003800000 */
.L_x_719:
        /* <DEDUP_REMOVED lines=9> */
.L_x_722:
[----:B------:R-:W-:Y:S05]  /*266a0*/  BSYNC B1 ;  /* 0x0000000000017941 */ /* 0x000fea0003800000 */
.L_x_721:
        /* <DEDUP_REMOVED lines=9> */
.L_x_724:
[----:B------:R-:W-:Y:S05]  /*26740*/  BSYNC B1 ;  /* 0x0000000000017941 */ /* 0x000fea0003800000 */
.L_x_723:
        /* <DEDUP_REMOVED lines=10> */
.L_x_726:
[----:B------:R-:W-:Y:S05]  /*267f0*/  BSYNC B1 ;  /* 0x0000000000017941 */ /* 0x000fea0003800000 */
.L_x_725:
        /* <DEDUP_REMOVED lines=10> */
.L_x_728:
[----:B------:R-:W-:Y:S05]  /*268a0*/  BSYNC B1 ;  /* 0x0000000000017941 */ /* 0x000fea0003800000 */
.L_x_727:
        /* <DEDUP_REMOVED lines=10> */
.L_x_730:
[----:B------:R-:W-:Y:S05]  /*26950*/  BSYNC B1 ;  /* 0x0000000000017941 */ /* 0x000fea0003800000 */
.L_x_729:
        /* <DEDUP_REMOVED lines=10> */
.L_x_732:
[----:B------:R-:W-:Y:S05]  /*26a00*/  BSYNC B1 ;  /* 0x0000000000017941 */ /* 0x000fea0003800000 */
.L_x_731:
        /* <DEDUP_REMOVED lines=9> */
.L_x_734:
[----:B------:R-:W-:Y:S05]  /*26aa0*/  BSYNC B1 ;  /* 0x0000000000017941 */ /* 0x000fea0003800000 */
.L_x_733:
        /* <DEDUP_REMOVED lines=9> */
.L_x_736:
[----:B------:R-:W-:Y:S05]  /*26b40*/  BSYNC B1 ;  /* 0x0000000000017941 */ /* 0x000fea0003800000 */
.L_x_735:
        /* <DEDUP_REMOVED lines=9> */
.L_x_738:
[----:B------:R-:W-:Y:S05]  /*26be0*/  BSYNC B1 ;  /* 0x0000000000017941 */ /* 0x000fea0003800000 */
.L_x_737:
        /* <DEDUP_REMOVED lines=9> */
.L_x_740:
[----:B------:R-:W-:Y:S05]  /*26c80*/  BSYNC B1 ;  /* 0x0000000000017941 */ /* 0x000fea0003800000 */
.L_x_739:
        /* <DEDUP_REMOVED lines=9> */
.L_x_742:
[----:B------:R-:W-:Y:S05]  /*26d20*/  BSYNC B1 ;  /* 0x0000000000017941 */ /* 0x000fea0003800000 */
.L_x_741:
        /* <DEDUP_REMOVED lines=9> */
.L_x_744:
[----:B------:R-:W-:Y:S05]  /*26dc0*/  BSYNC B1 ;  /* 0x0000000000017941 */ /* 0x000fea0003800000 */
.L_x_743:
        /* <DEDUP_REMOVED lines=9> */
.L_x_746:
[----:B------:R-:W-:Y:S05]  /*26e60*/  BSYNC B1 ;  /* 0x0000000000017941 */ /* 0x000fea0003800000 */
.L_x_745:
        /* <DEDUP_REMOVED lines=9> */
.L_x_748:
[----:B------:R-:W-:Y:S05]  /*26f00*/  BSYNC B1 ;  /* 0x0000000000017941 */ /* 0x000fea0003800000 */
.L_x_747:
        /* <DEDUP_REMOVED lines=9> */
.L_x_750:
[----:B------:R-:W-:Y:S05]  /*26fa0*/  BSYNC B1 ;  /* 0x0000000000017941 */ /* 0x000fea0003800000 */
.L_x_749:
        /* <DEDUP_REMOVED lines=9> */
.L_x_752:
[----:B------:R-:W-:Y:S05]  /*27040*/  BSYNC B1 ;  /* 0x0000000000017941 */ /* 0x000fea0003800000 */
.L_x_751:
        /* <DEDUP_REMOVED lines=9> */
.L_x_754:
[----:B------:R-:W-:Y:S05]  /*270e0*/  BSYNC B1 ;  /* 0x0000000000017941 */ /* 0x000fea0003800000 */
.L_x_753:
        /* <DEDUP_REMOVED lines=9> */
.L_x_756:
[----:B------:R-:W-:Y:S05]  /*27180*/  BSYNC B1 ;  /* 0x0000000000017941 */ /* 0x000fea0003800000 */
.L_x_755:
        /* <DEDUP_REMOVED lines=10> */
.L_x_758:
[----:B------:R-:W-:Y:S05]  /*27230*/  BSYNC B1 ;  /* 0x0000000000017941 */ /* 0x000fea0003800000 */
.L_x_757:
        /* <DEDUP_REMOVED lines=10> */
.L_x_760:
[----:B------:R-:W-:Y:S05]  /*272e0*/  BSYNC B1 ;  /* 0x0000000000017941 */ /* 0x000fea0003800000 */
.L_x_759:
        /* <DEDUP_REMOVED lines=10> */
.L_x_762:
[----:B------:R-:W-:Y:S05]  /*27390*/  BSYNC B1 ;  /* 0x0000000000017941 */ /* 0x000fea0003800000 */
.L_x_761:
        /* <DEDUP_REMOVED lines=10> */
.L_x_764:
[----:B------:R-:W-:Y:S05]  /*27440*/  BSYNC B1 ;  /* 0x0000000000017941 */ /* 0x000fea0003800000 */
.L_x_763:
        /* <DEDUP_REMOVED lines=9> */
.L_x_766:
[----:B------:R-:W-:Y:S05]  /*274e0*/  BSYNC B1 ;  /* 0x0000000000017941 */ /* 0x000fea0003800000 */
.L_x_765:
        /* <DEDUP_REMOVED lines=9> */
.L_x_768:
[----:B------:R-:W-:Y:S05]  /*27580*/  BSYNC B1 ;  /* 0x0000000000017941 */ /* 0x000fea0003800000 */
.L_x_767:
        /* <DEDUP_REMOVED lines=9> */
.L_x_770:
[----:B------:R-:W-:Y:S05]  /*27620*/  BSYNC B1 ;  /* 0x0000000000017941 */ /* 0x000fea0003800000 */
.L_x_769:
        /* <DEDUP_REMOVED lines=9> */
.L_x_772:
[----:B------:R-:W-:Y:S05]  /*276c0*/  BSYNC B1 ;  /* 0x0000000000017941 */ /* 0x000fea0003800000 */
.L_x_771:
        /* <DEDUP_REMOVED lines=9> */
.L_x_774:
[----:B------:R-:W-:Y:S05]  /*27760*/  BSYNC B1 ;  /* 0x0000000000017941 */ /* 0x000fea0003800000 */
.L_x_773:
        /* <DEDUP_REMOVED lines=9> */
.L_x_776:
[----:B------:R-:W-:Y:S05]  /*27800*/  BSYNC B1 ;  /* 0x0000000000017941 */ /* 0x000fea0003800000 */
.L_x_775:
        /* <DEDUP_REMOVED lines=9> */
.L_x_778:
[----:B------:R-:W-:Y:S05]  /*278a0*/  BSYNC B1 ;  /* 0x0000000000017941 */ /* 0x000fea0003800000 */
.L_x_777:
        /* <DEDUP_REMOVED lines=9> */
.L_x_780:
[----:B------:R-:W-:Y:S05]  /*27940*/  BSYNC B1 ;  /* 0x0000000000017941 */ /* 0x000fea0003800000 */
.L_x_779:
        /* <DEDUP_REMOVED lines=9> */
.L_x_782:
[----:B------:R-:W-:Y:S05]  /*279e0*/  BSYNC B1 ;  /* 0x0000000000017941 */ /* 0x000fea0003800000 */
.L_x_781:
        /* <DEDUP_REMOVED lines=9> */
.L_x_784:
[----:B------:R-:W-:Y:S05]  /*27a80*/  BSYNC B1 ;  /* 0x0000000000017941 */ /* 0x000fea0003800000 */
.L_x_783:
        /* <DEDUP_REMOVED lines=9> */
.L_x_786:
[----:B------:R-:W-:Y:S05]  /*27b20*/  BSYNC B1 ;  /* 0x0000000000017941 */ /* 0x000fea0003800000 */
.L_x_785:
        /* <DEDUP_REMOVED lines=9> */
.L_x_788:
[----:B------:R-:W-:Y:S05]  /*27bc0*/  BSYNC B1 ;  /* 0x0000000000017941 */ /* 0x000fea0003800000 */
.L_x_787:
        /* <DEDUP_REMOVED lines=11> */
.L_x_790:
[----:B------:R-:W-:Y:S05]  /*27c80*/  BSYNC B1 ;  /* 0x0000000000017941 */ /* 0x000fea0003800000 */
.L_x_789:
        /* <DEDUP_REMOVED lines=11> */
.L_x_792:
[----:B------:R-:W-:Y:S05]  /*27d40*/  BSYNC B1 ;  /* 0x0000000000017941 */ /* 0x000fea0003800000 */
.L_x_791:
        /* <DEDUP_REMOVED lines=9> */
.L_x_794:
[----:B------:R-:W-:Y:S05]  /*27de0*/  BSYNC B1 ;  /* 0x0000000000017941 */ /* 0x000fea0003800000 */
.L_x_793:
        /* <DEDUP_REMOVED lines=9> */
.L_x_796:
[----:B------:R-:W-:Y:S05]  /*27e80*/  BSYNC B1 ;  /* 0x0000000000017941 */ /* 0x000fea0003800000 */
.L_x_795:
        /* <DEDUP_REMOVED lines=10> */
.L_x_798:
[----:B------:R-:W-:Y:S05]  /*27f30*/  BSYNC B1 ;  /* 0x0000000000017941 */ /* 0x000fea0003800000 */
.L_x_797:
        /* <DEDUP_REMOVED lines=10> */
.L_x_800:
[----:B------:R-:W-:Y:S05]  /*27fe0*/  BSYNC B1 ;  /* 0x0000000000017941 */ /* 0x000fea0003800000 */
.L_x_799:
        /* <DEDUP_REMOVED lines=9> */
.L_x_802:
[----:B------:R-:W-:Y:S05]  /*28080*/  BSYNC B1 ;  /* 0x0000000000017941 */ /* 0x000fea0003800000 */
.L_x_801:
        /* <DEDUP_REMOVED lines=9> */
.L_x_804:
[----:B------:R-:W-:Y:S05]  /*28120*/  BSYNC B1 ;  /* 0x0000000000017941 */ /* 0x000fea0003800000 */
.L_x_803:
        /* <DEDUP_REMOVED lines=10> */
.L_x_806:
[----:B------:R-:W-:Y:S05]  /*281d0*/  BSYNC B1 ;  /* 0x0000000000017941 */ /* 0x000fea0003800000 */
.L_x_805:
        /* <DEDUP_REMOVED lines=10> */
.L_x_808:
[----:B------:R-:W-:Y:S05]  /*28280*/  BSYNC B1 ;  /* 0x0000000000017941 */ /* 0x000fea0003800000 */
.L_x_807:
        /* <DEDUP_REMOVED lines=9> */
.L_x_810:
[----:B------:R-:W-:Y:S05]  /*28320*/  BSYNC B1 ;  /* 0x0000000000017941 */ /* 0x000fea0003800000 */
.L_x_809:
        /* <DEDUP_REMOVED lines=9> */
.L_x_812:
[----:B------:R-:W-:Y:S05]  /*283c0*/  BSYNC B1 ;  /* 0x0000000000017941 */ /* 0x000fea0003800000 */
.L_x_811:
        /* <DEDUP_REMOVED lines=10> */
.L_x_814:
[----:B------:R-:W-:Y:S05]  /*28470*/  BSYNC B1 ;  /* 0x0000000000017941 */ /* 0x000fea0003800000 */
.L_x_813:
        /* <DEDUP_REMOVED lines=10> */
.L_x_816:
[----:B------:R-:W-:Y:S05]  /*28520*/  BSYNC B1 ;  /* 0x0000000000017941 */ /* 0x000fea0003800000 */
.L_x_815:
        /* <DEDUP_REMOVED lines=9> */
.L_x_818:
[----:B------:R-:W-:Y:S05]  /*285c0*/  BSYNC B1 ;  /* 0x0000000000017941 */ /* 0x000fea0003800000 */
.L_x_817:
        /* <DEDUP_REMOVED lines=9> */
.L_x_820:
[----:B------:R-:W-:Y:S05]  /*28660*/  BSYNC B1 ;  /* 0x0000000000017941 */ /* 0x000fea0003800000 */
.L_x_819:
        /* <DEDUP_REMOVED lines=10> */
.L_x_822:
[----:B------:R-:W-:Y:S05]  /*28710*/  BSYNC B1 ;  /* 0x0000000000017941 */ /* 0x000fea0003800000 */
.L_x_821:
        /* <DEDUP_REMOVED lines=10> */
.L_x_824:
[----:B------:R-:W-:Y:S05]  /*287c0*/  BSYNC B1 ;  /* 0x0000000000017941 */ /* 0x000fea0003800000 */
.L_x_823:
        /* <DEDUP_REMOVED lines=10> */
.L_x_826:
[----:B------:R-:W-:Y:S05]  /*28870*/  BSYNC B1 ;  /* 0x0000000000017941 */ /* 0x000fea0003800000 */
.L_x_825:
        /* <DEDUP_REMOVED lines=10> */
.L_x_828:
[----:B------:R-:W-:Y:S05]  /*28920*/  BSYNC B1 ;  /* 0x0000000000017941 */ /* 0x000fea0003800000 */
.L_x_827:
        /* <DEDUP_REMOVED lines=9> */
.L_x_830:
[----:B------:R-:W-:Y:S05]  /*289c0*/  BSYNC B1 ;  /* 0x0000000000017941 */ /* 0x000fea0003800000 */
.L_x_829:
        /* <DEDUP_REMOVED lines=9> */
.L_x_832:
[----:B------:R-:W-:Y:S05]  /*28a60*/  BSYNC B1 ;  /* 0x0000000000017941 */ /* 0x000fea0003800000 */
.L_x_831:
        /* <DEDUP_REMOVED lines=9> */
.L_x_834:
[----:B------:R-:W-:Y:S05]  /*28b00*/  BSYNC B1 ;  /* 0x0000000000017941 */ /* 0x000fea0003800000 */
.L_x_833:
        /* <DEDUP_REMOVED lines=9> */
.L_x_836:
[----:B------:R-:W-:Y:S05]  /*28ba0*/  BSYNC B1 ;  /* 0x0000000000017941 */ /* 0x000fea0003800000 */
.L_x_835:
        /* <DEDUP_REMOVED lines=9> */
.L_x_838:
[----:B------:R-:W-:Y:S05]  /*28c40*/  BSYNC B1 ;  /* 0x0000000000017941 */ /* 0x000fea0003800000 */
.L_x_837:
        /* <DEDUP_REMOVED lines=9> */
.L_x_840:
[----:B------:R-:W-:Y:S05]  /*28ce0*/  BSYNC B1 ;  /* 0x0000000000017941 */ /* 0x000fea0003800000 */
.L_x_839:
        /* <DEDUP_REMOVED lines=9> */
.L_x_842:
[----:B------:R-:W-:Y:S05]  /*28d80*/  BSYNC B1 ;  /* 0x0000000000017941 */ /* 0x000fea0003800000 */
.L_x_841:
        /* <DEDUP_REMOVED lines=9> */
.L_x_844:
[----:B------:R-:W-:Y:S05]  /*28e20*/  BSYNC B1 ;  /* 0x0000000000017941 */ /* 0x000fea0003800000 */
.L_x_843:
        /* <DEDUP_REMOVED lines=9> */
.L_x_846:
[----:B------:R-:W-:Y:S05]  /*28ec0*/  BSYNC B1 ;  /* 0x0000000000017941 */ /* 0x000fea0003800000 */
.L_x_845:
        /* <DEDUP_REMOVED lines=9> */
.L_x_848:
[----:B------:R-:W-:Y:S05]  /*28f60*/  BSYNC B1 ;  /* 0x0000000000017941 */ /* 0x000fea0003800000 */
.L_x_847:
        /* <DEDUP_REMOVED lines=9> */
.L_x_850:
[----:B------:R-:W-:Y:S05]  /*29000*/  BSYNC B1 ;  /* 0x0000000000017941 */ /* 0x000fea0003800000 */
.L_x_849:
        /* <DEDUP_REMOVED lines=9> */
.L_x_852:
[----:B------:R-:W-:Y:S05]  /*290a0*/  BSYNC B1 ;  /* 0x0000000000017941 */ /* 0x000fea0003800000 */
.L_x_851:
        /* <DEDUP_REMOVED lines=10> */
.L_x_854:
[----:B------:R-:W-:Y:S05]  /*29150*/  BSYNC B1 ;  /* 0x0000000000017941 */ /* 0x000fea0003800000 */
.L_x_853:
        /* <DEDUP_REMOVED lines=10> */
.L_x_856:
[----:B------:R-:W-:Y:S05]  /*29200*/  BSYNC B1 ;  /* 0x0000000000017941 */ /* 0x000fea0003800000 */
.L_x_855:
        /* <DEDUP_REMOVED lines=10> */
.L_x_858:
[----:B------:R-:W-:Y:S05]  /*292b0*/  BSYNC B1 ;  /* 0x0000000000017941 */ /* 0x000fea0003800000 */
.L_x_857:
        /* <DEDUP_REMOVED lines=10> */
.L_x_860:
[----:B------:R-:W-:Y:S05]  /*29360*/  BSYNC B1 ;  /* 0x0000000000017941 */ /* 0x000fea0003800000 */
.L_x_859:
        /* <DEDUP_REMOVED lines=9> */
.L_x_862:
[----:B------:R-:W-:Y:S05]  /*29400*/  BSYNC B1 ;  /* 0x0000000000017941 */ /* 0x000fea0003800000 */
.L_x_861:
        /* <DEDUP_REMOVED lines=9> */
.L_x_864:
[----:B------:R-:W-:Y:S05]  /*294a0*/  BSYNC B1 ;  /* 0x0000000000017941 */ /* 0x000fea0003800000 */
.L_x_863:
        /* <DEDUP_REMOVED lines=9> */
.L_x_866:
[----:B------:R-:W-:Y:S05]  /*29540*/  BSYNC B1 ;  /* 0x0000000000017941 */ /* 0x000fea0003800000 */
.L_x_865:
        /* <DEDUP_REMOVED lines=9> */
.L_x_868:
[----:B------:R-:W-:Y:S05]  /*295e0*/  BSYNC B1 ;  /* 0x0000000000017941 */ /* 0x000fea0003800000 */
.L_x_867:
        /* <DEDUP_REMOVED lines=9> */
.L_x_870:
[----:B------:R-:W-:Y:S05]  /*29680*/  BSYNC B1 ;  /* 0x0000000000017941 */ /* 0x000fea0003800000 */
.L_x_869:
        /* <DEDUP_REMOVED lines=9> */
.L_x_872:
[----:B------:R-:W-:Y:S05]  /*29720*/  BSYNC B1 ;  /* 0x0000000000017941 */ /* 0x000fea0003800000 */
.L_x_871:
        /* <DEDUP_REMOVED lines=9> */
.L_x_874:
[----:B------:R-:W-:Y:S05]  /*297c0*/  BSYNC B1 ;  /* 0x0000000000017941 */ /* 0x000fea0003800000 */
.L_x_873:
        /* <DEDUP_REMOVED lines=9> */
.L_x_876:
[----:B------:R-:W-:Y:S05]  /*29860*/  BSYNC B1 ;  /* 0x0000000000017941 */ /* 0x000fea0003800000 */
.L_x_875:
        /* <DEDUP_REMOVED lines=9> */
.L_x_878:
[----:B------:R-:W-:Y:S05]  /*29900*/  BSYNC B1 ;  /* 0x0000000000017941 */ /* 0x000fea0003800000 */
.L_x_877:
        /* <DEDUP_REMOVED lines=9> */
.L_x_880:
[----:B------:R-:W-:Y:S05]  /*299a0*/  BSYNC B1 ;  /* 0x0000000000017941 */ /* 0x000fea0003800000 */
.L_x_879:
        /* <DEDUP_REMOVED lines=9> */
.L_x_882:
[----:B------:R-:W-:Y:S05]  /*29a40*/  BSYNC B1 ;  /* 0x0000000000017941 */ /* 0x000fea0003800000 */
.L_x_881:
        /* <DEDUP_REMOVED lines=9> */
.L_x_884:
[----:B------:R-:W-:Y:S05]  /*29ae0*/  BSYNC B1 ;  /* 0x0000000000017941 */ /* 0x000fea0003800000 */
.L_x_883:
        /* <DEDUP_REMOVED lines=10> */
.L_x_886:
[----:B------:R-:W-:Y:S05]  /*29b90*/  BSYNC B1 ;  /* 0x0000000000017941 */ /* 0x000fea0003800000 */
.L_x_885:
        /* <DEDUP_REMOVED lines=10> */
.L_x_888:
[----:B------:R-:W-:Y:S05]  /*29c40*/  BSYNC B1 ;  /* 0x0000000000017941 */ /* 0x000fea0003800000 */
.L_x_887:
        /* <DEDUP_REMOVED lines=10> */
.L_x_890:
[----:B------:R-:W-:Y:S05]  /*29cf0*/  BSYNC B1 ;  /* 0x0000000000017941 */ /* 0x000fea0003800000 */
.L_x_889:
        /* <DEDUP_REMOVED lines=10> */
.L_x_892:
[----:B------:R-:W-:Y:S05]  /*29da0*/  BSYNC B1 ;  /* 0x0000000000017941 */ /* 0x000fea0003800000 */
.L_x_891:
        /* <DEDUP_REMOVED lines=9> */
.L_x_894:
[----:B------:R-:W-:Y:S05]  /*29e40*/  BSYNC B1 ;  /* 0x0000000000017941 */ /* 0x000fea0003800000 */
.L_x_893:
        /* <DEDUP_REMOVED lines=9> */
.L_x_896:
[----:B------:R-:W-:Y:S05]  /*29ee0*/  BSYNC B1 ;  /* 0x0000000000017941 */ /* 0x000fea0003800000 */
.L_x_895:
        /* <DEDUP_REMOVED lines=9> */
.L_x_898:
[----:B------:R-:W-:Y:S05]  /*29f80*/  BSYNC B1 ;  /* 0x0000000000017941 */ /* 0x000fea0003800000 */
.L_x_897:
        /* <DEDUP_REMOVED lines=9> */
.L_x_900:
[----:B------:R-:W-:Y:S05]  /*2a020*/  BSYNC B1 ;  /* 0x0000000000017941 */ /* 0x000fea0003800000 */
.L_x_899:
        /* <DEDUP_REMOVED lines=9> */
.L_x_902:
[----:B------:R-:W-:Y:S05]  /*2a0c0*/  BSYNC B1 ;  /* 0x0000000000017941 */ /* 0x000fea0003800000 */
.L_x_901:
        /* <DEDUP_REMOVED lines=9> */
.L_x_904:
[----:B------:R-:W-:Y:S05]  /*2a160*/  BSYNC B1 ;  /* 0x0000000000017941 */ /* 0x000fea0003800000 */
.L_x_903:
        /* <DEDUP_REMOVED lines=9> */
.L_x_906:
[----:B------:R-:W-:Y:S05]  /*2a200*/  BSYNC B1 ;  /* 0x0000000000017941 */ /* 0x000fea0003800000 */
.L_x_905:
        /* <DEDUP_REMOVED lines=9> */
.L_x_908:
[----:B------:R-:W-:Y:S05]  /*2a2a0*/  BSYNC B1 ;  /* 0x0000000000017941 */ /* 0x000fea0003800000 */
.L_x_907:
        /* <DEDUP_REMOVED lines=9> */
.L_x_910:
[----:B------:R-:W-:Y:S05]  /*2a340*/  BSYNC B1 ;  /* 0x0000000000017941 */ /* 0x000fea0003800000 */
.L_x_909:
        /* <DEDUP_REMOVED lines=9> */
.L_x_912:
[----:B------:R-:W-:Y:S05]  /*2a3e0*/  BSYNC B1 ;  /* 0x0000000000017941 */ /* 0x000fea0003800000 */
.L_x_911:
        /* <DEDUP_REMOVED lines=9> */
.L_x_914:
[----:B------:R-:W-:Y:S05]  /*2a480*/  BSYNC B1 ;  /* 0x0000000000017941 */ /* 0x000fea0003800000 */
.L_x_913:
        /* <DEDUP_REMOVED lines=9> */
.L_x_916:
[----:B------:R-:W-:Y:S05]  /*2a520*/  BSYNC B1 ;  /* 0x0000000000017941 */ /* 0x000fea0003800000 */
.L_x_915:
[----:B------:R-:W-:Y:S05]  /*2a530*/  @!P0 BRA `(.L_x_917) ;  /* 0x0000009000188947 */ /* 0x000fea0003800000 */
[----:B0----5:R-:W-:-:S04]  /*2a540*/  IMAD.U32 R3, R200, 0x10000, RZ ;  /* 0x00010000c8037824 */ /* 0x021fc800078e00ff */
[----:B------:R-:W-:-:S04]  /*2a550*/  FMUL R0, R3, R16 ;  /* 0x0000001003007220 */ /* 0x000fc80000400000 */
[----:B------:R-:W-:-:S05]  /*2a560*/  FFMA R0, R39, R2, R0 ;  /* 0x0000000227007223 */ /* 0x000fca0000000000 */
[----:B------:R-:W-:-:S05]  /*2a570*/  F2FP.BF16.F32.PACK_AB R0, RZ, R0 ;  /* 0x00000000ff00723e */ /* 0x000fca00000010ff */
[----:B------:R0:W-:Y:S01]  /*2a580*/  STG.E.U16 desc[UR46][R8.64+0x1b2], R0 ;  /* 0x0001b20008007986 */ /* 0x0001e2000c10152e */
[----:B------:R-:W-:Y:S05]  /*2a590*/  BRA `(.L_x_917) ;  /* 0x0000009000007947 */ /* 0x000fea0003800000 */
.L_x_30:
[----:B------:R-:W4:Y:S01]  /*2a5a0*/  LDL.LU R6, [R1+0x384] ;  /* 0x0003840001067983 */ /* 0x000f220000300800 */
[----:B------:R-:W-:-:S03]  /*2a5b0*/  ULDC.64 UR4, c[0x0][0x5c0] ;  /* 0x0001700000047ab9 */ /* 0x000fc60000000a00 */
[----:B------:R-:W2:Y:S04]  /*2a5c0*/  LDL.LU R7, [R1+0x388] ;  /* 0x0003880001077983 */ /* 0x000ea80000300800 */
[----:B------:R-:W3:Y:S04]  /*2a5d0*/  LDL.LU R21, [R1+0x38c] ;  /* 0x00038c0001157983 */ /* 0x000ee80000300800 */
        /* <DEDUP_REMOVED lines=12> */
[----:B------:R-:W3:Y:S01]  /*2a6a0*/  LDL.LU R8, [R1+0x3bc] ;  /* 0x0003bc0001087983 */ /* 0x000ee20000300800 */
[C---:B------:R-:W-:Y:S01]  /*2a6b0*/  LEA R18, P1, R4.reuse, UR4, 0x1 ;  /* 0x0000000404127c11 */ /* 0x040fe2000f8208ff */
[----:B------:R-:W-:Y:S01]  /*2a6c0*/  USHF.L.U32 UR11, UR8, 0x4, URZ ;  /* 0x00000004080b7899 */ /* 0x000fe2000800063f */
[----:B------:R-:W-:Y:S01]  /*2a6d0*/  ISETP.GT.AND P2, PT, R3, 0x1, PT ;  /* 0x000000010300780c */ /* 0x000fe20003f44270 */
[----:B------:R-:W-:Y:S01]  /*2a6e0*/  STL [R1+0x3f8], R39 ;  /* 0x0003f82701007387 */ /* 0x000fe20000100800 */
[----:B------:R-:W-:Y:S01]  /*2a6f0*/  LEA.HI.X R19, R4, UR5, R19, 0x1, P1 ;  /* 0x0000000504137c11 */ /* 0x000fe200088f0c13 */
[----:B------:R-:W-:Y:S01]  /*2a700*/  USHF.L.U64.HI UR5, UR8, 0x4, UR9 ;  /* 0x0000000408057899 */ /* 0x000fe20008010209 */
[C---:B------:R-:W-:Y:S01]  /*2a710*/  ISETP.GT.AND P1, PT, R0.reuse, RZ, P2 ;  /* 0x000000ff0000720c */ /* 0x040fe20001724270 */
[----:B------:R-:W-:Y:S01]  /*2a720*/  STL [R1+0x3f4], R17 ;  /* 0x0003f41101007387 */ /* 0x000fe20000100800 */
[----:B------:R-:W-:-:S02]  /*2a730*/  ISETP.GT.AND P2, PT, R0, 0x8, P2 ;  /* 0x000000080000780c */ /* 0x000fc40001744270 */
[----:B------:R-:W-:Y:S01]  /*2a740*/  ISETP.GT.AND P4, PT, R0, 0x8, P5 ;  /* 0x000000080000780c */ /* 0x000fe20002f84270 */
[----:B------:R-:W-:Y:S01]  /*2a750*/  STL [R1+0x3f0], R16 ;  /* 0x0003f01001007387 */ /* 0x000fe20000100800 */
[-C--:B----4-:R-:W-:Y:S01]  /*2a760*/  FMUL R6, R6, R2.reuse ;  /* 0x0000000206067220 */ /* 0x090fe20000400000 */
[----:B--2---:R-:W-:-:S04]  /*2a770*/  FMUL R7, R7, R2 ;  /* 0x0000000207077220 */ /* 0x004fc80000400000 */
[----:B------:R-:W-:Y:S01]  /*2a780*/  F2FP.BF16.F32.PACK_AB R6, RZ, R6 ;  /* 0x00000006ff06723e */ /* 0x000fe200000010ff */
[----:B---3--:R-:W-:Y:S01]  /*2a790*/  FMUL R5, R21, R2 ;  /* 0x0000000215057220 */ /* 0x008fe20000400000 */
[----:B------:R-:W-:-:S03]  /*2a7a0*/  F2FP.BF16.F32.PACK_AB R7, RZ, R7 ;  /* 0x00000007ff07723e */ /* 0x000fc600000010ff */
[----:B------:R0:W-:Y:S01]  /*2a7b0*/  @P1 STG.E.U16 desc[UR46][R18.64+0x2], R6 ;  /* 0x0000020612001986 */ /* 0x0001e2000c10152e */
[----:B------:R-:W-:Y:S01]  /*2a7c0*/  FMUL R4, R20, R2 ;  /* 0x0000000214047220 */ /* 0x000fe20000400000 */
[----:B------:R-:W-:Y:S02]  /*2a7d0*/  IADD3 R20, P3, R18, UR11, RZ ;  /* 0x0000000b12147c10 */ /* 0x000fe4000ff7e0ff */
[----:B------:R-:W-:Y:S02]  /*2a7e0*/  F2FP.BF16.F32.PACK_AB R5, RZ, R5 ;  /* 0x00000005ff05723e */ /* 0x000fe400000010ff */
[----:B------:R-:W-:Y:S02]  /*2a7f0*/  F2FP.BF16.F32.PACK_AB R4, RZ, R4 ;  /* 0x00000004ff04723e */ /* 0x000fe400000010ff */
[----:B------:R-:W-:-:S03]  /*2a800*/  IADD3.X R21, R19, UR5, RZ, P3, !PT ;  /* 0x0000000513157c10 */ /* 0x000fc60009ffe4ff */
[----:B------:R1:W-:Y:S01]  /*2a810*/  @P0 STG.E.U16 desc[UR46][R18.64], R4 ;  /* 0x0000000412000986 */ /* 0x0003e2000c10152e */
[----:B0-----:R-:W-:-:S03]  /*2a820*/  FMUL R6, R234, R2 ;  /* 0x00000002ea067220 */ /* 0x001fc60000400000 */
[----:B------:R0:W-:Y:S01]  /*2a830*/  @P2 STG.E.U16 desc[UR46][R20.64+0x2], R5 ;  /* 0x0000020514002986 */ /* 0x0001e2000c10152e */
[C---:B------:R-:W-:Y:S02]  /*2a840*/  ISETP.GT.AND P2, PT, R3.reuse, 0x8, PT ;  /* 0x000000080300780c */ /* 0x040fe40003f44270 */
[----:B------:R-:W-:Y:S01]  /*2a850*/  F2FP.BF16.F32.PACK_AB R6, RZ, R6 ;  /* 0x00000006ff06723e */ /* 0x000fe200000010ff */
[----:B------:R-:W-:Y:S01]  /*2a860*/  @P4 STG.E.U16 desc[UR46][R20.64], R7 ;  /* 0x0000000714004986 */ /* 0x000fe2000c10152e */
[----:B------:R-:W-:Y:S02]  /*2a870*/  ISETP.GT.AND P4, PT, R3, 0x9, PT ;  /* 0x000000090300780c */ /* 0x000fe40003f84270 */
[----:B------:R-:W-:Y:S01]  /*2a880*/  ISETP.GT.AND P0, PT, R0, RZ, P2 ;  /* 0x000000ff0000720c */ /* 0x000fe20001704270 */
[-C--:B-1----:R-:W-:Y:S01]  /*2a890*/  FMUL R4, R232, R2.reuse ;  /* 0x00000002e8047220 */ /* 0x082fe20000400000 */
[C---:B------:R-:W-:Y:S02]  /*2a8a0*/  ISETP.GT.AND P1, PT, R0.reuse, RZ, P4 ;  /* 0x000000ff0000720c */ /* 0x040fe40002724270 */
[----:B------:R-:W-:Y:S01]  /*2a8b0*/  ISETP.GT.AND P3, PT, R0, 0x8, P2 ;  /* 0x000000080000780c */ /* 0x000fe20001764270 */
[----:B0-----:R-:W-:Y:S01]  /*2a8c0*/  FMUL R5, R233, R2 ;  /* 0x00000002e9057220 */ /* 0x001fe20000400000 */
[----:B------:R-:W-:-:S04]  /*2a8d0*/  F2FP.BF16.F32.PACK_AB R4, RZ, R4 ;  /* 0x00000004ff04723e */ /* 0x000fc800000010ff */
[----:B------:R-:W-:-:S03]  /*2a8e0*/  F2FP.BF16.F32.PACK_AB R5, RZ, R5 ;  /* 0x00000005ff05723e */ /* 0x000fc600000010ff */
[----:B------:R-:W-:Y:S01]  /*2a8f0*/  @P0 STG.E.U16 desc[UR46][R18.64+0x10], R6 ;  /* 0x0000100612000986 */ /* 0x000fe2000c10152e */
[----:B------:R-:W-:-:S03]  /*2a900*/  ISETP.GT.AND P0, PT, R3, 0x10, PT ;  /* 0x000000100300780c */ /* 0x000fc60003f04270 */
[----:B------:R0:W-:Y:S01]  /*2a910*/  @P1 STG.E.U16 desc[UR46][R18.64+0x12], R5 ;  /* 0x0000120512001986 */ /* 0x0001e2000c10152e */
[----:B------:R-:W-:-:S03]  /*2a920*/  ISETP.GT.AND P1, PT, R0, 0x8, P4 ;  /* 0x000000080000780c */ /* 0x000fc60002724270 */
[----:B------:R1:W-:Y:S01]  /*2a930*/  @P3 STG.E.U16 desc[UR46][R20.64+0x10], R4 ;  /* 0x0000100414003986 */ /* 0x0003e2000c10152e */
[----:B------:R-:W-:Y:S01]  /*2a940*/  ISETP.GT.AND P3, PT, R0, RZ, P0 ;  /* 0x000000ff0000720c */ /* 0x000fe20000764270 */
[-C--:B0-----:R-:W-:Y:S01]  /*2a950*/  FMUL R5, R23, R2.reuse ;  /* 0x0000000217057220 */ /* 0x081fe20000400000 */
[----:B-1----:R-:W-:-:S04]  /*2a960*/  FMUL R4, R22, R2 ;  /* 0x0000000216047220 */ /* 0x002fc80000400000 */
[----:B------:R-:W-:Y:S02]  /*2a970*/  F2FP.BF16.F32.PACK_AB R5, RZ, R5 ;  /* 0x00000005ff05723e */ /* 0x000fe400000010ff */
[----:B------:R-:W-:-:S03]  /*2a980*/  F2FP.BF16.F32.PACK_AB R4, RZ, R4 ;  /* 0x00000004ff04723e */ /* 0x000fc600000010ff */
[----:B------:R0:W-:Y:S04]  /*2a990*/  @P1 STG.E.U16 desc[UR46][R20.64+0x12], R5 ;  /* 0x0000120514001986 */ /* 0x0001e8000c10152e */
[----:B------:R1:W-:Y:S01]  /*2a9a0*/  @P3 STG.E.U16 desc[UR46][R18.64+0x20], R4 ;  /* 0x0000200412003986 */ /* 0x0003e2000c10152e */
[----:B------:R-:W-:-:S04]  /*2a9b0*/  ISETP.GT.AND P3, PT, R3, 0x11, PT ;  /* 0x000000110300780c */ /* 0x000fc80003f64270 */
[----:B------:R-:W-:Y:S01]  /*2a9c0*/  ISETP.GT.AND P1, PT, R0, RZ, P3 ;  /* 0x000000ff0000720c */ /* 0x000fe20001f24270 */
[-C--:B0-----:R-:W-:Y:S01]  /*2a9d0*/  FMUL R5, R11, R2.reuse ;  /* 0x000000020b057220 */ /* 0x081fe20000400000 */
[----:B-1----:R-:W-:-:S05]  /*2a9e0*/  FMUL R4, R15, R2 ;  /* 0x000000020f047220 */ /* 0x002fca0000400000 */
[----:B------:R-:W-:-:S06]  /*2a9f0*/  F2FP.BF16.F32.PACK_AB R4, RZ, R4 ;  /* 0x00000004ff04723e */ /* 0x000fcc00000010ff */
[----:B------:R0:W-:Y:S01]  /*2aa00*/  @P1 STG.E.U16 desc[UR46][R18.64+0x22], R4 ;  /* 0x0000220412001986 */ /* 0x0001e2000c10152e */
[----:B------:R-:W-:Y:S01]  /*2aa10*/  ISETP.GT.AND P1, PT, R0, 0x8, P0 ;  /* 0x000000080000780c */ /* 0x000fe20000724270 */
[----:B0-----:R-:W-:-:S05]  /*2aa20*/  FMUL R4, R14, R2 ;  /* 0x000000020e047220 */ /* 0x001fca0000400000 */
[----:B------:R-:W-:-:S07]  /*2aa30*/  F2FP.BF16.F32.PACK_AB R4, RZ, R4 ;  /* 0x00000004ff04723e */ /* 0x000fce00000010ff */
[----:B------:R0:W-:Y:S01]  /*2aa40*/  @P1 STG.E.U16 desc[UR46][R20.64+0x20], R4 ;  /* 0x0000200414001986 */ /* 0x0001e2000c10152e */
[----:B------:R-:W-:Y:S01]  /*2aa50*/  ISETP.GT.AND P1, PT, R0, 0x8, P3 ;  /* 0x000000080000780c */ /* 0x000fe20001f24270 */
[----:B0-----:R-:W-:-:S05]  /*2aa60*/  FMUL R4, R13, R2 ;  /* 0x000000020d047220 */ /* 0x001fca0000400000 */
[----:B------:R-:W-:-:S04]  /*2aa70*/  F2FP.BF16.F32.PACK_AB R4, RZ, R4 ;  /* 0x00000004ff04723e */ /* 0x000fc800000010ff */
[----:B------:R-:W-:Y:S02]  /*2aa80*/  PRMT R6, R4, 0x7610, R6 ;  /* 0x0000761004067816 */ /* 0x000fe40000000006 */
[----:B------:R-:W-:Y:S02]  /*2aa90*/  F2FP.BF16.F32.PACK_AB R4, RZ, R5 ;  /* 0x00000005ff04723e */ /* 0x000fe400000010ff */
[----:B------:R-:W2:Y:S04]  /*2aaa0*/  LDL.LU R5, [R1+0x340] ;  /* 0x0003400001057983 */ /* 0x000ea80000300800 */
[----:B------:R-:W-:Y:S01]  /*2aab0*/  @P1 STG.E.U16 desc[UR46][R20.64+0x22], R6 ;  /* 0x0000220614001986 */ /* 0x000fe2000c10152e */
[----:B------:R-:W-:-:S03]  /*2aac0*/  ISETP.GT.AND P1, PT, R3, 0x18, PT ;  /* 0x000000180300780c */ /* 0x000fc60003f24270 */
[----:B------:R-:W3:Y:S01]  /*2aad0*/  LDL.LU R7, [R1+0x344] ;  /* 0x0003440001077983 */ /* 0x000ee20000300800 */
[----:B------:R-:W-:-:S13]  /*2aae0*/  ISETP.GT.AND P6, PT, R0, RZ, P1 ;  /* 0x000000ff0000720c */ /* 0x000fda0000fc4270 */
[----:B------:R0:W-:Y:S01]  /*2aaf0*/  @P6 STG.E.U16 desc[UR46][R18.64+0x30], R4 ;  /* 0x0000300412006986 */ /* 0x0001e2000c10152e */
[----:B------:R-:W-:-:S04]  /*2ab00*/  ISETP.GT.AND P6, PT, R3, 0x19, PT ;  /* 0x000000190300780c */ /* 0x000fc80003fc4270 */
[----:B------:R-:W-:Y:S01]  /*2ab10*/  ISETP.GT.AND P6, PT, R0, RZ, P6 ;  /* 0x000000ff0000720c */ /* 0x000fe200037c4270 */
[----:B0-----:R-:W-:-:S05]  /*2ab20*/  FMUL R4, R10, R2 ;  /* 0x000000020a047220 */ /* 0x001fca0000400000 */
[----:B------:R-:W-:-:S07]  /*2ab30*/  F2FP.BF16.F32.PACK_AB R4, RZ, R4 ;  /* 0x00000004ff04723e */ /* 0x000fce00000010ff */
[----:B------:R0:W-:Y:S01]  /*2ab40*/  @P6 STG.E.U16 desc[UR46][R18.64+0x32], R4 ;  /* 0x0000320412006986 */ /* 0x0001e2000c10152e */
[----:B------:R-:W-:Y:S01]  /*2ab50*/  ISETP.GT.AND P6, PT, R0, 0x8, P1 ;  /* 0x000000080000780c */ /* 0x000fe20000fc4270 */
[----:B0-----:R-:W-:-:S05]  /*2ab60*/  FMUL R4, R9, R2 ;  /* 0x0000000209047220 */ /* 0x001fca0000400000 */
[----:B------:R-:W-:-:S07]  /*2ab70*/  F2FP.BF16.F32.PACK_AB R4, RZ, R4 ;  /* 0x00000004ff04723e */ /* 0x000fce00000010ff */
[----:B------:R0:W-:Y:S01]  /*2ab80*/  @P6 STG.E.U16 desc[UR46][R20.64+0x30], R4 ;  /* 0x0000300414006986 */ /* 0x0001e2000c10152e */
[----:B------:R-:W-:Y:S01]  /*2ab90*/  ISETP.GT.AND P6, PT, R3, 0x19, PT ;  /* 0x000000190300780c */ /* 0x000fe20003fc4270 */
[----:B0-----:R-:W-:Y:S02]  /*2aba0*/  FMUL R4, R8, R2 ;  /* 0x0000000208047220 */ /* 0x001fe40000400000 */
[----:B------:R-:W4:Y:S01]  /*2abb0*/  LDL.LU R8, [R1+0x348] ;  /* 0x0003480001087983 */ /* 0x000f220000300800 */
[C---:B------:R-:W-:Y:S02]  /*2abc0*/  ISETP.GT.AND P6, PT, R0.reuse, 0x8, P6 ;  /* 0x000000080000780c */ /* 0x040fe400037c4270 */
[----:B------:R-:W-:Y:S01]  /*2abd0*/  F2FP.BF16.F32.PACK_AB R4, RZ, R4 ;  /* 0x00000004ff04723e */ /* 0x000fe200000010ff */
[----:B------:R-:W-:Y:S01]  /*2abe0*/  UIMAD UR4, UR9, 0xf0, URZ ;  /* 0x000000f0090478a4 */ /* 0x000fe2000f8e023f */
[----:B------:R-:W4:Y:S04]  /*2abf0*/  LDL.LU R16, [R1+0x350] ;  /* 0x0003500001107983 */ /* 0x000f280000300800 */
[----:B------:R-:W4:Y:S04]  /*2ac00*/  LDL.LU R17, [R1+0x354] ;  /* 0x0003540001117983 */ /* 0x000f280000300800 */
[----:B------:R-:W4:Y:S04]  /*2ac10*/  LDL.LU R39, [R1+0x358] ;  /* 0x0003580001277983 */ /* 0x000f280000300800 */
[----:B------:R0:W-:Y:S01]  /*2ac20*/  @P6 STG.E.U16 desc[UR46][R20.64+0x32], R4 ;  /* 0x0000320414006986 */ /* 0x0001e2000c10152e */
[----:B------:R-:W-:-:S03]  /*2ac30*/  ISETP.GT.AND P6, PT, R0, 0x80, P5 ;  /* 0x000000800000780c */ /* 0x000fc60002fc4270 */
[----:B------:R-:W4:Y:S04]  /*2ac40*/  LDL.LU R234, [R1+0x35c] ;  /* 0x00035c0001ea7983 */ /* 0x000f280000300800 */
[----:B------:R-:W4:Y:S01]  /*2ac50*/  LDL.LU R233, [R1+0x360] ;  /* 0x0003600001e97983 */ /* 0x000f220000300800 */
[----:B0-----:R-:W-:-:S03]  /*2ac60*/  IMAD.U32 R4, RZ, RZ, UR8 ;  /* 0x00000008ff047e24 */ /* 0x001fc6000f8e00ff */
[----:B------:R-:W4:Y:S04]  /*2ac70*/  LDL.LU R232, [R1+0x364] ;  /* 0x0003640001e87983 */ /* 0x000f280000300800 */
[----:B------:R-:W4:Y:S04]  /*2ac80*/  LDL.LU R23, [R1+0x368] ;  /* 0x0003680001177983 */ /* 0x000f280000300800 */
[----:B------:R-:W4:Y:S04]  /*2ac90*/  LDL.LU R22, [R1+0x36c] ;  /* 0x00036c0001167983 */ /* 0x000f280000300800 */
[----:B------:R-:W4:Y:S04]  /*2aca0*/  LDL.LU R15, [R1+0x370] ;  /* 0x00037000010f7983 */ /* 0x000f280000300800 */
[----:B------:R-:W4:Y:S04]  /*2acb0*/  LDL.LU R14, [R1+0x374] ;  /* 0x00037400010e7983 */ /* 0x000f280000300800 */
[----:B------:R-:W4:Y:S04]  /*2acc0*/  LDL.LU R13, [R1+0x378] ;  /* 0x00037800010d7983 */ /* 0x000f280000300800 */
[----:B------:R-:W4:Y:S04]  /*2acd0*/  LDL.LU R9, [R1+0x37c] ;  /* 0x00037c0001097983 */ /* 0x000f280000300800 */
[----:B------:R-:W4:Y:S04]  /*2ace0*/  LDL.LU R11, [R1+0x300] ;  /* 0x00030000010b7983 */ /* 0x000f280000300800 */
[----:B------:R-:W4:Y:S01]  /*2acf0*/  LDL.LU R10, [R1+0x304] ;  /* 0x00030400010a7983 */ /* 0x000f220000300800 */
[----:B--2---:R-:W-:Y:S01]  /*2ad00*/  FMUL R6, R5, R2 ;  /* 0x0000000205067220 */ /* 0x004fe20000400000 */
[----:B------:R-:W-:-:S04]  /*2ad10*/  IMAD.WIDE.U32 R4, R4, 0xf0, R20 ;  /* 0x000000f004047825 */ /* 0x000fc800078e0014 */
[----:B------:R-:W-:Y:S01]  /*2ad20*/  F2FP.BF16.F32.PACK_AB R6, RZ, R6 ;  /* 0x00000006ff06723e */ /* 0x000fe200000010ff */
[----:B------:R-:W-:-:S05]  /*2ad30*/  VIADD R5, R5, UR4 ;  /* 0x0000000405057c36 */ /* 0x000fca0008000000 */
[----:B------:R3:W-:Y:S01]  /*2ad40*/  @P6 STG.E.U16 desc[UR46][R4.64], R6 ;  /* 0x0000000604006986 */ /* 0x0007e2000c10152e */
[----:B------:R-:W-:-:S04]  /*2ad50*/  ISETP.GT.AND P6, PT, R3, 0x1, PT ;  /* 0x000000010300780c */ /* 0x000fc80003fc4270 */
[----:B------:R-:W-:Y:S01]  /*2ad60*/  ISETP.GT.AND P6, PT, R0, 0x80, P6 ;  /* 0x000000800000780c */ /* 0x000fe200037c4270 */
[----:B---3--:R-:W-:-:S05]  /*2ad70*/  FMUL R6, R7, R2 ;  /* 0x0000000207067220 */ /* 0x008fca0000400000 */
[----:B------:R-:W-:-:S07]  /*2ad80*/  F2FP.BF16.F32.PACK_AB R6, RZ, R6 ;  /* 0x00000006ff06723e */ /* 0x000fce00000010ff */
[----:B------:R0:W-:Y:S02]  /*2ad90*/  @P6 STG.E.U16 desc[UR46][R4.64+0x2], R6 ;  /* 0x0000020604006986 */ /* 0x0001e4000c10152e */
[----:B0-----:R-:W-:-:S04]  /*2ada0*/  IADD3 R6, P6, R4, UR11, RZ ;  /* 0x0000000b04067c10 */ /* 0x001fc8000ffde0ff */
[----:B------:R-:W-:Y:S02]  /*2adb0*/  IADD3.X R7, R5, UR5, RZ, P6, !PT ;  /* 0x0000000505077c10 */ /* 0x000fe4000b7fe4ff */
[----:B------:R-:W-:Y:S01]  /*2adc0*/  ISETP.GT.AND P6, PT, R0, 0x88, P5 ;  /* 0x000000880000780c */ /* 0x000fe20002fc4270 */
[----:B----4-:R-:W-:-:S05]  /*2add0*/  FMUL R8, R8, R2 ;  /* 0x0000000208087220 */ /* 0x010fca0000400000 */
[----:B------:R-:W-:-:S07]  /*2ade0*/  F2FP.BF16.F32.PACK_AB R8, RZ, R8 ;  /* 0x00000008ff08723e */ /* 0x000fce00000010ff */
[----:B------:R0:W-:Y:S04]  /*2adf0*/  @P6 STG.E.U16 desc[UR46][R6.64], R8 ;  /* 0x0000000806006986 */ /* 0x0001e8000c10152e */
[----:B0-----:R-:W2:Y:S01]  /*2ae00*/  LDL.LU R8, [R1+0x34c] ;  /* 0x00034c0001087983 */ /* 0x001ea20000300800 */
[----:B------:R-:W-:-:S04]  /*2ae10*/  ISETP.GT.AND P6, PT, R3, 0x1, PT ;  /* 0x000000010300780c */ /* 0x000fc80003fc4270 */
[----:B------:R-:W-:Y:S01]  /*2ae20*/  ISETP.GT.AND P6, PT, R0, 0x88, P6 ;  /* 0x000000880000780c */ /* 0x000fe200037c4270 */
[----:B------:R-:W-:Y:S02]  /*2ae30*/  USHF.L.U32 UR13, UR8, 0x8, URZ ;  /* 0x00000008080d7899 */ /* 0x000fe4000800063f */
[----:B------:R-:W-:Y:S01]  /*2ae40*/  USHF.L.U64.HI UR12, UR8, 0x8, UR9 ;  /* 0x00000008080c7899 */ /* 0x000fe20008010209 */
[----:B--2---:R-:W-:-:S05]  /*2ae50*/  FMUL R8, R8, R2 ;  /* 0x0000000208087220 */ /* 0x004fca0000400000 */
[----:B------:R-:W-:-:S05]  /*2ae60*/  F2FP.BF16.F32.PACK_AB R8, RZ, R8 ;  /* 0x00000008ff08723e */ /* 0x000fca00000010ff */
[----:B------:R0:W-:Y:S01]  /*2ae70*/  @P6 STG.E.U16 desc[UR46][R6.64+0x2], R8 ;  /* 0x0000020806006986 */ /* 0x0001e2000c10152e */
[----:B------:R-:W-:Y:S01]  /*2ae80*/  ISETP.GT.AND P6, PT, R0, 0x80, P2 ;  /* 0x000000800000780c */ /* 0x000fe200017c4270 */
[----:B0-----:R-:W-:Y:S02]  /*2ae90*/  FMUL R8, R16, R2 ;  /* 0x0000000210087220 */ /* 0x001fe40000400000 */
[----:B------:R-:W2:Y:S03]  /*2aea0*/  LDL.LU R16, [R1+0x310] ;  /* 0x0003100001107983 */ /* 0x000ea60000300800 */
[----:B------:R-:W-:-:S07]  /*2aeb0*/  F2FP.BF16.F32.PACK_AB R8, RZ, R8 ;  /* 0x00000008ff08723e */ /* 0x000fce00000010ff */
[----:B------:R0:W-:Y:S01]  /*2aec0*/  @P6 STG.E.U16 desc[UR46][R4.64+0x10], R8 ;  /* 0x0000100804006986 */ /* 0x0001e2000c10152e */
[----:B------:R-:W-:Y:S01]  /*2aed0*/  ISETP.GT.AND P6, PT, R0, 0x80, P4 ;  /* 0x000000800000780c */ /* 0x000fe200027c4270 */
[----:B0-----:R-:W-:Y:S02]  /*2aee0*/  FMUL R8, R17, R2 ;  /* 0x0000000211087220 */ /* 0x001fe40000400000 */
[----:B------:R-:W3:Y:S03]  /*2aef0*/  LDL.LU R17, [R1+0x314] ;  /* 0x0003140001117983 */ /* 0x000ee60000300800 */
[----:B------:R-:W-:-:S07]  /*2af00*/  F2FP.BF16.F32.PACK_AB R8, RZ, R8 ;  /* 0x00000008ff08723e */ /* 0x000fce00000010ff */
[----:B------:R0:W-:Y:S01]  /*2af10*/  @P6 STG.E.U16 desc[UR46][R4.64+0x12], R8 ;  /* 0x0000120804006986 */ /* 0x0001e2000c10152e */
[----:B------:R-:W-:Y:S01]  /*2af20*/  ISETP.GT.AND P6, PT, R0, 0x88, P2 ;  /* 0x000000880000780c */ /* 0x000fe200017c4270 */
[----:B0-----:R-:W-:-:S05]  /*2af30*/  FMUL R8, R39, R2 ;  /* 0x0000000227087220 */ /* 0x001fca0000400000 */
        /* <DEDUP_REMOVED lines=26> */
[----:B------:R-:W-:-:S04]  /*2b0e0*/  ISETP.GT.AND P6, PT, R3, 0x19, PT ;  /* 0x000000190300780c */ /* 0x000fc80003fc4270 */
        /* <DEDUP_REMOVED lines=10> */
[----:B0-----:R-:W-:Y:S02]  /*2b190*/  FMUL R8, R9, R2 ;  /* 0x0000000209087220 */ /* 0x001fe40000400000 */
[----:B------:R-:W4:Y:S03]  /*2b1a0*/  LDL.LU R9, [R1+0x318] ;  /* 0x0003180001097983 */ /* 0x000f260000300800 */
[----:B------:R-:W-:Y:S01]  /*2b1b0*/  F2FP.BF16.F32.PACK_AB R8, RZ, R8 ;  /* 0x00000008ff08723e */ /* 0x000fe200000010ff */
[----:B------:R-:W4:Y:S06]  /*2b1c0*/  LDL.LU R39, [R1+0x31c] ;  /* 0x00031c0001277983 */ /* 0x000f2c0000300800 */
[----:B------:R0:W-:Y:S01]  /*2b1d0*/  @P6 STG.E.U16 desc[UR46][R6.64+0x32], R8 ;  /* 0x0000320806006986 */ /* 0x0001e2000c10152e */
[----:B------:R-:W-:-:S03]  /*2b1e0*/  IADD3 R4, P6, R4, UR13, RZ ;  /* 0x0000000d04047c10 */ /* 0x000fc6000ffde0ff */
[----:B------:R-:W4:Y:S01]  /*2b1f0*/  LDL.LU R234, [R1+0x320] ;  /* 0x0003200001ea7983 */ /* 0x000f220000300800 */
[----:B------:R-:W-:Y:S02]  /*2b200*/  IADD3.X R5, R5, UR12, RZ, P6, !PT ;  /* 0x0000000c05057c10 */ /* 0x000fe4000b7fe4ff */
[----:B------:R-:W-:Y:S01]  /*2b210*/  ISETP.GT.AND P6, PT, R0, 0x100, P5 ;  /* 0x000001000000780c */ /* 0x000fe20002fc4270 */
[----:B------:R-:W4:Y:S01]  /*2b220*/  LDL.LU R233, [R1+0x324] ;  /* 0x0003240001e97983 */ /* 0x000f220000300800 */
[----:B0-----:R-:W-:-:S03]  /*2b230*/  FMUL R6, R11, R2 ;  /* 0x000000020b067220 */ /* 0x001fc60000400000 */
[----:B------:R-:W4:Y:S02]  /*2b240*/  LDL.LU R232, [R1+0x328] ;  /* 0x0003280001e87983 */ /* 0x000f240000300800 */
[----:B------:R-:W-:Y:S02]  /*2b250*/  F2FP.BF16.F32.PACK_AB R6, RZ, R6 ;  /* 0x00000006ff06723e */ /* 0x000fe400000010ff */
[----:B------:R-:W4:Y:S04]  /*2b260*/  LDL.LU R23, [R1+0x32c] ;  /* 0x00032c0001177983 */ /* 0x000f280000300800 */
[----:B------:R0:W-:Y:S01]  /*2b270*/  @P6 STG.E.U16 desc[UR46][R4.64], R6 ;  /* 0x0000000604006986 */ /* 0x0001e2000c10152e */
[----:B------:R-:W-:-:S03]  /*2b280*/  ISETP.GT.AND P6, PT, R3, 0x1, PT ;  /* 0x000000010300780c */ /* 0x000fc60003fc4270 */
[----:B------:R-:W4:Y:S01]  /*2b290*/  LDL.LU R22, [R1+0x330] ;  /* 0x0003300001167983 */ /* 0x000f220000300800 */
[----:B------:R-:W-:-:S03]  /*2b2a0*/  ISETP.GT.AND P6, PT, R0, 0x100, P6 ;  /* 0x000001000000780c */ /* 0x000fc600037c4270 */
[----:B------:R-:W4:Y:S01]  /*2b2b0*/  LDL.LU R15, [R1+0x334] ;  /* 0x00033400010f7983 */ /* 0x000f220000300800 */
[----:B0-----:R-:W-:-:S03]  /*2b2c0*/  FMUL R6, R10, R2 ;  /* 0x000000020a067220 */ /* 0x001fc60000400000 */
[----:B------:R-:W4:Y:S02]  /*2b2d0*/  LDL.LU R14, [R1+0x338] ;  /* 0x00033800010e7983 */ /* 0x000f240000300800 */
[----:B------:R-:W-:Y:S02]  /*2b2e0*/  F2FP.BF16.F32.PACK_AB R6, RZ, R6 ;  /* 0x00000006ff06723e */ /* 0x000fe400000010ff */
[----:B------:R-:W4:Y:S04]  /*2b2f0*/  LDL.LU R13, [R1+0x33c] ;  /* 0x00033c00010d7983 */ /* 0x000f280000300800 */
[----:B------:R-:W2:Y:S04]  /*2b300*/  LDL.LU R7, [R1+0x30c] ;  /* 0x00030c0001077983 */ /* 0x000ea80000300800 */
[----:B------:R0:W-:Y:S04]  /*2b310*/  @P6 STG.E.U16 desc[UR46][R4.64+0x2], R6 ;  /* 0x0000020604006986 */ /* 0x0001e8000c10152e */
[----:B0-----:R-:W3:Y:S01]  /*2b320*/  LDL.LU R6, [R1+0x308] ;  /* 0x0003080001067983 */ /* 0x001ee20000300800 */
[----:B------:R-:W-:-:S04]  /*2b330*/  IADD3 R10, P6, R4, UR11, RZ ;  /* 0x0000000b040a7c10 */ /* 0x000fc8000ffde0ff */
[----:B------:R-:W-:Y:S02]  /*2b340*/  IADD3.X R11, R5, UR5, RZ, P6, !PT ;  /* 0x00000005050b7c10 */ /* 0x000fe4000b7fe4ff */
[----:B------:R-:W-:Y:S01]  /*2b350*/  ISETP.GT.AND P6, PT, R0, 0x108, P5 ;  /* 0x000001080000780c */ /* 0x000fe20002fc4270 */
[----:B---3--:R-:W-:-:S05]  /*2b360*/  FMUL R6, R6, R2 ;  /* 0x0000000206067220 */ /* 0x008fca0000400000 */
[----:B------:R-:W-:-:S07]  /*2b370*/  F2FP.BF16.F32.PACK_AB R6, RZ, R6 ;  /* 0x00000006ff06723e */ /* 0x000fce00000010ff */
[----:B------:R2:W-:Y:S01]  /*2b380*/  @P6 STG.E.U16 desc[UR46][R10.64], R6 ;  /* 0x000000060a006986 */ /* 0x0005e2000c10152e */
[----:B------:R-:W-:-:S04]  /*2b390*/  ISETP.GT.AND P6, PT, R3, 0x1, PT ;  /* 0x000000010300780c */ /* 0x000fc80003fc4270 */
[----:B------:R-:W-:Y:S01]  /*2b3a0*/  ISETP.GT.AND P6, PT, R0, 0x108, P6 ;  /* 0x000001080000780c */ /* 0x000fe200037c4270 */
[----:B--2---:R-:W-:-:S05]  /*2b3b0*/  FMUL R6, R7, R2 ;  /* 0x0000000207067220 */ /* 0x004fca0000400000 */
[----:B------:R-:W-:-:S07]  /*2b3c0*/  F2FP.BF16.F32.PACK_AB R6, RZ, R6 ;  /* 0x00000006ff06723e */ /* 0x000fce00000010ff */
[----:B------:R-:W-:Y:S01]  /*2b3d0*/  @P6 IMAD.MOV.U32 R7, RZ, RZ, R11 ;  /* 0x000000ffff076224 */ /* 0x000fe200078e000b */
[----:B------:R-:W-:Y:S01]  /*2b3e0*/  PRMT R8, R6, 0x7610, R8 ;  /* 0x0000761006087816 */ /* 0x000fe20000000008 */
[----:B------:R-:W-:-:S05]  /*2b3f0*/  @P6 IMAD.MOV.U32 R6, RZ, RZ, R10 ;  /* 0x000000ffff066224 */ /* 0x000fca00078e000a */
[----:B------:R0:W-:Y:S01]  /*2b400*/  @P6 STG.E.U16 desc[UR46][R6.64+0x2], R8 ;  /* 0x0000020806006986 */ /* 0x0001e2000c10152e */
[----:B------:R-:W-:Y:S01]  /*2b410*/  ISETP.GT.AND P6, PT, R0, 0x100, P2 ;  /* 0x000001000000780c */ /* 0x000fe200017c4270 */
[----:B0-----:R-:W-:-:S05]  /*2b420*/  FMUL R6, R16, R2 ;  /* 0x0000000210067220 */ /* 0x001fca0000400000 */
[----:B------:R-:W-:-:S07]  /*2b430*/  F2FP.BF16.F32.PACK_AB R6, RZ, R6 ;  /* 0x00000006ff06723e */ /* 0x000fce00000010ff */
[----:B------:R0:W-:Y:S01]  /*2b440*/  @P6 STG.E.U16 desc[UR46][R4.64+0x10], R6 ;  /* 0x0000100604006986 */ /* 0x0001e2000c10152e */
[----:B------:R-:W-:Y:S01]  /*2b450*/  FMUL R8, R17, R2 ;  /* 0x0000000211087220 */ /* 0x000fe20000400000 */
[----:B0-----:R-:W-:-:S04]  /*2b460*/  IADD3 R6, P6, R4, UR13, RZ ;  /* 0x0000000d04067c10 */ /* 0x001fc8000ffde0ff */
[----:B------:R-:W-:Y:S02]  /*2b470*/  IADD3.X R7, R5, UR12, RZ, P6, !PT ;  /* 0x0000000c05077c10 */ /* 0x000fe4000b7fe4ff */
[----:B------:R-:W-:Y:S02]  /*2b480*/  ISETP.GT.AND P6, PT, R0, 0x100, P4 ;  /* 0x000001000000780c */ /* 0x000fe400027c4270 */
[----:B------:R-:W-:-:S11]  /*2b490*/  F2FP.BF16.F32.PACK_AB R8, RZ, R8 ;  /* 0x00000008ff08723e */ /* 0x000fd600000010ff */
[----:B------:R4:W-:Y:S01]  /*2b4a0*/  @P6 STG.E.U16 desc[UR46][R4.64+0x12], R8 ;  /* 0x0000120804006986 */ /* 0x0009e2000c10152e */
[----:B------:R-:W-:Y:S01]  /*2b4b0*/  ISETP.GT.AND P6, PT, R0, 0x108, P2 ;  /* 0x000001080000780c */ /* 0x000fe200017c4270 */
[----:B----4-:R-:W-:-:S05]  /*2b4c0*/  FMUL R8, R9, R2 ;  /* 0x0000000209087220 */ /* 0x010fca0000400000 */
[----:B------:R-:W-:-:S07]  /*2b4d0*/  F2FP.BF16.F32.PACK_AB R8, RZ, R8 ;  /* 0x00000008ff08723e */ /* 0x000fce00000010ff */
[----:B------:R-:W-:Y:S01]  /*2b4e0*/  @P6 IMAD.MOV.U32 R9, RZ, RZ, R11 ;  /* 0x000000ffff096224 */ /* 0x000fe200078e000b */
[----:B------:R-:W-:Y:S01]  /*2b4f0*/  PRMT R12, R8, 0x7610, R12 ;  /* 0x00007610080c7816 */ /* 0x000fe2000000000c */
[----:B------:R-:W-:-:S05]  /*2b500*/  @P6 IMAD.MOV.U32 R8, RZ, RZ, R10 ;  /* 0x000000ffff086224 */ /* 0x000fca00078e000a */
[----:B------:R0:W-:Y:S02]  /*2b510*/  @P6 STG.E.U16 desc[UR46][R8.64+0x10], R12 ;  /* 0x0000100c08006986 */ /* 0x0001e4000c10152e */
[----:B0-----:R-:W-:-:S04]  /*2b520*/  IADD3 R8, P6, R6, UR11, RZ ;  /* 0x0000000b06087c10 */ /* 0x001fc8000ffde0ff */
[----:B------:R-:W-:Y:S02]  /*2b530*/  IADD3.X R9, R7, UR5, RZ, P6, !PT ;  /* 0x0000000507097c10 */ /* 0x000fe4000b7fe4ff */
[----:B------:R-:W-:Y:S01]  /*2b540*/  ISETP.GT.AND P6, PT, R0, 0x108, P4 ;  /* 0x000001080000780c */ /* 0x000fe200027c4270 */
[----:B------:R-:W-:-:S05]  /*2b550*/  FMUL R12, R39, R2 ;  /* 0x00000002270c7220 */ /* 0x000fca0000400000 */
        /* <DEDUP_REMOVED lines=30> */
[----:B------:R-:W-:Y:S01]  /*2b740*/  @P6 IMAD.MOV.U32 R5, RZ, RZ, R11 ;  /* 0x000000ffff056224 */ /* 0x000fe200078e000b */
[----:B------:R-:W-:Y:S01]  /*2b750*/  PRMT R12, R4, 0x7610, R12 ;  /* 0x00007610040c7816 */ /* 0x000fe2000000000c */
[----:B------:R-:W-:-:S05]  /*2b760*/  @P6 IMAD.MOV.U32 R4, RZ, RZ, R10 ;  /* 0x000000ffff046224 */ /* 0x000fca00078e000a */
[----:B------:R0:W-:Y:S01]  /*2b770*/  @P6 STG.E.U16 desc[UR46][R4.64+0x30], R12 ;  /* 0x0000300c04006986 */ /* 0x0001e2000c10152e */
[----:B------:R-:W-:-:S04]  /*2b780*/  ISETP.GT.AND P6, PT, R3, 0x19, PT ;  /* 0x000000190300780c */ /* 0x000fc80003fc4270 */
[----:B------:R-:W-:Y:S01]  /*2b790*/  ISETP.GT.AND P6, PT, R0, 0x108, P6 ;  /* 0x000001080000780c */ /* 0x000fe200037c4270 */
[----:B0-----:R-:W2:Y:S01]  /*2b7a0*/  LDL.LU R5, [R1+0x2c4] ;  /* 0x0002c40001057983 */ /* 0x001ea20000300800 */
[----:B------:R-:W-:-:S03]  /*2b7b0*/  FMUL R4, R13, R2 ;  /* 0x000000020d047220 */ /* 0x000fc60000400000 */
[----:B------:R-:W3:Y:S04]  /*2b7c0*/  LDL.LU R16, [R1+0x2d4] ;  /* 0x0002d40001107983 */ /* 0x000ee80000300800 */
[----:B------:R-:W4:Y:S01]  /*2b7d0*/  LDL.LU R17, [R1+0x2d8] ;  /* 0x0002d80001117983 */ /* 0x000f220000300800 */
[----:B------:R-:W-:-:S03]  /*2b7e0*/  F2FP.BF16.F32.PACK_AB R4, RZ, R4 ;  /* 0x00000004ff04723e */ /* 0x000fc600000010ff */
[----:B------:R-:W4:Y:S04]  /*2b7f0*/  LDL.LU R39, [R1+0x2dc] ;  /* 0x0002dc0001277983 */ /* 0x000f280000300800 */
[----:B------:R-:W3:Y:S04]  /*2b800*/  LDL.LU R14, [R1+0x2e0] ;  /* 0x0002e000010e7983 */ /* 0x000ee80000300800 */
[----:B------:R-:W4:Y:S04]  /*2b810*/  LDL.LU R13, [R1+0x2e4] ;  /* 0x0002e400010d7983 */ /* 0x000f280000300800 */
[----:B------:R-:W4:Y:S04]  /*2b820*/  LDL.LU R15, [R1+0x2e8] ;  /* 0x0002e800010f7983 */ /* 0x000f280000300800 */
[----:B------:R-:W4:Y:S04]  /*2b830*/  LDL.LU R22, [R1+0x2ec] ;  /* 0x0002ec0001167983 */ /* 0x000f280000300800 */
[----:B------:R-:W4:Y:S04]  /*2b840*/  LDL.LU R232, [R1+0x2f0] ;  /* 0x0002f00001e87983 */ /* 0x000f280000300800 */
[----:B------:R-:W4:Y:S04]  /*2b850*/  LDL.LU R23, [R1+0x2f4] ;  /* 0x0002f40001177983 */ /* 0x000f280000300800 */
[----:B------:R-:W4:Y:S04]  /*2b860*/  LDL.LU R233, [R1+0x2f8] ;  /* 0x0002f80001e97983 */ /* 0x000f280000300800 */
[----:B------:R-:W4:Y:S04]  /*2b870*/  LDL.LU R234, [R1+0x2fc] ;  /* 0x0002fc0001ea7983 */ /* 0x000f280000300800 */
[----:B------:R0:W-:Y:S04]  /*2b880*/  @P6 STG.E.U16 desc[UR46][R10.64+0x32], R4 ;  /* 0x000032040a006986 */ /* 0x0001e8000c10152e */
[----:B0-----:R-:W2:Y:S01]  /*2b890*/  LDL.LU R4, [R1+0x2c0] ;  /* 0x0002c00001047983 */ /* 0x001ea20000300800 */
[----:B------:R-:W-:Y:S01]  /*2b8a0*/  ISETP.GT.AND P6, PT, R0, 0x180, P5 ;  /* 0x000001800000780c */ /* 0x000fe20002fc4270 */
[----:B--2---:R-:W-:-:S05]  /*2b8b0*/  FMUL R4, R4, R2 ;  /* 0x0000000204047220 */ /* 0x004fca0000400000 */
[----:B------:R-:W-:-:S07]  /*2b8c0*/  F2FP.BF16.F32.PACK_AB R4, RZ, R4 ;  /* 0x00000004ff04723e */ /* 0x000fce00000010ff */
[----:B------:R0:W-:Y:S01]  /*2b8d0*/  @P6 STG.E.U16 desc[UR46][R6.64], R4 ;  /* 0x0000000406006986 */ /* 0x0001e2000c10152e */
[----:B------:R-:W-:-:S04]  /*2b8e0*/  ISETP.GT.AND P6, PT, R3, 0x1, PT ;  /* 0x000000010300780c */ /* 0x000fc80003fc4270 */
[----:B------:R-:W-:Y:S01]  /*2b8f0*/  ISETP.GT.AND P6, PT, R0, 0x180, P6 ;  /* 0x000001800000780c */ /* 0x000fe200037c4270 */
[----:B0-----:R-:W-:-:S05]  /*2b900*/  FMUL R4, R5, R2 ;  /* 0x0000000205047220 */ /* 0x001fca0000400000 */
[----:B------:R-:W-:-:S07]  /*2b910*/  F2FP.BF16.F32.PACK_AB R4, RZ, R4 ;  /* 0x00000004ff04723e */ /* 0x000fce00000010ff */
[----:B------:R-:W-:Y:S01]  /*2b920*/  @P6 IMAD.MOV.U32 R5, RZ, RZ, R7 ;  /* 0x000000ffff056224 */ /* 0x000fe200078e0007 */
[----:B------:R-:W-:Y:S01]  /*2b930*/  PRMT R10, R4, 0x7610, R10 ;  /* 0x00007610040a7816 */ /* 0x000fe2000000000a */
[----:B------:R-:W-:-:S05]  /*2b940*/  @P6 IMAD.MOV.U32 R4, RZ, RZ, R6 ;  /* 0x000000ffff046224 */ /* 0x000fca00078e0006 */
[----:B------:R0:W-:Y:S04]  /*2b950*/  @P6 STG.E.U16 desc[UR46][R4.64+0x2], R10 ;  /* 0x0000020a04006986 */ /* 0x0001e8000c10152e */
[----:B0-----:R-:W2:Y:S04]  /*2b960*/  LDL.LU R4, [R1+0x2c8] ;  /* 0x0002c80001047983 */ /* 0x001ea80000300800 */
[----:B------:R-:W2:Y:S04]  /*2b970*/  LDL.LU R10, [R1+0x2cc] ;  /* 0x0002cc00010a7983 */ /* 0x000ea80000300800 */
[----:B------:R-:W2:Y:S01]  /*2b980*/  LDL.LU R5, [R1+0x2d0] ;  /* 0x0002d00001057983 */ /* 0x000ea20000300800 */
[----:B------:R-:W-:-:S02]  /*2b990*/  ISETP.GT.AND P5, PT, R0, 0x188, P5 ;  /* 0x000001880000780c */ /* 0x000fc40002fa4270 */
[----:B------:R-:W-:Y:S01]  /*2b9a0*/  ISETP.GT.AND P6, PT, R3, 0x1, PT ;  /* 0x000000010300780c */ /* 0x000fe20003fc4270 */
[-C--:B---3--:R-:W-:Y:S01]  /*2b9b0*/  FMUL R14, R14, R2.reuse ;  /* 0x000000020e0e7220 */ /* 0x088fe20000400000 */
[-C--:B----4-:R-:W-:Y:S01]  /*2b9c0*/  FMUL R13, R13, R2.reuse ;  /* 0x000000020d0d7220 */ /* 0x090fe20000400000 */
[-C--:B------:R-:W-:Y:S01]  /*2b9d0*/  FMUL R15, R15, R2.reuse ;  /* 0x000000020f0f7220 */ /* 0x080fe20000400000 */
[-C--:B------:R-:W-:Y:S01]  /*2b9e0*/  FMUL R232, R232, R2.reuse ;  /* 0x00000002e8e87220 */ /* 0x080fe20000400000 */
[-C--:B------:R-:W-:Y:S01]  /*2b9f0*/  FMUL R22, R22, R2.reuse ;  /* 0x0000000216167220 */ /* 0x080fe20000400000 */
[-C--:B------:R-:W-:Y:S01]  /*2ba00*/  FMUL R23, R23, R2.reuse ;  /* 0x0000000217177220 */ /* 0x080fe20000400000 */
[----:B--2---:R-:W-:-:S05]  /*2ba10*/  FMUL R4, R4, R2 ;  /* 0x0000000204047220 */ /* 0x004fca0000400000 */
[----:B------:R-:W-:-:S05]  /*2ba20*/  F2FP.BF16.F32.PACK_AB R4, RZ, R4 ;  /* 0x00000004ff04723e */ /* 0x000fca00000010ff */
[----:B------:R0:W-:Y:S01]  /*2ba30*/  @P5 STG.E.U16 desc[UR46][R8.64], R4 ;  /* 0x0000000408005986 */ /* 0x0001e2000c10152e */
[----:B------:R-:W-:Y:S01]  /*2ba40*/  ISETP.GT.AND P5, PT, R0, 0x188, P6 ;  /* 0x000001880000780c */ /* 0x000fe200037a4270 */
[-C--:B0-----:R-:W-:Y:S01]  /*2ba50*/  FMUL R4, R10, R2.reuse ;  /* 0x000000020a047220 */ /* 0x081fe20000400000 */
[----:B------:R-:W-:-:S04]  /*2ba60*/  FMUL R10, R5, R2 ;  /* 0x00000002050a7220 */ /* 0x000fc80000400000 */
[----:B------:R-:W-:-:S07]  /*2ba70*/  F2FP.BF16.F32.PACK_AB R4, RZ, R4 ;  /* 0x00000004ff04723e */ /* 0x000fce00000010ff */
[----:B------:R-:W-:Y:S01]  /*2ba80*/  @P5 IMAD.MOV.U32 R5, RZ, RZ, R9 ;  /* 0x000000ffff055224 */ /* 0x000fe200078e0009 */
[----:B------:R-:W-:Y:S01]  /*2ba90*/  PRMT R11, R4, 0x7610, R11 ;  /* 0x00007610040b7816 */ /* 0x000fe2000000000b */
[----:B------:R-:W-:-:S05]  /*2baa0*/  @P5 IMAD.MOV.U32 R4, RZ, RZ, R8 ;  /* 0x000000ffff045224 */ /* 0x000fca00078e0008 */
[----:B------:R0:W-:Y:S01]  /*2bab0*/  @P5 STG.E.U16 desc[UR46][R4.64+0x2], R11 ;  /* 0x0000020b04005986 */ /* 0x0001e2000c10152e */
[----:B------:R-:W-:Y:S02]  /*2bac0*/  ISETP.GT.AND P5, PT, R0, 0x180, P2 ;  /* 0x000001800000780c */ /* 0x000fe400017a4270 */
[----:B0-----:R-:W-:-:S11]  /*2bad0*/  F2FP.BF16.F32.PACK_AB R4, RZ, R10 ;  /* 0x0000000aff04723e */ /* 0x001fd600000010ff */
[----:B------:R-:W-:Y:S01]  /*2bae0*/  @P5 IMAD.MOV.U32 R5, RZ, RZ, R7 ;  /* 0x000000ffff055224 */ /* 0x000fe200078e0007 */
[----:B------:R-:W-:Y:S01]  /*2baf0*/  PRMT R12, R4, 0x7610, R12 ;  /* 0x00007610040c7816 */ /* 0x000fe2000000000c */
[----:B------:R-:W-:-:S05]  /*2bb00*/  @P5 IMAD.MOV.U32 R4, RZ, RZ, R6 ;  /* 0x000000ffff045224 */ /* 0x000fca00078e0006 */
[----:B------:R0:W-:Y:S01]  /*2bb10*/  @P5 STG.E.U16 desc[UR46][R4.64+0x10], R12 ;  /* 0x0000100c04005986 */ /* 0x0001e2000c10152e */
[C---:B------:R-:W-:Y:S02]  /*2bb20*/  ISETP.GT.AND P5, PT, R0.reuse, 0x180, P4 ;  /* 0x000001800000780c */ /* 0x040fe400027a4270 */
[----:B------:R-:W-:Y:S01]  /*2bb30*/  ISETP.GT.AND P2, PT, R0, 0x188, P2 ;  /* 0x000001880000780c */ /* 0x000fe20001744270 */
[-C--:B------:R-:W-:Y:S01]  /*2bb40*/  FMUL R11, R16, R2.reuse ;  /* 0x00000002100b7220 */ /* 0x080fe20000400000 */
[----:B------:R-:W-:Y:S01]  /*2bb50*/  FMUL R10, R17, R2 ;  /* 0x00000002110a7220 */ /* 0x000fe20000400000 */
[----:B------:R-:W-:Y:S01]  /*2bb60*/  ISETP.GT.AND P4, PT, R0, 0x188, P4 ;  /* 0x000001880000780c */ /* 0x000fe20002784270 */
[----:B------:R-:W2:Y:S02]  /*2bb70*/  LDL.LU R16, [R1+0x2b4] ;  /* 0x0002b40001107983 */ /* 0x000ea40000300800 */
[----:B------:R-:W-:Y:S02]  /*2bb80*/  F2FP.BF16.F32.PACK_AB R11, RZ, R11 ;  /* 0x0000000bff0b723e */ /* 0x000fe400000010ff */
[----:B------:R-:W-:Y:S01]  /*2bb90*/  F2FP.BF16.F32.PACK_AB R10, RZ, R10 ;  /* 0x0000000aff0a723e */ /* 0x000fe200000010ff */
[----:B0-----:R-:W-:Y:S01]  /*2bba0*/  FMUL R12, R39, R2 ;  /* 0x00000002270c7220 */ /* 0x001fe20000400000 */
[----:B------:R-:W3:Y:S01]  /*2bbb0*/  LDL.LU R17, [R1+0x2b8] ;  /* 0x0002b80001117983 */ /* 0x000ee20000300800 */
[----:B------:R-:W-:-:S02]  /*2bbc0*/  @P5 IMAD.MOV.U32 R4, RZ, RZ, R6 ;  /* 0x000000ffff045224 */ /* 0x000fc400078e0006 */
[----:B------:R-:W-:Y:S01]  /*2bbd0*/  @P5 IMAD.MOV.U32 R5, RZ, RZ, R7 ;  /* 0x000000ffff055224 */ /* 0x000fe200078e0007 */
[----:B------:R-:W-:Y:S01]  /*2bbe0*/  PRMT R235, R10, 0x7610, R235 ;  /* 0x000076100aeb7816 */ /* 0x000fe200000000eb */
[----:B------:R-:W4:Y:S04]  /*2bbf0*/  LDL.LU R39, [R1+0x2bc] ;  /* 0x0002bc0001277983 */ /* 0x000f280000300800 */
[----:B------:R0:W-:Y:S01]  /*2bc00*/  @P5 STG.E.U16 desc[UR46][R4.64+0x12], R11 ;  /* 0x0000120b04005986 */ /* 0x0001e2000c10152e */
[----:B------:R-:W-:Y:S01]  /*2bc10*/  ISETP.GT.AND P5, PT, R0, 0x180, P0 ;  /* 0x000001800000780c */ /* 0x000fe200007a4270 */
[----:B0-----:R-:W-:Y:S02]  /*2bc20*/  @P2 IMAD.MOV.U32 R4, RZ, RZ, R8 ;  /* 0x000000ffff042224 */ /* 0x001fe400078e0008 */
[----:B------:R-:W-:Y:S01]  /*2bc30*/  @P2 IMAD.MOV.U32 R5, RZ, RZ, R9 ;  /* 0x000000ffff052224 */ /* 0x000fe200078e0009 */
[----:B------:R-:W-:-:S04]  /*2bc40*/  F2FP.BF16.F32.PACK_AB R11, RZ, R13 ;  /* 0x0000000dff0b723e */ /* 0x000fc800000010ff */
[----:B------:R0:W-:Y:S01]  /*2bc50*/  @P2 STG.E.U16 desc[UR46][R4.64+0x10], R235 ;  /* 0x000010eb04002986 */ /* 0x0001e2000c10152e */
[C---:B------:R-:W-:Y:S02]  /*2bc60*/  ISETP.GT.AND P2, PT, R0.reuse, 0x180, P3 ;  /* 0x000001800000780c */ /* 0x040fe40001f44270 */
[----:B------:R-:W-:Y:S02]  /*2bc70*/  F2FP.BF16.F32.PACK_AB R10, RZ, R12 ;  /* 0x0000000cff0a723e */ /* 0x000fe400000010ff */
[----:B0-----:R-:W-:Y:S01]  /*2bc80*/  F2FP.BF16.F32.PACK_AB R4, RZ, R14 ;  /* 0x0000000eff04723e */ /* 0x001fe200000010ff */
[----:B------:R-:W-:Y:S01]  /*2bc90*/  @P4 IMAD.MOV.U32 R5, RZ, RZ, R9 ;  /* 0x000000ffff054224 */ /* 0x000fe200078e0009 */
[----:B------:R-:W-:Y:S01]  /*2bca0*/  ISETP.GT.AND P0, PT, R0, 0x188, P0 ;  /* 0x000001880000780c */ /* 0x000fe20000704270 */
[----:B------:R-:W2:Y:S01]  /*2bcb0*/  LDL.LU R235, [R1+0x2b0] ;  /* 0x0002b00001eb7983 */ /* 0x000ea20000300800 */
[----:B------:R-:W-:Y:S01]  /*2bcc0*/  PRMT R13, R4, 0x7610, R13 ;  /* 0x00007610040d7816 */ /* 0x000fe2000000000d */
[----:B------:R-:W-:Y:S01]  /*2bcd0*/  @P4 IMAD.MOV.U32 R4, RZ, RZ, R8 ;  /* 0x000000ffff044224 */ /* 0x000fe200078e0008 */
[----:B------:R-:W-:Y:S01]  /*2bce0*/  PRMT R12, R11, 0x7610, R12 ;  /* 0x000076100b0c7816 */ /* 0x000fe2000000000c */
[----:B------:R-:W3:Y:S04]  /*2bcf0*/  LDL.LU R14, [R1+0x294] ;  /* 0x00029400010e7983 */ /* 0x000ee80000300800 */
[----:B------:R0:W-:Y:S01]  /*2bd00*/  @P4 STG.E.U16 desc[UR46][R4.64+0x12], R10 ;  /* 0x0000120a04004986 */ /* 0x0001e2000c10152e */
[----:B------:R-:W-:Y:S01]  /*2bd10*/  ISETP.GT.AND P3, PT, R0, 0x188, P3 ;  /* 0x000001880000780c */ /* 0x000fe20001f64270 */
[----:B0-----:R-:W-:-:S02]  /*2bd20*/  @P5 IMAD.MOV.U32 R4, RZ, RZ, R6 ;  /* 0x000000ffff045224 */ /* 0x001fc400078e0006 */
[----:B------:R-:W-:Y:S01]  /*2bd30*/  @P5 IMAD.MOV.U32 R5, RZ, RZ, R7 ;  /* 0x000000ffff055224 */ /* 0x000fe200078e0007 */
[----:B------:R-:W-:Y:S02]  /*2bd40*/  F2FP.BF16.F32.PACK_AB R10, RZ, R15 ;  /* 0x0000000fff0a723e */ /* 0x000fe400000010ff */
[----:B------:R-:W4:Y:S04]  /*2bd50*/  LDL.LU R15, [R1+0x290] ;  /* 0x00029000010f7983 */ /* 0x000f280000300800 */
[----:B------:R0:W-:Y:S01]  /*2bd60*/  @P5 STG.E.U16 desc[UR46][R4.64+0x20], R13 ;  /* 0x0000200d04005986 */ /* 0x0001e2000c10152e */
[----:B------:R-:W-:Y:S01]  /*2bd70*/  PRMT R11, R10, 0x7610, R11 ;  /* 0x000076100a0b7816 */ /* 0x000fe2000000000b */
[----:B0-----:R-:W-:Y:S02]  /*2bd80*/  @P2 IMAD.MOV.U32 R4, RZ, RZ, R6 ;  /* 0x000000ffff042224 */ /* 0x001fe400078e0006 */
[----:B------:R-:W2:Y:S01]  /*2bd90*/  LDL.LU R13, [R1+0x2ac] ;  /* 0x0002ac00010d7983 */ /* 0x000ea20000300800 */
[----:B------:R-:W-:-:S05]  /*2bda0*/  @P2 IMAD.MOV.U32 R5, RZ, RZ, R7 ;  /* 0x000000ffff052224 */ /* 0x000fca00078e0007 */
[----:B------:R0:W-:Y:S01]  /*2bdb0*/  @P2 STG.E.U16 desc[UR46][R4.64+0x22], R12 ;  /* 0x0000220c04002986 */ /* 0x0001e2000c10152e */
[----:B------:R-:W-:Y:S01]  /*2bdc0*/  ISETP.GT.AND P2, PT, R0, 0x180, P1 ;  /* 0x000001800000780c */ /* 0x000fe20000f44270 */
[----:B0-----:R-:W-:Y:S02]  /*2bdd0*/  @P0 IMAD.MOV.U32 R4, RZ, RZ, R8 ;  /* 0x000000ffff040224 */ /* 0x001fe400078e0008 */
[----:B------:R-:W-:-:S05]  /*2bde0*/  @P0 IMAD.MOV.U32 R5, RZ, RZ, R9 ;  /* 0x000000ffff050224 */ /* 0x000fca00078e0009 */
[----:B------:R0:W-:Y:S01]  /*2bdf0*/  @P0 STG.E.U16 desc[UR46][R4.64+0x20], R11 ;  /* 0x0000200b04000986 */ /* 0x0001e2000c10152e */
[----:B------:R-:W-:-:S03]  /*2be00*/  F2FP.BF16.F32.PACK_AB R10, RZ, R22 ;  /* 0x00000016ff0a723e */ /* 0x000fc600000010ff */
[----:B------:R-:W2:Y:S01]  /*2be10*/  LDL.LU R22, [R1+0x298] ;  /* 0x0002980001167983 */ /* 0x000ea20000300800 */
[----:B0-----:R-:W-:Y:S01]  /*2be20*/  F2FP.BF16.F32.PACK_AB R4, RZ, R232 ;  /* 0x000000e8ff04723e */ /* 0x001fe200000010ff */
[----:B------:R-:W-:Y:S02]  /*2be30*/  @P3 IMAD.MOV.U32 R5, RZ, RZ, R9 ;  /* 0x000000ffff053224 */ /* 0x000fe400078e0009 */
[----:B------:R-:W2:Y:S01]  /*2be40*/  LDL.LU R232, [R1+0x2a8] ;  /* 0x0002a80001e87983 */ /* 0x000ea20000300800 */
[----:B------:R-:W-:Y:S01]  /*2be50*/  PRMT R12, R4, 0x7610, R12 ;  /* 0x00007610040c7816 */ /* 0x000fe2000000000c */
[----:B------:R-:W-:-:S05]  /*2be60*/  @P3 IMAD.MOV.U32 R4, RZ, RZ, R8 ;  /* 0x000000ffff043224 */ /* 0x000fca00078e0008 */
[----:B------:R0:W-:Y:S01]  /*2be70*/  @P3 STG.E.U16 desc[UR46][R4.64+0x22], R10 ;  /* 0x0000220a04003986 */ /* 0x0001e2000c10152e */
[----:B------:R-:W-:-:S03]  /*2be80*/  F2FP.BF16.F32.PACK_AB R11, RZ, R23 ;  /* 0x00000017ff0b723e */ /* 0x000fc600000010ff */
[----:B------:R-:W3:Y:S01]  /*2be90*/  LDL.LU R23, [R1+0x28c] ;  /* 0x00028c0001177983 */ /* 0x000ee20000300800 */
[----:B0-----:R-:W-:Y:S02]  /*2bea0*/  @P2 IMAD.MOV.U32 R4, RZ, RZ, R6 ;  /* 0x000000ffff042224 */ /* 0x001fe400078e0006 */
[----:B------:R-:W-:-:S05]  /*2beb0*/  @P2 IMAD.MOV.U32 R5, RZ, RZ, R7 ;  /* 0x000000ffff052224 */ /* 0x000fca00078e0007 */
[----:B------:R0:W-:Y:S04]  /*2bec0*/  @P2 STG.E.U16 desc[UR46][R4.64+0x30], R12 ;  /* 0x0000300c04002986 */ /* 0x0001e8000c10152e */
[----:B0-----:R-:W4:Y:S01]  /*2bed0*/  LDL.LU R5, [R1+0x280] ;  /* 0x0002800001057983 */ /* 0x001f220000300800 */
[----:B------:R-:W-:Y:S02]  /*2bee0*/  ISETP.GT.AND P4, PT, R3, 0x19, PT ;  /* 0x000000190300780c */ /* 0x000fe40003f84270 */
[C---:B------:R-:W-:Y:S01]  /*2bef0*/  ISETP.GT.AND P1, PT, R0.reuse, 0x188, P1 ;  /* 0x000001880000780c */ /* 0x040fe20000f24270 */
[-C--:B------:R-:W-:Y:S01]  /*2bf00*/  FMUL R233, R233, R2.reuse ;  /* 0x00000002e9e97220 */ /* 0x080fe20000400000 */
[----:B------:R-:W-:Y:S01]  /*2bf10*/  ISETP.GT.AND P0, PT, R0, 0x180, P4 ;  /* 0x000001800000780c */ /* 0x000fe20002704270 */
[----:B------:R-:W-:Y:S01]  /*2bf20*/  FMUL R234, R234, R2 ;  /* 0x00000002eaea7220 */ /* 0x000fe20000400000 */
[----:B------:R-:W2:Y:S02]  /*2bf30*/  LDL.LU R12, [R1+0x2a4] ;  /* 0x0002a400010c7983 */ /* 0x000ea40000300800 */
[----:B------:R-:W-:-:S07]  /*2bf40*/  F2FP.BF16.F32.PACK_AB R10, RZ, R233 ;  /* 0x000000e9ff0a723e */ /* 0x000fce00000010ff */
[----:B------:R-:W-:Y:S02]  /*2bf50*/  @P1 IMAD.MOV.U32 R4, RZ, RZ, R8 ;  /* 0x000000ffff041224 */ /* 0x000fe400078e0008 */
[----:B------:R0:W-:Y:S02]  /*2bf60*/  @P0 STG.E.U16 desc[UR46][R6.64+0x32], R11 ;  /* 0x0000320b06000986 */ /* 0x0001e4000c10152e */
[----:B0-----:R-:W-:Y:S02]  /*2bf70*/  F2FP.BF16.F32.PACK_AB R6, RZ, R234 ;  /* 0x000000eaff06723e */ /* 0x001fe400000010ff */
[----:B------:R-:W-:Y:S02]  /*2bf80*/  ISETP.GT.AND P0, PT, R0, 0x188, P4 ;  /* 0x000001880000780c */ /* 0x000fe40002704270 */
[----:B------:R-:W-:Y:S01]  /*2bf90*/  PRMT R11, R6, 0x7610, R11 ;  /* 0x00007610060b7816 */ /* 0x000fe2000000000b */
[----:B----4-:R-:W-:Y:S01]  /*2bfa0*/  FMUL R7, R5, R2 ;  /* 0x0000000205077220 */ /* 0x010fe20000400000 */
[----:B------:R-:W-:-:S05]  /*2bfb0*/  @P1 IMAD.MOV.U32 R5, RZ, RZ, R9 ;  /* 0x000000ffff051224 */ /* 0x000fca00078e0009 */
[----:B------:R0:W-:Y:S04]  /*2bfc0*/  @P1 STG.E.U16 desc[UR46][R4.64+0x30], R10 ;  /* 0x0000300a04001986 */ /* 0x0001e8000c10152e */
[----:B0-----:R-:W4:Y:S01]  /*2bfd0*/  LDL.LU R4, [R1+0x284] ;  /* 0x0002840001047983 */ /* 0x001f220000300800 */
[----:B------:R-:W-:-:S03]  /*2bfe0*/  F2FP.BF16.F32.PACK_AB R5, RZ, R7 ;  /* 0x00000007ff05723e */ /* 0x000fc600000010ff */
[----:B------:R-:W2:Y:S04]  /*2bff0*/  LDL.LU R234, [R1+0x2a0] ;  /* 0x0002a00001ea7983 */ /* 0x000ea80000300800 */
[----:B------:R-:W3:Y:S04]  /*2c000*/  LDL.LU R7, [R1+0x288] ;  /* 0x0002880001077983 */ /* 0x000ee80000300800 */
[----:B------:R0:W-:Y:S04]  /*2c010*/  @P0 STG.E.U16 desc[UR46][R8.64+0x32], R11 ;  /* 0x0000320b08000986 */ /* 0x0001e8000c10152e */
[----:B0-----:R-:W2:Y:S01]  /*2c020*/  LDL.LU R9, [R1+0x29c] ;  /* 0x00029c0001097983 */ /* 0x001ea20000300800 */
[----:B------:R-:W-:-:S02]  /*2c030*/  ISETP.GT.AND P6, PT, R3, 0x20, PT ;  /* 0x000000200300780c */ /* 0x000fc40003fc4270 */
[----:B------:R-:W-:Y:S02]  /*2c040*/  ISETP.GT.AND P5, PT, R3, 0x21, PT ;  /* 0x000000210300780c */ /* 0x000fe40003fa4270 */
[C---:B------:R-:W-:Y:S02]  /*2c050*/  ISETP.GT.AND P1, PT, R0.reuse, RZ, P6 ;  /* 0x000000ff0000720c */ /* 0x040fe40003724270 */
[C---:B------:R-:W-:Y:S02]  /*2c060*/  ISETP.GT.AND P2, PT, R0.reuse, RZ, P5 ;  /* 0x000000ff0000720c */ /* 0x040fe40002f44270 */
[----:B------:R-:W-:Y:S02]  /*2c070*/  ISETP.GT.AND P3, PT, R0, 0x8, P6 ;  /* 0x000000080000780c */ /* 0x000fe40003764270 */
[----:B------:R-:W-:Y:S02]  /*2c080*/  PRMT R10, R5, 0x7610, R10 ;  /* 0x00007610050a7816 */ /* 0x000fe4000000000a */
[----:B------:R-:W-:-:S05]  /*2c090*/  ISETP.GT.AND P4, PT, R3, 0x28, PT ;  /* 0x000000280300780c */ /* 0x000fca0003f84270 */
[----:B------:R-:W-:Y:S01]  /*2c0a0*/  @P1 STG.E.U16 desc[UR46][R18.64+0x40], R10 ;  /* 0x0000400a12001986 */ /* 0x000fe2000c10152e */
[C---:B------:R-:W-:Y:S02]  /*2c0b0*/  ISETP.GT.AND P0, PT, R0.reuse, 0x8, P5 ;  /* 0x000000080000780c */ /* 0x040fe40002f04270 */
[----:B------:R-:W-:Y:S01]  /*2c0c0*/  ISETP.GT.AND P1, PT, R0, RZ, P4 ;  /* 0x000000ff0000720c */ /* 0x000fe20002724270 */
[----:B------:R-:W-:Y:S02]  /*2c0d0*/  IMAD.U32 R8, RZ, RZ, UR5 ;  /* 0x00000005ff087e24 */ /* 0x000fe4000f8e00ff */
[-C--:B----4-:R-:W-:Y:S01]  /*2c0e0*/  FMUL R4, R4, R2.reuse ;  /* 0x0000000204047220 */ /* 0x090fe20000400000 */
[----:B---3--:R-:W-:-:S04]  /*2c0f0*/  FMUL R7, R7, R2 ;  /* 0x0000000207077220 */ /* 0x008fc80000400000 */
[----:B------:R-:W-:Y:S02]  /*2c100*/  F2FP.BF16.F32.PACK_AB R4, RZ, R4 ;  /* 0x00000004ff04723e */ /* 0x000fe400000010ff */
[----:B------:R-:W-:Y:S02]  /*2c110*/  F2FP.BF16.F32.PACK_AB R5, RZ, R7 ;  /* 0x00000007ff05723e */ /* 0x000fe400000010ff */
[----:B------:R-:W-:Y:S02]  /*2c120*/  PRMT R6, R4, 0x7610, R6 ;  /* 0x0000761004067816 */ /* 0x000fe40000000006 */
[----:B------:R-:W-:-:S03]  /*2c130*/  PRMT R4, R5, 0x7610, R4 ;  /* 0x0000761005047816 */ /* 0x000fc60000000004 */
[----:B------:R0:W-:Y:S04]  /*2c140*/  @P2 STG.E.U16 desc[UR46][R18.64+0x42], R6 ;  /* 0x0000420612002986 */ /* 0x0001e8000c10152e */
[----:B------:R1:W-:Y:S01]  /*2c150*/  @P3 STG.E.U16 desc[UR46][R20.64+0x40], R4 ;  /* 0x0000400414003986 */ /* 0x0003e2000c10152e */
[----:B------:R-:W-:-:S04]  /*2c160*/  ISETP.GT.AND P3, PT, R3, 0x29, PT ;  /* 0x000000290300780c */ /* 0x000fc80003f64270 */
[----:B------:R-:W-:Y:S01]  /*2c170*/  ISETP.GT.AND P2, PT, R0, RZ, P3 ;  /* 0x000000ff0000720c */ /* 0x000fe20001f44270 */
[-C--:B------:R-:W-:Y:S01]  /*2c180*/  FMUL R5, R15, R2.reuse ;  /* 0x000000020f057220 */ /* 0x080fe20000400000 */
[-C--:B0-----:R-:W-:Y:S01]  /*2c190*/  FMUL R6, R23, R2.reuse ;  /* 0x0000000217067220 */ /* 0x081fe20000400000 */
[----:B-1----:R-:W-:Y:S01]  /*2c1a0*/  FMUL R4, R14, R2 ;  /* 0x000000020e047220 */ /* 0x002fe20000400000 */
[----:B------:R-:W-:-:S03]  /*2c1b0*/  IMAD.U32 R14, RZ, RZ, UR8 ;  /* 0x00000008ff0e7e24 */ /* 0x000fc6000f8e00ff */
[----:B------:R-:W-:Y:S02]  /*2c1c0*/  F2FP.BF16.F32.PACK_AB R6, RZ, R6 ;  /* 0x00000006ff06723e */ /* 0x000fe400000010ff */
[----:B------:R-:W-:Y:S02]  /*2c1d0*/  F2FP.BF16.F32.PACK_AB R5, RZ, R5 ;  /* 0x00000005ff05723e */ /* 0x000fe400000010ff */
[----:B------:R-:W-:Y:S01]  /*2c1e0*/  F2FP.BF16.F32.PACK_AB R4, RZ, R4 ;  /* 0x00000004ff04723e */ /* 0x000fe200000010ff */
[----:B------:R-:W-:Y:S01]  /*2c1f0*/  IMAD.WIDE.U32 R14, R14, 0xf0, R20 ;  /* 0x000000f00e0e7825 */ /* 0x000fe200078e0014 */
[----:B------:R0:W-:Y:S03]  /*2c200*/  @P0 STG.E.U16 desc[UR46][R20.64+0x42], R6 ;  /* 0x0000420614000986 */ /* 0x0001e6000c10152e */
[----:B------:R-:W-:Y:S01]  /*2c210*/  VIADD R11, R15, UR4 ;  /* 0x000000040f0b7c36 */ /* 0x000fe20008000000 */
[----:B------:R2:W-:Y:S04]  /*2c220*/  @P2 STG.E.U16 desc[UR46][R18.64+0x52], R4 ;  /* 0x0000520412002986 */ /* 0x0005e8000c10152e */
[----:B------:R1:W-:Y:S01]  /*2c230*/  @P1 STG.E.U16 desc[UR46][R18.64+0x50], R5 ;  /* 0x0000500512001986 */ /* 0x0003e2000c10152e */
[----:B------:R-:W-:-:S02]  /*2c240*/  ISETP.GT.AND P1, PT, R0, 0x8, P4 ;  /* 0x000000080000780c */ /* 0x000fc40002724270 */
[----:B0-----:R-:W-:Y:S01]  /*2c250*/  IADD3 R6, P0, R14, UR13, RZ ;  /* 0x0000000d0e067c10 */ /* 0x001fe2000ff1e0ff */
[----:B--2---:R-:W-:Y:S01]  /*2c260*/  FMUL R4, R22, R2 ;  /* 0x0000000216047220 */ /* 0x004fe20000400000 */
[----:B------:R-:W-:Y:S02]  /*2c270*/  IMAD.U32 R22, RZ, RZ, UR11 ;  /* 0x0000000bff167e24 */ /* 0x000fe4000f8e00ff */
[----:B------:R-:W-:-:S03]  /*2c280*/  IADD3.X R7, R11, UR12, RZ, P0, !PT ;  /* 0x0000000c0b077c10 */ /* 0x000fc600087fe4ff */
[----:B------:R-:W-:Y:S02]  /*2c290*/  IADD3 R22, P0, P2, R22, UR13, R6 ;  /* 0x0000000d16167c10 */ /* 0x000fe4000fa1e006 */
[----:B------:R-:W-:Y:S02]  /*2c2a0*/  F2FP.BF16.F32.PACK_AB R4, RZ, R4 ;  /* 0x00000004ff04723e */ /* 0x000fe400000010ff */
[----:B------:R-:W-:Y:S02]  /*2c2b0*/  IADD3.X R23, R8, UR12, R7, P0, P2 ;  /* 0x0000000c08177c10 */ /* 0x000fe400087e4407 */
[----:B------:R-:W-:Y:S02]  /*2c2c0*/  ISETP.GT.AND P2, PT, R3, 0x30, PT ;  /* 0x000000300300780c */ /* 0x000fe40003f44270 */
[C---:B------:R-:W-:Y:S01]  /*2c2d0*/  ISETP.GT.AND P0, PT, R0.reuse, 0x8, P3 ;  /* 0x000000080000780c */ /* 0x040fe20001f04270 */
[----:B-1----:R-:W-:Y:S01]  /*2c2e0*/  FMUL R5, R9, R2 ;  /* 0x0000000209057220 */ /* 0x002fe20000400000 */
[----:B------:R0:W-:Y:S01]  /*2c2f0*/  @P1 STG.E.U16 desc[UR46][R20.64+0x50], R4 ;  /* 0x0000500414001986 */ /* 0x0001e2000c10152e */
[----:B------:R-:W-:-:S03]  /*2c300*/  ISETP.GT.AND P1, PT, R0, RZ, P2 ;  /* 0x000000ff0000720c */ /* 0x000fc60001724270 */
[----:B------:R-:W-:Y:S01]  /*2c310*/  F2FP.BF16.F32.PACK_AB R5, RZ, R5 ;  /* 0x00000005ff05723e */ /* 0x000fe200000010ff */
[----:B0-----:R-:W-:-:S06]  /*2c320*/  FMUL R4, R234, R2 ;  /* 0x00000002ea047220 */ /* 0x001fcc0000400000 */
[----:B------:R-:W-:Y:S01]  /*2c330*/  @P0 STG.E.U16 desc[UR46][R20.64+0x52], R5 ;  /* 0x0000520514000986 */ /* 0x000fe2000c10152e */
[----:B------:R-:W-:Y:S02]  /*2c340*/  ISETP.GT.AND P0, PT, R3, 0x31, PT ;  /* 0x000000310300780c */ /* 0x000fe40003f04270 */
[----:B------:R-:W-:-:S05]  /*2c350*/  F2FP.BF16.F32.PACK_AB R4, RZ, R4 ;  /* 0x00000004ff04723e */ /* 0x000fca00000010ff */
[----:B------:R0:W-:Y:S01]  /*2c360*/  @P1 STG.E.U16 desc[UR46][R18.64+0x60], R4 ;  /* 0x0000600412001986 */ /* 0x0001e2000c10152e */
[----:B------:R-:W-:Y:S01]  /*2c370*/  ISETP.GT.AND P1, PT, R0, RZ, P0 ;  /* 0x000000ff0000720c */ /* 0x000fe20000724270 */
[----:B0-----:R-:W-:-:S05]  /*2c380*/  FMUL R4, R12, R2 ;  /* 0x000000020c047220 */ /* 0x001fca0000400000 */
[----:B------:R-:W-:-:S07]  /*2c390*/  F2FP.BF16.F32.PACK_AB R4, RZ, R4 ;  /* 0x00000004ff04723e */ /* 0x000fce00000010ff */
[----:B------:R0:W-:Y:S01]  /*2c3a0*/  @P1 STG.E.U16 desc[UR46][R18.64+0x62], R4 ;  /* 0x0000620412001986 */ /* 0x0001e2000c10152e */
[----:B------:R-:W-:Y:S01]  /*2c3b0*/  ISETP.GT.AND P1, PT, R0, 0x8, P2 ;  /* 0x000000080000780c */ /* 0x000fe20001724270 */
[----:B0-----:R-:W-:-:S05]  /*2c3c0*/  FMUL R4, R232, R2 ;  /* 0x00000002e8047220 */ /* 0x001fca0000400000 */
[----:B------:R-:W-:-:S04]  /*2c3d0*/  F2FP.BF16.F32.PACK_AB R4, RZ, R4 ;  /* 0x00000004ff04723e */ /* 0x000fc800000010ff */
[----:B------:R-:W-:Y:S01]  /*2c3e0*/  PRMT R5, R4, 0x7610, R5 ;  /* 0x0000761004057816 */ /* 0x000fe20000000005 */
[----:B------:R-:W-:-:S04]  /*2c3f0*/  FMUL R4, R13, R2 ;  /* 0x000000020d047220 */ /* 0x000fc80000400000 */
[----:B------:R0:W-:Y:S01]  /*2c400*/  @P1 STG.E.U16 desc[UR46][R20.64+0x60], R5 ;  /* 0x0000600514001986 */ /* 0x0001e2000c10152e */
[----:B------:R-:W-:Y:S02]  /*2c410*/  ISETP.GT.AND P1, PT, R0, 0x8, P0 ;  /* 0x000000080000780c */ /* 0x000fe40000724270 */
[----:B------:R-:W-:-:S04]  /*2c420*/  F2FP.BF16.F32.PACK_AB R4, RZ, R4 ;  /* 0x00000004ff04723e */ /* 0x000fc800000010ff */
[----:B0-----:R-:W-:-:S07]  /*2c430*/  PRMT R5, R4, 0x7610, R5 ;  /* 0x0000761004057816 */ /* 0x001fce0000000005 */
[----:B------:R0:W-:Y:S01]  /*2c440*/  @P1 STG.E.U16 desc[UR46][R20.64+0x62], R5 ;  /* 0x0000620514001986 */ /* 0x0001e2000c10152e */
[----:B------:R-:W-:Y:S01]  /*2c450*/  ISETP.GT.AND P1, PT, R3, 0x38, PT ;  /* 0x000000380300780c */ /* 0x000fe20003f24270 */
[----:B------:R-:W-:-:S03]  /*2c460*/  FMUL R4, R235, R2 ;  /* 0x00000002eb047220 */ /* 0x000fc60000400000 */
[----:B------:R-:W-:Y:S02]  /*2c470*/  ISETP.GT.AND P6, PT, R0, RZ, P1 ;  /* 0x000000ff0000720c */ /* 0x000fe40000fc4270 */
[----:B------:R-:W-:Y:S01]  /*2c480*/  F2FP.BF16.F32.PACK_AB R4, RZ, R4 ;  /* 0x00000004ff04723e */ /* 0x000fe200000010ff */
[----:B0-----:R-:W2:Y:S04]  /*2c490*/  LDL.LU R5, [R1+0x260] ;  /* 0x0002600001057983 */ /* 0x001ea80000300800 */
[----:B------:R-:W3:Y:S06]  /*2c4a0*/  LDL.LU R9, [R1+0x264] ;  /* 0x0002640001097983 */ /* 0x000eec0000300800 */
[----:B------:R0:W-:Y:S01]  /*2c4b0*/  @P6 STG.E.U16 desc[UR46][R18.64+0x70], R4 ;  /* 0x0000700412006986 */ /* 0x0001e2000c10152e */
[----:B------:R-:W-:-:S03]  /*2c4c0*/  ISETP.GT.AND P6, PT, R3, 0x39, PT ;  /* 0x000000390300780c */ /* 0x000fc60003fc4270 */
[----:B------:R-:W4:Y:S01]  /*2c4d0*/  LDL.LU R234, [R1+0x268] ;  /* 0x0002680001ea7983 */ /* 0x000f220000300800 */
[----:B------:R-:W-:-:S03]  /*2c4e0*/  ISETP.GT.AND P6, PT, R0, RZ, P6 ;  /* 0x000000ff0000720c */ /* 0x000fc600037c4270 */
[----:B------:R-:W4:Y:S01]  /*2c4f0*/  LDL.LU R232, [R1+0x26c] ;  /* 0x00026c0001e87983 */ /* 0x000f220000300800 */
[----:B0-----:R-:W-:-:S03]  /*2c500*/  FMUL R4, R16, R2 ;  /* 0x0000000210047220 */ /* 0x001fc60000400000 */
[----:B------:R-:W4:Y:S02]  /*2c510*/  LDL.LU R235, [R1+0x270] ;  /* 0x0002700001eb7983 */ /* 0x000f240000300800 */
[----:B------:R-:W-:Y:S02]  /*2c520*/  F2FP.BF16.F32.PACK_AB R4, RZ, R4 ;  /* 0x00000004ff04723e */ /* 0x000fe400000010ff */
[----:B------:R-:W4:Y:S04]  /*2c530*/  LDL.LU R16, [R1+0x274] ;  /* 0x0002740001107983 */ /* 0x000f280000300800 */
[----:B------:R0:W-:Y:S01]  /*2c540*/  @P6 STG.E.U16 desc[UR46][R18.64+0x72], R4 ;  /* 0x0000720412006986 */ /* 0x0001e2000c10152e */
[----:B------:R-:W-:Y:S01]  /*2c550*/  ISETP.GT.AND P6, PT, R0, 0x8, P1 ;  /* 0x000000080000780c */ /* 0x000fe20000fc4270 */
[----:B0-----:R-:W-:-:S02]  /*2c560*/  FMUL R4, R17, R2 ;  /* 0x0000000211047220 */ /* 0x001fc40000400000 */
[----:B------:R-:W4:Y:S03]  /*2c570*/  LDL.LU R17, [R1+0x278] ;  /* 0x0002780001117983 */ /* 0x000f260000300800 */
[----:B------:R-:W-:-:S07]  /*2c580*/  F2FP.BF16.F32.PACK_AB R4, RZ, R4 ;  /* 0x00000004ff04723e */ /* 0x000fce00000010ff */
[----:B------:R0:W-:Y:S01]  /*2c590*/  @P6 STG.E.U16 desc[UR46][R20.64+0x70], R4 ;  /* 0x0000700414006986 */ /* 0x0001e2000c10152e */
[----:B------:R-:W-:-:S04]  /*2c5a0*/  ISETP.GT.AND P6, PT, R3, 0x39, PT ;  /* 0x000000390300780c */ /* 0x000fc80003fc4270 */
[----:B------:R-:W-:Y:S01]  /*2c5b0*/  ISETP.GT.AND P6, PT, R0, 0x8, P6 ;  /* 0x000000080000780c */ /* 0x000fe200037c4270 */
[----:B0-----:R-:W-:Y:S02]  /*2c5c0*/  FMUL R4, R39, R2 ;  /* 0x0000000227047220 */ /* 0x001fe40000400000 */
[----:B------:R-:W4:Y:S03]  /*2c5d0*/  LDL.LU R39, [R1+0x27c] ;  /* 0x00027c0001277983 */ /* 0x000f260000300800 */
[----:B------:R-:W-:Y:S01]  /*2c5e0*/  F2FP.BF16.F32.PACK_AB R4, RZ, R4 ;  /* 0x00000004ff04723e */ /* 0x000fe200000010ff */
[----:B------:R-:W4:Y:S04]  /*2c5f0*/  LDL.LU R12, [R1+0x200] ;  /* 0x00020000010c7983 */ /* 0x000f280000300800 */
[----:B------:R-:W4:Y:S04]  /*2c600*/  LDL.LU R13, [R1+0x204] ;  /* 0x00020400010d7983 */ /* 0x000f280000300800 */
[----:B------:R-:W2:Y:S04]  /*2c610*/  LDL.LU R8, [R1+0x208] ;  /* 0x0002080001087983 */ /* 0x000ea80000300800 */
[----:B------:R0:W-:Y:S04]  /*2c620*/  @P6 STG.E.U16 desc[UR46][R20.64+0x72], R4 ;  /* 0x0000720414006986 */ /* 0x0001e8000c10152e */
[----:B0-----:R-:W3:Y:S01]  /*2c630*/  LDL.LU R4, [R1+0x240] ;  /* 0x0002400001047983 */ /* 0x001ee20000300800 */
[----:B------:R-:W-:-:S04]  /*2c640*/  ISETP.GT.AND P6, PT, R3, 0x20, PT ;  /* 0x000000200300780c */ /* 0x000fc80003fc4270 */
[----:B------:R-:W-:Y:S01]  /*2c650*/  ISETP.GT.AND P6, PT, R0, 0x80, P6 ;  /* 0x000000800000780c */ /* 0x000fe200037c4270 */
[----:B------:R-:W-:Y:S02]  /*2c660*/  IMAD.MOV.U32 R10, RZ, RZ, R14 ;  /* 0x000000ffff0a7224 */ /* 0x000fe400078e000e */
[----:B---3--:R-:W-:-:S05]  /*2c670*/  FMUL R4, R4, R2 ;  /* 0x0000000204047220 */ /* 0x008fca0000400000 */
[----:B------:R-:W-:-:S05]  /*2c680*/  F2FP.BF16.F32.PACK_AB R4, RZ, R4 ;  /* 0x00000004ff04723e */ /* 0x000fca00000010ff */
[----:B------:R0:W-:Y:S04]  /*2c690*/  @P6 STG.E.U16 desc[UR46][R10.64+0x40], R4 ;  /* 0x000040040a006986 */ /* 0x0001e8000c10152e */
[----:B0-----:R-:W3:Y:S01]  /*2c6a0*/  LDL.LU R4, [R1+0x244] ;  /* 0x0002440001047983 */ /* 0x001ee20000300800 */
[----:B------:R-:W-:Y:S01]  /*2c6b0*/  ISETP.GT.AND P6, PT, R0, 0x80, P5 ;  /* 0x000000800000780c */ /* 0x000fe20002fc4270 */
[----:B---3--:R-:W-:-:S05]  /*2c6c0*/  FMUL R4, R4, R2 ;  /* 0x0000000204047220 */ /* 0x008fca0000400000 */
[----:B------:R-:W-:-:S07]  /*2c6d0*/  F2FP.BF16.F32.PACK_AB R4, RZ, R4 ;  /* 0x00000004ff04723e */ /* 0x000fce00000010ff */
[----:B------:R0:W-:Y:S04]  /*2c6e0*/  @P6 STG.E.U16 desc[UR46][R10.64+0x42], R4 ;  /* 0x000042040a006986 */ /* 0x0001e8000c10152e */
[----:B0-----:R-:W3:Y:S01]  /*2c6f0*/  LDL.LU R4, [R1+0x248] ;  /* 0x0002480001047983 */ /* 0x001ee20000300800 */
[----:B------:R-:W-:-:S04]  /*2c700*/  IADD3 R14, P6, R14, UR11, RZ ;  /* 0x0000000b0e0e7c10 */ /* 0x000fc8000ffde0ff */
[----:B------:R-:W-:Y:S02]  /*2c710*/  IADD3.X R15, R11, UR5, RZ, P6, !PT ;  /* 0x000000050b0f7c10 */ /* 0x000fe4000b7fe4ff */
[----:B------:R-:W-:-:S04]  /*2c720*/  ISETP.GT.AND P6, PT, R3, 0x20, PT ;  /* 0x000000200300780c */ /* 0x000fc80003fc4270 */
[----:B------:R-:W-:Y:S01]  /*2c730*/  ISETP.GT.AND P6, PT, R0, 0x88, P6 ;  /* 0x000000880000780c */ /* 0x000fe200037c4270 */
[----:B---3--:R-:W-:-:S05]  /*2c740*/  FMUL R4, R4, R2 ;  /* 0x0000000204047220 */ /* 0x008fca0000400000 */
[----:B------:R-:W-:-:S07]  /*2c750*/  F2FP.BF16.F32.PACK_AB R4, RZ, R4 ;  /* 0x00000004ff04723e */ /* 0x000fce00000010ff */
[----:B------:R0:W-:Y:S04]  /*2c760*/  @P6 STG.E.U16 desc[UR46][R14.64+0x40], R4 ;  /* 0x000040040e006986 */ /* 0x0001e8000c10152e */
[----:B0-----:R-:W3:Y:S01]  /*2c770*/  LDL.LU R4, [R1+0x24c] ;  /* 0x00024c0001047983 */ /* 0x001ee20000300800 */
        /* <DEDUP_REMOVED lines=21> */
[----:B--2---:R-:W-:-:S05]  /*2c8d0*/  FMUL R8, R8, R2 ;  /* 0x0000000208087220 */ /* 0x004fca0000400000 */
[----:B------:R-:W-:Y:S01]  /*2c8e0*/  F2FP.BF16.F32.PACK_AB R8, RZ, R8 ;  /* 0x00000008ff08723e */ /* 0x000fe200000010ff */
[----:B---3--:R-:W-:-:S05]  /*2c8f0*/  FMUL R4, R4, R2 ;  /* 0x0000000204047220 */ /* 0x008fca0000400000 */
[----:B------:R-:W-:-:S05]  /*2c900*/  F2FP.BF16.F32.PACK_AB R4, RZ, R4 ;  /* 0x00000004ff04723e */ /* 0x000fca00000010ff */
        /* <DEDUP_REMOVED lines=10> */
[----:B----4-:R-:W-:Y:S02]  /*2c9b0*/  FMUL R4, R234, R2 ;  /* 0x00000002ea047220 */ /* 0x010fe40000400000 */
[----:B------:R-:W2:Y:S03]  /*2c9c0*/  LDL.LU R234, [R1+0x22c] ;  /* 0x00022c0001ea7983 */ /* 0x000ea60000300800 */
[----:B------:R-:W-:-:S07]  /*2c9d0*/  F2FP.BF16.F32.PACK_AB R4, RZ, R4 ;  /* 0x00000004ff04723e */ /* 0x000fce00000010ff */
[----:B------:R0:W-:Y:S01]  /*2c9e0*/  @P6 STG.E.U16 desc[UR46][R14.64+0x60], R4 ;  /* 0x000060040e006986 */ /* 0x0001e2000c10152e */
[----:B------:R-:W-:Y:S01]  /*2c9f0*/  ISETP.GT.AND P6, PT, R0, 0x88, P0 ;  /* 0x000000880000780c */ /* 0x000fe200007c4270 */
[----:B0-----:R-:W-:-:S05]  /*2ca00*/  FMUL R4, R232, R2 ;  /* 0x00000002e8047220 */ /* 0x001fca0000400000 */
[----:B------:R-:W-:-:S07]  /*2ca10*/  F2FP.BF16.F32.PACK_AB R4, RZ, R4 ;  /* 0x00000004ff04723e */ /* 0x000fce00000010ff */
[----:B------:R0:W-:Y:S01]  /*2ca20*/  @P6 STG.E.U16 desc[UR46][R14.64+0x62], R4 ;  /* 0x000062040e006986 */ /* 0x0001e2000c10152e */
[----:B------:R-:W-:Y:S01]  /*2ca30*/  ISETP.GT.AND P6, PT, R0, 0x80, P1 ;  /* 0x000000800000780c */ /* 0x000fe20000fc4270 */
[----:B0-----:R-:W-:Y:S02]  /*2ca40*/  FMUL R4, R235, R2 ;  /* 0x00000002eb047220 */ /* 0x001fe40000400000 */
[----:B------:R-:W3:Y:S03]  /*2ca50*/  LDL.LU R235, [R1+0x230] ;  /* 0x0002300001eb7983 */ /* 0x000ee60000300800 */
[----:B------:R-:W-:-:S07]  /*2ca60*/  F2FP.BF16.F32.PACK_AB R4, RZ, R4 ;  /* 0x00000004ff04723e */ /* 0x000fce00000010ff */
[----:B------:R0:W-:Y:S01]  /*2ca70*/  @P6 STG.E.U16 desc[UR46][R10.64+0x70], R4 ;  /* 0x000070040a006986 */ /* 0x0001e2000c10152e */
[----:B------:R-:W-:-:S04]  /*2ca80*/  ISETP.GT.AND P6, PT, R3, 0x39, PT ;  /* 0x000000390300780c */ /* 0x000fc80003fc4270 */
[----:B------:R-:W-:Y:S01]  /*2ca90*/  ISETP.GT.AND P6, PT, R0, 0x80, P6 ;  /* 0x000000800000780c */ /* 0x000fe200037c4270 */
[----:B0-----:R-:W-:Y:S02]  /*2caa0*/  FMUL R4, R16, R2 ;  /* 0x0000000210047220 */ /* 0x001fe40000400000 */
[----:B------:R-:W4:Y:S03]  /*2cab0*/  LDL.LU R16, [R1+0x234] ;  /* 0x0002340001107983 */ /* 0x000f260000300800 */
[----:B------:R-:W-:-:S07]  /*2cac0*/  F2FP.BF16.F32.PACK_AB R4, RZ, R4 ;  /* 0x00000004ff04723e */ /* 0x000fce00000010ff */
[----:B------:R0:W-:Y:S01]  /*2cad0*/  @P6 STG.E.U16 desc[UR46][R10.64+0x72], R4 ;  /* 0x000072040a006986 */ /* 0x0001e2000c10152e */
[----:B------:R-:W-:Y:S01]  /*2cae0*/  ISETP.GT.AND P6, PT, R0, 0x88, P1 ;  /* 0x000000880000780c */ /* 0x000fe20000fc4270 */
[----:B0-----:R-:W-:Y:S02]  /*2caf0*/  FMUL R4, R17, R2 ;  /* 0x0000000211047220 */ /* 0x001fe40000400000 */
        /* <DEDUP_REMOVED lines=10> */
[----:B------:R-:W-:-:S03]  /*2cba0*/  ISETP.GT.AND P6, PT, R3, 0x20, PT ;  /* 0x000000200300780c */ /* 0x000fc60003fc4270 */
[----:B------:R-:W2:Y:S01]  /*2cbb0*/  LDL.LU R232, [R1+0x1c8] ;  /* 0x0001c80001e87983 */ /* 0x000ea20000300800 */
        /* <DEDUP_REMOVED lines=8> */
[----:B------:R-:W-:-:S04]  /*2cc40*/  IADD3 R12, P6, R6, UR11, RZ ;  /* 0x0000000b060c7c10 */ /* 0x000fc8000ffde0ff */
[----:B------:R-:W-:Y:S02]  /*2cc50*/  IADD3.X R13, R7, UR5, RZ, P6, !PT ;  /* 0x00000005070d7c10 */ /* 0x000fe4000b7fe4ff */
[----:B0-----:R-:W-:-:S04]  /*2cc60*/  IADD3 R4, P6, R6, UR11, RZ ;  /* 0x0000000b06047c10 */ /* 0x001fc8000ffde0ff */
[----:B------:R-:W-:Y:S02]  /*2cc70*/  IADD3.X R5, R7, UR5, RZ, P6, !PT ;  /* 0x0000000507057c10 */ /* 0x000fe4000b7fe4ff */
[----:B------:R-:W-:-:S04]  /*2cc80*/  ISETP.GT.AND P6, PT, R3, 0x20, PT ;  /* 0x000000200300780c */ /* 0x000fc80003fc4270 */
[----:B------:R-:W-:-:S13]  /*2cc90*/  ISETP.GT.AND P6, PT, R0, 0x108, P6 ;  /* 0x000001080000780c */ /* 0x000fda00037c4270 */
[----:B------:R0:W-:Y:S04]  /*2cca0*/  @P6 STG.E.U16 desc[UR46][R12.64+0x40], R8 ;  /* 0x000040080c006986 */ /* 0x0001e8000c10152e */
[----:B0-----:R-:W3:Y:S01]  /*2ccb0*/  LDL.LU R8, [R1+0x20c] ;  /* 0x00020c0001087983 */ /* 0x001ee20000300800 */
[----:B------:R-:W-:Y:S01]  /*2ccc0*/  ISETP.GT.AND P6, PT, R0, 0x108, P5 ;  /* 0x000001080000780c */ /* 0x000fe20002fc4270 */
[----:B---3--:R-:W-:-:S05]  /*2ccd0*/  FMUL R8, R8, R2 ;  /* 0x0000000208087220 */ /* 0x008fca0000400000 */
[----:B------:R-:W-:-:S07]  /*2cce0*/  F2FP.BF16.F32.PACK_AB R8, RZ, R8 ;  /* 0x00000008ff08723e */ /* 0x000fce00000010ff */
[----:B------:R0:W-:Y:S04]  /*2ccf0*/  @P6 STG.E.U16 desc[UR46][R4.64+0x42], R8 ;  /* 0x0000420804006986 */ /* 0x0001e8000c10152e */
[----:B0-----:R-:W3:Y:S01]  /*2cd00*/  LDL.LU R4, [R1+0x210] ;  /* 0x0002100001047983 */ /* 0x001ee20000300800 */
[----:B------:R-:W-:-:S03]  /*2cd10*/  ISETP.GT.AND P6, PT, R0, 0x100, P4 ;  /* 0x000001000000780c */ /* 0x000fc600027c4270 */
[----:B------:R-:W4:Y:S04]  /*2cd20*/  LDL.LU R5, [R1+0x228] ;  /* 0x0002280001057983 */ /* 0x000f280000300800 */
[----:B------:R-:W2:Y:S01]  /*2cd30*/  LDL.LU R8, [R1+0x1c0] ;  /* 0x0001c00001087983 */ /* 0x000ea20000300800 */
        /* <DEDUP_REMOVED lines=27> */
[----:B------:R-:W-:-:S05]  /*2cef0*/  FMUL R232, R232, R2 ;  /* 0x00000002e8e87220 */ /* 0x000fca0000400000 */
[----:B------:R-:W-:Y:S01]  /*2cf00*/  F2FP.BF16.F32.PACK_AB R232, RZ, R232 ;  /* 0x000000e8ffe8723e */ /* 0x000fe200000010ff */
[----:B---3--:R-:W-:-:S05]  /*2cf10*/  FMUL R4, R4, R2 ;  /* 0x0000000204047220 */ /* 0x008fca0000400000 */
[----:B------:R-:W-:-:S05]  /*2cf20*/  F2FP.BF16.F32.PACK_AB R4, RZ, R4 ;  /* 0x00000004ff04723e */ /* 0x000fca00000010ff */
[----:B------:R4:W-:Y:S01]  /*2cf30*/  @P6 STG.E.U16 desc[UR46][R6.64+0x62], R4 ;  /* 0x0000620406006986 */ /* 0x0009e2000c10152e */
[----:B------:R-:W-:Y:S01]  /*2cf40*/  ISETP.GT.AND P6, PT, R0, 0x108, P2 ;  /* 0x000001080000780c */ /* 0x000fe200017c4270 */
[----:B----4-:R-:W-:-:S05]  /*2cf50*/  FMUL R4, R5, R2 ;  /* 0x0000000205047220 */ /* 0x010fca0000400000 */
        /* <DEDUP_REMOVED lines=13> */
[----:B------:R-:W2:Y:S03]  /*2d030*/  LDL.LU R16, [R1+0x1e8] ;  /* 0x0001e80001107983 */ /* 0x000ea60000300800 */
[----:B------:R-:W-:Y:S01]  /*2d040*/  F2FP.BF16.F32.PACK_AB R4, RZ, R4 ;  /* 0x00000004ff04723e */ /* 0x000fe200000010ff */
[----:B------:R-:W3:Y:S06]  /*2d050*/  LDL.LU R234, [R1+0x1f0] ;  /* 0x0001f00001ea7983 */ /* 0x000eec0000300800 */
[----:B------:R0:W-:Y:S01]  /*2d060*/  @P6 STG.E.U16 desc[UR46][R6.64+0x72], R4 ;  /* 0x0000720406006986 */ /* 0x0001e2000c10152e */
[----:B------:R-:W-:-:S03]  /*2d070*/  ISETP.GT.AND P6, PT, R0, 0x108, P1 ;  /* 0x000001080000780c */ /* 0x000fc60000fc4270 */
[----:B------:R-:W4:Y:S01]  /*2d080*/  LDL.LU R235, [R1+0x1f4] ;  /* 0x0001f40001eb7983 */ /* 0x000f220000300800 */
[----:B0-----:R-:W-:-:S03]  /*2d090*/  FMUL R4, R17, R2 ;  /* 0x0000000211047220 */ /* 0x001fc60000400000 */
[----:B------:R-:W3:Y:S02]  /*2d0a0*/  LDL.LU R17, [R1+0x1f8] ;  /* 0x0001f80001117983 */ /* 0x000ee40000300800 */
[----:B------:R-:W-:-:S05]  /*2d0b0*/  F2FP.BF16.F32.PACK_AB R4, RZ, R4 ;  /* 0x00000004ff04723e */ /* 0x000fca00000010ff */
[----:B------:R0:W-:Y:S01]  /*2d0c0*/  @P6 STG.E.U16 desc[UR46][R12.64+0x70], R4 ;  /* 0x000070040c006986 */ /* 0x0001e2000c10152e */
[----:B------:R-:W-:-:S04]  /*2d0d0*/  ISETP.GT.AND P6, PT, R3, 0x39, PT ;  /* 0x000000390300780c */ /* 0x000fc80003fc4270 */
[----:B------:R-:W-:Y:S01]  /*2d0e0*/  ISETP.GT.AND P6, PT, R0, 0x108, P6 ;  /* 0x000001080000780c */ /* 0x000fe200037c4270 */
[----:B0-----:R-:W-:Y:S02]  /*2d0f0*/  FMUL R4, R39, R2 ;  /* 0x0000000227047220 */ /* 0x001fe40000400000 */
[----:B------:R-:W3:Y:S03]  /*2d100*/  LDL.LU R39, [R1+0x1fc] ;  /* 0x0001fc0001277983 */ /* 0x000ee60000300800 */
[----:B------:R-:W-:-:S07]  /*2d110*/  F2FP.BF16.F32.PACK_AB R4, RZ, R4 ;  /* 0x00000004ff04723e */ /* 0x000fce00000010ff */
[----:B------:R0:W-:Y:S02]  /*2d120*/  @P6 STG.E.U16 desc[UR46][R12.64+0x72], R4 ;  /* 0x000072040c006986 */ /* 0x0001e4000c10152e */
[----:B0-----:R-:W-:-:S04]  /*2d130*/  IADD3 R4, P6, R6, UR13, RZ ;  /* 0x0000000d06047c10 */ /* 0x001fc8000ffde0ff */
[----:B------:R-:W-:Y:S02]  /*2d140*/  IADD3.X R5, R7, UR12, RZ, P6, !PT ;  /* 0x0000000c07057c10 */ /* 0x000fe4000b7fe4ff */
[----:B------:R-:W-:-:S04]  /*2d150*/  ISETP.GT.AND P6, PT, R3, 0x20, PT ;  /* 0x000000200300780c */ /* 0x000fc80003fc4270 */
[----:B------:R-:W-:-:S13]  /*2d160*/  ISETP.GT.AND P6, PT, R0, 0x180, P6 ;  /* 0x000001800000780c */ /* 0x000fda00037c4270 */
[----:B------:R0:W-:Y:S01]  /*2d170*/  @P6 STG.E.U16 desc[UR46][R4.64+0x40], R8 ;  /* 0x0000400804006986 */ /* 0x0001e2000c10152e */
[----:B------:R-:W-:Y:S01]  /*2d180*/  ISETP.GT.AND P6, PT, R0, 0x180, P5 ;  /* 0x000001800000780c */ /* 0x000fe20002fc4270 */
[----:B0-----:R-:W-:-:S05]  /*2d190*/  FMUL R8, R9, R2 ;  /* 0x0000000209087220 */ /* 0x001fca0000400000 */
[----:B------:R-:W-:-:S07]  /*2d1a0*/  F2FP.BF16.F32.PACK_AB R8, RZ, R8 ;  /* 0x00000008ff08723e */ /* 0x000fce00000010ff */
[----:B------:R0:W-:Y:S02]  /*2d1b0*/  @P6 STG.E.U16 desc[UR46][R4.64+0x42], R8 ;  /* 0x0000420804006986 */ /* 0x0001e4000c10152e */
[----:B0-----:R-:W-:-:S04]  /*2d1c0*/  IADD3 R8, P6, R4, UR11, RZ ;  /* 0x0000000b04087c10 */ /* 0x001fc8000ffde0ff */
[----:B------:R-:W-:Y:S02]  /*2d1d0*/  IADD3.X R9, R5, UR5, RZ, P6, !PT ;  /* 0x0000000505097c10 */ /* 0x000fe4000b7fe4ff */
[----:B------:R-:W-:-:S04]  /*2d1e0*/  ISETP.GT.AND P6, PT, R3, 0x20, PT ;  /* 0x000000200300780c */ /* 0x000fc80003fc4270 */
[----:B------:R-:W-:-:S13]  /*2d1f0*/  ISETP.GT.AND P6, PT, R0, 0x188, P6 ;  /* 0x000001880000780c */ /* 0x000fda00037c4270 */
[----:B------:R0:W-:Y:S04]  /*2d200*/  @P6 STG.E.U16 desc[UR46][R8.64+0x40], R232 ;  /* 0x000040e808006986 */ /* 0x0001e8000c10152e */
[----:B0-----:R-:W2:Y:S01]  /*2d210*/  LDL.LU R232, [R1+0x1cc] ;  /* 0x0001cc0001e87983 */ /* 0x001ea20000300800 */
[----:B------:R-:W-:Y:S01]  /*2d220*/  ISETP.GT.AND P5, PT, R0, 0x188, P5 ;  /* 0x000001880000780c */ /* 0x000fe20002fa4270 */
[----:B--2---:R-:W-:-:S05]  /*2d230*/  FMUL R232, R232, R2 ;  /* 0x00000002e8e87220 */ /* 0x004fca0000400000 */
[----:B------:R-:W-:-:S04]  /*2d240*/  F2FP.BF16.F32.PACK_AB R232, RZ, R232 ;  /* 0x000000e8ffe8723e */ /* 0x000fc800000010ff */
[----:B------:R-:W-:Y:S02]  /*2d250*/  PRMT R233, R232, 0x7610, R233 ;  /* 0x00007610e8e97816 */ /* 0x000fe400000000e9 */
[----:B------:R-:W2:Y:S04]  /*2d260*/  LDL.LU R232, [R1+0x1d0] ;  /* 0x0001d00001e87983 */ /* 0x000ea80000300800 */
[----:B------:R0:W-:Y:S01]  /*2d270*/  @P5 STG.E.U16 desc[UR46][R22.64+0x42], R233 ;  /* 0x000042e916005986 */ /* 0x0001e2000c10152e */
[----:B------:R-:W-:-:S03]  /*2d280*/  ISETP.GT.AND P5, PT, R0, 0x180, P4 ;  /* 0x000001800000780c */ /* 0x000fc600027a4270 */
[----:B0-----:R-:W4:Y:S01]  /*2d290*/  LDL.LU R23, [R1+0x1d4] ;  /* 0x0001d40001177983 */ /* 0x001f220000300800 */
[----:B--2---:R-:W-:-:S05]  /*2d2a0*/  FMUL R232, R232, R2 ;  /* 0x00000002e8e87220 */ /* 0x004fca0000400000 */
[----:B------:R-:W-:Y:S02]  /*2d2b0*/  F2FP.BF16.F32.PACK_AB R22, RZ, R232 ;  /* 0x000000e8ff16723e */ /* 0x000fe400000010ff */
[----:B------:R-:W2:Y:S04]  /*2d2c0*/  LDL.LU R232, [R1+0x1dc] ;  /* 0x0001dc0001e87983 */ /* 0x000ea80000300800 */
[----:B------:R0:W-:Y:S04]  /*2d2d0*/  @P5 STG.E.U16 desc[UR46][R4.64+0x50], R22 ;  /* 0x0000501604005986 */ /* 0x0001e8000c10152e */
[----:B0-----:R-:W3:Y:S01]  /*2d2e0*/  LDL.LU R22, [R1+0x1d8] ;  /* 0x0001d80001167983 */ /* 0x001ee20000300800 */
[----:B----4-:R-:W-:Y:S01]  /*2d2f0*/  FMUL R23, R23, R2 ;  /* 0x0000000217177220 */ /* 0x010fe20000400000 */
[----:B------:R-:W-:-:S02]  /*2d300*/  ISETP.GT.AND P5, PT, R0, 0x180, P3 ;  /* 0x000001800000780c */ /* 0x000fc40001fa4270 */
[----:B------:R-:W-:Y:S02]  /*2d310*/  ISETP.GT.AND P4, PT, R0, 0x188, P4 ;  /* 0x000001880000780c */ /* 0x000fe40002784270 */
[----:B------:R-:W-:-:S04]  /*2d320*/  F2FP.BF16.F32.PACK_AB R23, RZ, R23 ;  /* 0x00000017ff17723e */ /* 0x000fc800000010ff */
[----:B------:R-:W-:Y:S02]  /*2d330*/  PRMT R233, R23, 0x7610, R233 ;  /* 0x0000761017e97816 */ /* 0x000fe400000000e9 */
[----:B------:R-:W4:Y:S04]  /*2d340*/  LDL.LU R23, [R1+0x1e0] ;  /* 0x0001e00001177983 */ /* 0x000f280000300800 */
[----:B------:R0:W-:Y:S04]  /*2d350*/  @P5 STG.E.U16 desc[UR46][R4.64+0x52], R233 ;  /* 0x000052e904005986 */ /* 0x0001e8000c10152e */
[----:B0-----:R-:W4:Y:S01]  /*2d360*/  LDL.LU R233, [R1+0x1ec] ;  /* 0x0001ec0001e97983 */ /* 0x001f220000300800 */
[----:B---3--:R-:W-:-:S05]  /*2d370*/  FMUL R22, R22, R2 ;  /* 0x0000000216167220 */ /* 0x008fca0000400000 */
[----:B------:R-:W-:-:S05]  /*2d380*/  F2FP.BF16.F32.PACK_AB R22, RZ, R22 ;  /* 0x00000016ff16723e */ /* 0x000fca00000010ff */
[----:B------:R0:W-:Y:S04]  /*2d390*/  @P4 STG.E.U16 desc[UR46][R8.64+0x50], R22 ;  /* 0x0000501608004986 */ /* 0x0001e8000c10152e */
[----:B0-----:R-:W3:Y:S01]  /*2d3a0*/  LDL.LU R22, [R1+0x1e4] ;  /* 0x0001e40001167983 */ /* 0x001ee20000300800 */
[C---:B------:R-:W-:Y:S02]  /*2d3b0*/  ISETP.GT.AND P3, PT, R0.reuse, 0x188, P3 ;  /* 0x000001880000780c */ /* 0x040fe40001f64270 */
[----:B------:R-:W-:Y:S01]  /*2d3c0*/  ISETP.GT.AND P4, PT, R0, 0x180, P2 ;  /* 0x000001800000780c */ /* 0x000fe20001784270 */
[-C--:B--2---:R-:W-:Y:S01]  /*2d3d0*/  FMUL R232, R232, R2.reuse ;  /* 0x00000002e8e87220 */ /* 0x084fe20000400000 */
[----:B----4-:R-:W-:Y:S01]  /*2d3e0*/  FMUL R23, R23, R2 ;  /* 0x0000000217177220 */ /* 0x010fe20000400000 */
[----:B------:R-:W-:-:S03]  /*2d3f0*/  ISETP.GT.AND P5, PT, R0, 0x180, P0 ;  /* 0x000001800000780c */ /* 0x000fc600007a4270 */
[----:B------:R-:W-:Y:S02]  /*2d400*/  F2FP.BF16.F32.PACK_AB R232, RZ, R232 ;  /* 0x000000e8ffe8723e */ /* 0x000fe400000010ff */
[----:B------:R-:W-:Y:S01]  /*2d410*/  F2FP.BF16.F32.PACK_AB R23, RZ, R23 ;  /* 0x00000017ff17723e */ /* 0x000fe200000010ff */
[-C--:B------:R-:W-:Y:S01]  /*2d420*/  FMUL R16, R16, R2.reuse ;  /* 0x0000000210107220 */ /* 0x080fe20000400000 */
[----:B------:R-:W-:Y:S01]  /*2d430*/  ISETP.GT.AND P6, PT, R3, 0x39, PT ;  /* 0x000000390300780c */ /* 0x000fe20003fc4270 */
[-C--:B------:R-:W-:Y:S01]  /*2d440*/  FMUL R237, R233, R2.reuse ;  /* 0x00000002e9ed7220 */ /* 0x080fe20000400000 */
[----:B------:R0:W-:Y:S01]  /*2d450*/  @P3 STG.E.U16 desc[UR46][R8.64+0x52], R232 ;  /* 0x000052e808003986 */ /* 0x0001e2000c10152e */
[C---:B------:R-:W-:Y:S01]  /*2d460*/  ISETP.GT.AND P2, PT, R0.reuse, 0x188, P2 ;  /* 0x000001880000780c */ /* 0x040fe20001744270 */
[----:B------:R-:W-:Y:S01]  /*2d470*/  FMUL R236, R235, R2 ;  /* 0x00000002ebec7220 */ /* 0x000fe20000400000 */
[C---:B------:R-:W-:Y:S01]  /*2d480*/  ISETP.GT.AND P0, PT, R0.reuse, 0x188, P0 ;  /* 0x000001880000780c */ /* 0x040fe20000704270 */
[----:B------:R1:W-:Y:S01]  /*2d490*/  @P4 STG.E.U16 desc[UR46][R4.64+0x60], R23 ;  /* 0x0000601704004986 */ /* 0x0003e2000c10152e */
[----:B------:R-:W-:-:S02]  /*2d4a0*/  ISETP.GT.AND P3, PT, R0, 0x180, P1 ;  /* 0x000001800000780c */ /* 0x000fc40000f64270 */
[----:B------:R-:W-:Y:S01]  /*2d4b0*/  ISETP.GT.AND P4, PT, R0, 0x180, P6 ;  /* 0x000001800000780c */ /* 0x000fe20003784270 */
[-C--:B------:R-:W-:Y:S01]  /*2d4c0*/  FMUL R233, R234, R2.reuse ;  /* 0x00000002eae97220 */ /* 0x080fe20000400000 */
[----:B------:R-:W-:Y:S01]  /*2d4d0*/  ISETP.GT.AND P1, PT, R0, 0x188, P1 ;  /* 0x000001880000780c */ /* 0x000fe20000f24270 */
[----:B------:R-:W-:Y:S01]  /*2d4e0*/  FMUL R235, R17, R2 ;  /* 0x0000000211eb7220 */ /* 0x000fe20000400000 */
[----:B0-----:R-:W-:Y:S02]  /*2d4f0*/  F2FP.BF16.F32.PACK_AB R232, RZ, R236 ;  /* 0x000000ecffe8723e */ /* 0x001fe400000010ff */
[----:B-1----:R-:W-:Y:S01]  /*2d500*/  F2FP.BF16.F32.PACK_AB R23, RZ, R16 ;  /* 0x00000010ff17723e */ /* 0x002fe200000010ff */
[----:B------:R-:W-:Y:S01]  /*2d510*/  FMUL R234, R39, R2 ;  /* 0x0000000227ea7220 */ /* 0x000fe20000400000 */
[----:B------:R-:W-:Y:S01]  /*2d520*/  F2FP.BF16.F32.PACK_AB R233, RZ, R233 ;  /* 0x000000e9ffe9723e */ /* 0x000fe200000010ff */
[----:B------:R-:W2:Y:S01]  /*2d530*/  LDL.LU R16, [R1+0x1b4] ;  /* 0x0001b40001107983 */ /* 0x000ea20000300800 */
[----:B------:R-:W-:-:S03]  /*2d540*/  PRMT R236, R23, 0x7610, R236 ;  /* 0x0000761017ec7816 */ /* 0x000fc600000000ec */
[----:B------:R-:W4:Y:S04]  /*2d550*/  LDL.LU R17, [R1+0x1b8] ;  /* 0x0001b80001117983 */ /* 0x000f280000300800 */
[----:B------:R-:W4:Y:S01]  /*2d560*/  LDL.LU R39, [R1+0x1bc] ;  /* 0x0001bc0001277983 */ /* 0x000f220000300800 */
[----:B---3--:R-:W-:-:S05]  /*2d570*/  FMUL R22, R22, R2 ;  /* 0x0000000216167220 */ /* 0x008fca0000400000 */
[----:B------:R-:W-:-:S05]  /*2d580*/  F2FP.BF16.F32.PACK_AB R22, RZ, R22 ;  /* 0x00000016ff16723e */ /* 0x000fca00000010ff */
[----:B------:R0:W-:Y:S02]  /*2d590*/  @P5 STG.E.U16 desc[UR46][R4.64+0x62], R22 ;  /* 0x0000621604005986 */ /* 0x0001e4000c10152e */
[----:B0-----:R-:W-:-:S04]  /*2d5a0*/  F2FP.BF16.F32.PACK_AB R22, RZ, R237 ;  /* 0x000000edff16723e */ /* 0x001fc800000010ff */
[----:B------:R-:W-:Y:S02]  /*2d5b0*/  PRMT R23, R22, 0x7610, R23 ;  /* 0x0000761016177816 */ /* 0x000fe40000000017 */
[----:B------:R-:W-:Y:S01]  /*2d5c0*/  F2FP.BF16.F32.PACK_AB R22, RZ, R235 ;  /* 0x000000ebff16723e */ /* 0x000fe200000010ff */
[----:B------:R-:W-:Y:S04]  /*2d5d0*/  @P2 STG.E.U16 desc[UR46][R8.64+0x60], R236 ;  /* 0x000060ec08002986 */ /* 0x000fe8000c10152e */
[----:B------:R0:W-:Y:S04]  /*2d5e0*/  @P0 STG.E.U16 desc[UR46][R8.64+0x62], R23 ;  /* 0x0000621708000986 */ /* 0x0001e8000c10152e */
[----:B------:R1:W-:Y:S04]  /*2d5f0*/  @P3 STG.E.U16 desc[UR46][R4.64+0x70], R233 ;  /* 0x000070e904003986 */ /* 0x0003e8000c10152e */
[----:B------:R3:W-:Y:S04]  /*2d600*/  @P4 STG.E.U16 desc[UR46][R4.64+0x72], R232 ;  /* 0x000072e804004986 */ /* 0x0007e8000c10152e */
[----:B0-----:R-:W2:Y:S01]  /*2d610*/  LDL.LU R23, [R1+0x184] ;  /* 0x0001840001177983 */ /* 0x001ea20000300800 */
[----:B-1----:R-:W-:-:S03]  /*2d620*/  F2FP.BF16.F32.PACK_AB R233, RZ, R234 ;  /* 0x000000eaffe9723e */ /* 0x002fc600000010ff */
[----:B------:R0:W-:Y:S04]  /*2d630*/  @P1 STG.E.U16 desc[UR46][R8.64+0x70], R22 ;  /* 0x0000701608001986 */ /* 0x0001e8000c10152e */
[----:B---3--:R-:W3:Y:S04]  /*2d640*/  LDL.LU R232, [R1+0x180] ;  /* 0x0001800001e87983 */ /* 0x008ee80000300800 */
[----:B------:R-:W4:Y:S04]  /*2d650*/  LDL.LU R234, [R1+0x18c] ;  /* 0x00018c0001ea7983 */ /* 0x000f280000300800 */
[----:B0-----:R-:W4:Y:S01]  /*2d660*/  LDL.LU R22, [R1+0x188] ;  /* 0x0001880001167983 */ /* 0x001f220000300800 */
[----:B------:R-:W-:-:S02]  /*2d670*/  ISETP.GT.AND P2, PT, R3, 0x39, PT ;  /* 0x000000390300780c */ /* 0x000fc40003f44270 */
[C---:B------:R-:W-:Y:S02]  /*2d680*/  ISETP.GT.AND P6, PT, R3.reuse, 0x40, PT ;  /* 0x000000400300780c */ /* 0x040fe40003fc4270 */
[----:B------:R-:W-:Y:S02]  /*2d690*/  ISETP.GT.AND P5, PT, R3, 0x41, PT ;  /* 0x000000410300780c */ /* 0x000fe40003fa4270 */
[C---:B------:R-:W-:Y:S02]  /*2d6a0*/  ISETP.GT.AND P0, PT, R0.reuse, 0x188, P2 ;  /* 0x000001880000780c */ /* 0x040fe40001704270 */
[C---:B------:R-:W-:Y:S02]  /*2d6b0*/  ISETP.GT.AND P2, PT, R0.reuse, RZ, P6 ;  /* 0x000000ff0000720c */ /* 0x040fe40003744270 */
[C---:B------:R-:W-:Y:S02]  /*2d6c0*/  ISETP.GT.AND P3, PT, R0.reuse, RZ, P5 ;  /* 0x000000ff0000720c */ /* 0x040fe40002f64270 */
[----:B------:R-:W-:-:S02]  /*2d6d0*/  ISETP.GT.AND P4, PT, R0, 0x8, P6 ;  /* 0x000000080000780c */ /* 0x000fc40003784270 */
[----:B------:R-:W-:Y:S02]  /*2d6e0*/  PRMT R235, R233, 0x7610, R235 ;  /* 0x00007610e9eb7816 */ /* 0x000fe400000000eb */
[----:B------:R-:W-:-:S03]  /*2d6f0*/  ISETP.GT.AND P1, PT, R0, 0x8, P5 ;  /* 0x000000080000780c */ /* 0x000fc60002f24270 */
[----:B------:R0:W-:Y:S04]  /*2d700*/  @P0 STG.E.U16 desc[UR46][R8.64+0x72], R235 ;  /* 0x000072eb08000986 */ /* 0x0001e8000c10152e */
[----:B0-----:R-:W4:Y:S01]  /*2d710*/  LDL.LU R235, [R1+0x1b0] ;  /* 0x0001b00001eb7983 */ /* 0x001f220000300800 */
[-C--:B--2---:R-:W-:Y:S01]  /*2d720*/  FMUL R23, R23, R2.reuse ;  /* 0x0000000217177220 */ /* 0x084fe20000400000 */
[----:B---3--:R-:W-:-:S04]  /*2d730*/  FMUL R232, R232, R2 ;  /* 0x00000002e8e87220 */ /* 0x008fc80000400000 */
[----:B------:R-:W-:Y:S02]  /*2d740*/  F2FP.BF16.F32.PACK_AB R23, RZ, R23 ;  /* 0x00000017ff17723e */ /* 0x000fe400000010ff */
[----:B------:R-:W-:Y:S01]  /*2d750*/  F2FP.BF16.F32.PACK_AB R232, RZ, R232 ;  /* 0x000000e8ffe8723e */ /* 0x000fe200000010ff */
[-C--:B----4-:R-:W-:Y:S01]  /*2d760*/  FMUL R22, R22, R2.reuse ;  /* 0x0000000216167220 */ /* 0x090fe20000400000 */
[----:B------:R-:W-:Y:S02]  /*2d770*/  FMUL R234, R234, R2 ;  /* 0x00000002eaea7220 */ /* 0x000fe40000400000 */
[----:B------:R-:W-:Y:S02]  /*2d780*/  PRMT R233, R232, 0x7610, R233 ;  /* 0x00007610e8e97816 */ /* 0x000fe400000000e9 */
[----:B------:R-:W-:Y:S02]  /*2d790*/  F2FP.BF16.F32.PACK_AB R22, RZ, R22 ;  /* 0x00000016ff16723e */ /* 0x000fe400000010ff */
[----:B------:R-:W-:-:S02]  /*2d7a0*/  PRMT R232, R23, 0x7610, R232 ;  /* 0x0000761017e87816 */ /* 0x000fc400000000e8 */
[----:B------:R-:W-:Y:S02]  /*2d7b0*/  PRMT R23, R22, 0x7610, R23 ;  /* 0x0000761016177816 */ /* 0x000fe40000000017 */
[----:B------:R-:W-:Y:S01]  /*2d7c0*/  F2FP.BF16.F32.PACK_AB R22, RZ, R234 ;  /* 0x000000eaff16723e */ /* 0x000fe200000010ff */
[----:B------:R-:W-:Y:S04]  /*2d7d0*/  @P2 STG.E.U16 desc[UR46][R18.64+0x80], R233 ;  /* 0x000080e912002986 */ /* 0x000fe8000c10152e */
[----:B------:R0:W-:Y:S04]  /*2d7e0*/  @P3 STG.E.U16 desc[UR46][R18.64+0x82], R232 ;  /* 0x000082e812003986 */ /* 0x0001e8000c10152e */
[----:B------:R-:W2:Y:S04]  /*2d7f0*/  LDL.LU R234, [R1+0x1ac] ;  /* 0x0001ac0001ea7983 */ /* 0x000ea80000300800 */
[----:B------:R1:W-:Y:S01]  /*2d800*/  @P4 STG.E.U16 desc[UR46][R20.64+0x80], R23 ;  /* 0x0000801714004986 */ /* 0x0003e2000c10152e */
[----:B0-----:R-:W-:-:S03]  /*2d810*/  PRMT R232, R22, 0x7610, R232 ;  /* 0x0000761016e87816 */ /* 0x001fc600000000e8 */
[----:B-1----:R-:W3:Y:S04]  /*2d820*/  LDL.LU R23, [R1+0x194] ;  /* 0x0001940001177983 */ /* 0x002ee80000300800 */
[----:B------:R-:W4:Y:S04]  /*2d830*/  LDL.LU R22, [R1+0x190] ;  /* 0x0001900001167983 */ /* 0x000f280000300800 */
[----:B------:R0:W-:Y:S04]  /*2d840*/  @P1 STG.E.U16 desc[UR46][R20.64+0x82], R232 ;  /* 0x000082e814001986 */ /* 0x0001e8000c10152e */
[----:B0-----:R-:W2:Y:S01]  /*2d850*/  LDL.LU R232, [R1+0x198] ;  /* 0x0001980001e87983 */ /* 0x001ea20000300800 */
[----:B------:R-:W-:-:S02]  /*2d860*/  ISETP.GT.AND P4, PT, R3, 0x48, PT ;  /* 0x000000480300780c */ /* 0x000fc40003f84270 */
[----:B------:R-:W-:Y:S02]  /*2d870*/  ISETP.GT.AND P3, PT, R3, 0x49, PT ;  /* 0x000000490300780c */ /* 0x000fe40003f64270 */
[C---:B------:R-:W-:Y:S02]  /*2d880*/  ISETP.GT.AND P0, PT, R0.reuse, RZ, P4 ;  /* 0x000000ff0000720c */ /* 0x040fe40002704270 */
[C---:B------:R-:W-:Y:S02]  /*2d890*/  ISETP.GT.AND P2, PT, R0.reuse, RZ, P3 ;  /* 0x000000ff0000720c */ /* 0x040fe40001f44270 */
[----:B------:R-:W-:Y:S01]  /*2d8a0*/  ISETP.GT.AND P1, PT, R0, 0x8, P4 ;  /* 0x000000080000780c */ /* 0x000fe20002724270 */
[-C--:B---3--:R-:W-:Y:S01]  /*2d8b0*/  FMUL R23, R23, R2.reuse ;  /* 0x0000000217177220 */ /* 0x088fe20000400000 */
[----:B----4-:R-:W-:-:S04]  /*2d8c0*/  FMUL R22, R22, R2 ;  /* 0x0000000216167220 */ /* 0x010fc80000400000 */
[----:B------:R-:W-:Y:S02]  /*2d8d0*/  F2FP.BF16.F32.PACK_AB R23, RZ, R23 ;  /* 0x00000017ff17723e */ /* 0x000fe400000010ff */
[----:B------:R-:W-:-:S04]  /*2d8e0*/  F2FP.BF16.F32.PACK_AB R22, RZ, R22 ;  /* 0x00000016ff16723e */ /* 0x000fc800000010ff */
[----:B------:R-:W-:Y:S01]  /*2d8f0*/  PRMT R233, R22, 0x7610, R233 ;  /* 0x0000761016e97816 */ /* 0x000fe200000000e9 */
[----:B--2---:R-:W-:-:S04]  /*2d900*/  FMUL R232, R232, R2 ;  /* 0x00000002e8e87220 */ /* 0x004fc80000400000 */
[----:B------:R-:W-:Y:S01]  /*2d910*/  @P0 STG.E.U16 desc[UR46][R18.64+0x90], R233 ;  /* 0x000090e912000986 */ /* 0x000fe2000c10152e */
[----:B------:R-:W-:-:S03]  /*2d920*/  F2FP.BF16.F32.PACK_AB R22, RZ, R232 ;  /* 0x000000e8ff16723e */ /* 0x000fc600000010ff */
[----:B------:R0:W-:Y:S04]  /*2d930*/  @P2 STG.E.U16 desc[UR46][R18.64+0x92], R23 ;  /* 0x0000921712002986 */ /* 0x0001e8000c10152e */
[----:B------:R1:W-:Y:S04]  /*2d940*/  @P1 STG.E.U16 desc[UR46][R20.64+0x90], R22 ;  /* 0x0000901614001986 */ /* 0x0003e8000c10152e */
[----:B0-----:R-:W2:Y:S04]  /*2d950*/  LDL.LU R23, [R1+0x19c] ;  /* 0x00019c0001177983 */ /* 0x001ea80000300800 */
[----:B-1----:R-:W3:Y:S01]  /*2d960*/  LDL.LU R22, [R1+0x1a0] ;  /* 0x0001a00001167983 */ /* 0x002ee20000300800 */
[-C--:B--2---:R-:W-:Y:S01]  /*2d970*/  FMUL R23, R23, R2.reuse ;  /* 0x0000000217177220 */ /* 0x084fe20000400000 */
[----:B---3--:R-:W-:-:S04]  /*2d980*/  FMUL R22, R22, R2 ;  /* 0x0000000216167220 */ /* 0x008fc80000400000 */
[----:B------:R-:W-:Y:S02]  /*2d990*/  F2FP.BF16.F32.PACK_AB R23, RZ, R23 ;  /* 0x00000017ff17723e */ /* 0x000fe400000010ff */
[----:B------:R-:W-:Y:S02]  /*2d9a0*/  F2FP.BF16.F32.PACK_AB R22, RZ, R22 ;  /* 0x00000016ff16723e */ /* 0x000fe400000010ff */
[----:B------:R-:W-:Y:S02]  /*2d9b0*/  PRMT R232, R23, 0x7610, R232 ;  /* 0x0000761017e87816 */ /* 0x000fe400000000e8 */
[----:B------:R-:W-:Y:S02]  /*2d9c0*/  PRMT R23, R22, 0x7610, R23 ;  /* 0x0000761016177816 */ /* 0x000fe40000000017 */
[----:B------:R-:W2:Y:S01]  /*2d9d0*/  LDL.LU R22, [R1+0x1a4] ;  /* 0x0001a40001167983 */ /* 0x000ea20000300800 */
[----:B------:R-:W-:Y:S02]  /*2d9e0*/  ISETP.GT.AND P2, PT, R3, 0x50, PT ;  /* 0x000000500300780c */ /* 0x000fe40003f44270 */
[----:B------:R-:W-:-:S02]  /*2d9f0*/  ISETP.GT.AND P0, PT, R0, 0x8, P3 ;  /* 0x000000080000780c */ /* 0x000fc40001f04270 */
[----:B------:R-:W-:-:S11]  /*2da00*/  ISETP.GT.AND P1, PT, R0, RZ, P2 ;  /* 0x000000ff0000720c */ /* 0x000fd60001724270 */
[----:B------:R-:W-:Y:S04]  /*2da10*/  @P0 STG.E.U16 desc[UR46][R20.64+0x92], R232 ;  /* 0x000092e814000986 */ /* 0x000fe8000c10152e */
[----:B------:R0:W-:Y:S01]  /*2da20*/  @P1 STG.E.U16 desc[UR46][R18.64+0xa0], R23 ;  /* 0x0000a01712001986 */ /* 0x0001e2000c10152e */
[----:B--2---:R-:W-:-:S05]  /*2da30*/  FMUL R22, R22, R2 ;  /* 0x0000000216167220 */ /* 0x004fca0000400000 */
[----:B------:R-:W-:-:S04]  /*2da40*/  F2FP.BF16.F32.PACK_AB R22, RZ, R22 ;  /* 0x00000016ff16723e */ /* 0x000fc800000010ff */
[----:B0-----:R-:W-:Y:S02]  /*2da50*/  PRMT R23, R22, 0x7610, R23 ;  /* 0x0000761016177816 */ /* 0x001fe40000000017 */
[----:B------:R-:W2:Y:S01]  /*2da60*/  LDL.LU R22, [R1+0x1a8] ;  /* 0x0001a80001167983 */ /* 0x000ea20000300800 */
[----:B------:R-:W-:-:S04]  /*2da70*/  ISETP.GT.AND P0, PT, R3, 0x51, PT ;  /* 0x000000510300780c */ /* 0x000fc80003f04270 */
[----:B------:R-:W-:-:S13]  /*2da80*/  ISETP.GT.AND P1, PT, R0, RZ, P0 ;  /* 0x000000ff0000720c */ /* 0x000fda0000724270 */
[----:B------:R0:W-:Y:S01]  /*2da90*/  @P1 STG.E.U16 desc[UR46][R18.64+0xa2], R23 ;  /* 0x0000a21712001986 */ /* 0x0001e2000c10152e */
[----:B------:R-:W-:Y:S01]  /*2daa0*/  ISETP.GT.AND P1, PT, R0, 0x8, P2 ;  /* 0x000000080000780c */ /* 0x000fe20001724270 */
[----:B--2---:R-:W-:-:S05]  /*2dab0*/  FMUL R22, R22, R2 ;  /* 0x0000000216167220 */ /* 0x004fca0000400000 */
[----:B------:R-:W-:-:S04]  /*2dac0*/  F2FP.BF16.F32.PACK_AB R22, RZ, R22 ;  /* 0x00000016ff16723e */ /* 0x000fc800000010ff */
[----:B0-----:R-:W-:Y:S01]  /*2dad0*/  PRMT R23, R22, 0x7610, R23 ;  /* 0x0000761016177816 */ /* 0x001fe20000000017 */
[----:B------:R-:W-:-:S04]  /*2dae0*/  FMUL R22, R234, R2 ;  /* 0x00000002ea167220 */ /* 0x000fc80000400000 */
[----:B------:R0:W-:Y:S01]  /*2daf0*/  @P1 STG.E.U16 desc[UR46][R20.64+0xa0], R23 ;  /* 0x0000a01714001986 */ /* 0x0001e2000c10152e */
[----:B------:R-:W-:Y:S02]  /*2db00*/  ISETP.GT.AND P1, PT, R0, 0x8, P0 ;  /* 0x000000080000780c */ /* 0x000fe40000724270 */
[----:B------:R-:W-:-:S04]  /*2db10*/  F2FP.BF16.F32.PACK_AB R22, RZ, R22 ;  /* 0x00000016ff16723e */ /* 0x000fc800000010ff */
[----:B------:R-:W-:-:S07]  /*2db20*/  PRMT R232, R22, 0x7610, R232 ;  /* 0x0000761016e87816 */ /* 0x000fce00000000e8 */
[----:B------:R1:W-:Y:S01]  /*2db30*/  @P1 STG.E.U16 desc[UR46][R20.64+0xa2], R232 ;  /* 0x0000a2e814001986 */ /* 0x0003e2000c10152e */
[----:B------:R-:W-:Y:S01]  /*2db40*/  ISETP.GT.AND P1, PT, R3, 0x58, PT ;  /* 0x000000580300780c */ /* 0x000fe20003f24270 */
[----:B0-----:R-:W-:-:S03]  /*2db50*/  FMUL R23, R235, R2 ;  /* 0x00000002eb177220 */ /* 0x001fc60000400000 */
[----:B------:R-:W-:Y:S02]  /*2db60*/  ISETP.GT.AND P6, PT, R0, RZ, P1 ;  /* 0x000000ff0000720c */ /* 0x000fe40000fc4270 */
[----:B------:R-:W-:Y:S01]  /*2db70*/  F2FP.BF16.F32.PACK_AB R22, RZ, R23 ;  /* 0x00000017ff16723e */ /* 0x000fe200000010ff */
[----:B-1----:R-:W2:Y:S04]  /*2db80*/  LDL.LU R232, [R1+0x168] ;  /* 0x0001680001e87983 */ /* 0x002ea80000300800 */
[----:B------:R-:W3:Y:S06]  /*2db90*/  LDL.LU R234, [R1+0x16c] ;  /* 0x00016c0001ea7983 */ /* 0x000eec0000300800 */
[----:B------:R0:W-:Y:S01]  /*2dba0*/  @P6 STG.E.U16 desc[UR46][R18.64+0xb0], R22 ;  /* 0x0000b01612006986 */ /* 0x0001e2000c10152e */
[----:B------:R-:W-:-:S03]  /*2dbb0*/  ISETP.GT.AND P6, PT, R3, 0x59, PT ;  /* 0x000000590300780c */ /* 0x000fc60003fc4270 */
[----:B------:R-:W4:Y:S01]  /*2dbc0*/  LDL.LU R235, [R1+0x170] ;  /* 0x0001700001eb7983 */ /* 0x000f220000300800 */
[----:B------:R-:W-:Y:S01]  /*2dbd0*/  ISETP.GT.AND P6, PT, R0, RZ, P6 ;  /* 0x000000ff0000720c */ /* 0x000fe200037c4270 */
        /* <DEDUP_REMOVED lines=13> */
[----:B------:R-:W-:-:S07]  /*2dcb0*/  F2FP.BF16.F32.PACK_AB R22, RZ, R22 ;  /* 0x00000016ff16723e */ /* 0x000fce00000010ff */
[----:B------:R0:W-:Y:S04]  /*2dcc0*/  @P6 STG.E.U16 desc[UR46][R20.64+0xb2], R22 ;  /* 0x0000b21614006986 */ /* 0x0001e8000c10152e */
[----:B0-----:R-:W2:Y:S01]  /*2dcd0*/  LDL.LU R22, [R1+0x140] ;  /* 0x0001400001167983 */ /* 0x001ea20000300800 */
[----:B------:R-:W-:-:S04]  /*2dce0*/  ISETP.GT.AND P6, PT, R3, 0x40, PT ;  /* 0x000000400300780c */ /* 0x000fc80003fc4270 */
[----:B------:R-:W-:Y:S01]  /*2dcf0*/  ISETP.GT.AND P6, PT, R0, 0x80, P6 ;  /* 0x000000800000780c */ /* 0x000fe200037c4270 */
[----:B--2---:R-:W-:-:S05]  /*2dd00*/  FMUL R22, R22, R2 ;  /* 0x0000000216167220 */ /* 0x004fca0000400000 */
[----:B------:R-:W-:-:S07]  /*2dd10*/  F2FP.BF16.F32.PACK_AB R22, RZ, R22 ;  /* 0x00000016ff16723e */ /* 0x000fce00000010ff */
[----:B------:R0:W-:Y:S04]  /*2dd20*/  @P6 STG.E.U16 desc[UR46][R10.64+0x80], R22 ;  /* 0x000080160a006986 */ /* 0x0001e8000c10152e */
[----:B0-----:R-:W2:Y:S01]  /*2dd30*/  LDL.LU R22, [R1+0x144] ;  /* 0x0001440001167983 */ /* 0x001ea20000300800 */
[----:B------:R-:W-:Y:S01]  /*2dd40*/  ISETP.GT.AND P6, PT, R0, 0x80, P5 ;  /* 0x000000800000780c */ /* 0x000fe20002fc4270 */
[----:B--2---:R-:W-:-:S05]  /*2dd50*/  FMUL R22, R22, R2 ;  /* 0x0000000216167220 */ /* 0x004fca0000400000 */
        /* <DEDUP_REMOVED lines=42> */
[----:B------:R0:W-:Y:S01]  /*2e000*/  @P6 STG.E.U16 desc[UR46][R10.64+0xa2], R22 ;  /* 0x0000a2160a006986 */ /* 0x0001e2000c10152e */
[----:B------:R-:W-:Y:S01]  /*2e010*/  ISETP.GT.AND P6, PT, R0, 0x88, P2 ;  /* 0x000000880000780c */ /* 0x000fe200017c4270 */
[----:B0-----:R-:W-:Y:S02]  /*2e020*/  FMUL R22, R232, R2 ;  /* 0x00000002e8167220 */ /* 0x001fe40000400000 */
[----:B------:R-:W2:Y:S03]  /*2e030*/  LDL.LU R232, [R1+0x128] ;  /* 0x0001280001e87983 */ /* 0x000ea60000300800 */
[----:B------:R-:W-:-:S07]  /*2e040*/  F2FP.BF16.F32.PACK_AB R22, RZ, R22 ;  /* 0x00000016ff16723e */ /* 0x000fce00000010ff */
[----:B------:R3:W-:Y:S01]  /*2e050*/  @P6 STG.E.U16 desc[UR46][R14.64+0xa0], R22 ;  /* 0x0000a0160e006986 */ /* 0x0007e2000c10152e */
[----:B------:R-:W-:Y:S01]  /*2e060*/  ISETP.GT.AND P6, PT, R0, 0x88, P0 ;  /* 0x000000880000780c */ /* 0x000fe200007c4270 */
[----:B---3--:R-:W-:Y:S02]  /*2e070*/  FMUL R22, R234, R2 ;  /* 0x00000002ea167220 */ /* 0x008fe40000400000 */
[----:B------:R-:W3:Y:S03]  /*2e080*/  LDL.LU R234, [R1+0x12c] ;  /* 0x00012c0001ea7983 */ /* 0x000ee60000300800 */
[----:B------:R-:W-:-:S07]  /*2e090*/  F2FP.BF16.F32.PACK_AB R22, RZ, R22 ;  /* 0x00000016ff16723e */ /* 0x000fce00000010ff */
[----:B------:R4:W-:Y:S01]  /*2e0a0*/  @P6 STG.E.U16 desc[UR46][R14.64+0xa2], R22 ;  /* 0x0000a2160e006986 */ /* 0x0009e2000c10152e */
[----:B------:R-:W-:Y:S01]  /*2e0b0*/  ISETP.GT.AND P6, PT, R0, 0x80, P1 ;  /* 0x000000800000780c */ /* 0x000fe20000fc4270 */
[----:B----4-:R-:W-:Y:S02]  /*2e0c0*/  FMUL R22, R235, R2 ;  /* 0x00000002eb167220 */ /* 0x010fe40000400000 */
        /* <DEDUP_REMOVED lines=78> */
[----:B---3--:R-:W-:-:S05]  /*2e5b0*/  FMUL R22, R234, R2 ;  /* 0x00000002ea167220 */ /* 0x008fca0000400000 */
[----:B------:R-:W-:-:S07]  /*2e5c0*/  F2FP.BF16.F32.PACK_AB R22, RZ, R22 ;  /* 0x00000016ff16723e */ /* 0x000fce00000010ff */
[----:B------:R4:W-:Y:S01]  /*2e5d0*/  @P6 STG.E.U16 desc[UR46][R12.64+0xa2], R22 ;  /* 0x0000a2160c006986 */ /* 0x0009e2000c10152e */
[----:B------:R-:W-:Y:S01]  /*2e5e0*/  ISETP.GT.AND P6, PT, R0, 0x100, P1 ;  /* 0x000001000000780c */ /* 0x000fe20000fc4270 */
[----:B----4-:R-:W-:-:S05]  /*2e5f0*/  FMUL R22, R235, R2 ;  /* 0x00000002eb167220 */ /* 0x010fca0000400000 */
[----:B------:R-:W-:-:S07]  /*2e600*/  F2FP.BF16.F32.PACK_AB R22, RZ, R22 ;  /* 0x00000016ff16723e */ /* 0x000fce00000010ff */
[----:B------:R0:W-:Y:S01]  /*2e610*/  @P6 STG.E.U16 desc[UR46][R6.64+0xb0], R22 ;  /* 0x0000b01606006986 */ /* 0x0001e2000c10152e */
[----:B------:R-:W-:-:S04]  /*2e620*/  ISETP.GT.AND P6, PT, R3, 0x59, PT ;  /* 0x000000590300780c */ /* 0x000fc80003fc4270 */
        /* <DEDUP_REMOVED lines=16> */
[----:B------:R-:W4:Y:S04]  /*2e730*/  LDL.LU R234, [R1+0xfc] ;  /* 0x0000fc0001ea7983 */ /* 0x000f280000300800 */
        /* <DEDUP_REMOVED lines=26> */
[----:B0-----:R-:W3:Y:S01]  /*2e8e0*/  LDL.LU R23, [R1+0xd4] ;  /* 0x0000d40001177983 */ /* 0x001ee20000300800 */
[----:B--2---:R-:W-:-:S05]  /*2e8f0*/  FMUL R22, R22, R2 ;  /* 0x0000000216167220 */ /* 0x004fca0000400000 */
[----:B------:R-:W-:-:S05]  /*2e900*/  F2FP.BF16.F32.PACK_AB R22, RZ, R22 ;  /* 0x00000016ff16723e */ /* 0x000fca00000010ff */
[----:B------:R0:W-:Y:S04]  /*2e910*/  @P5 STG.E.U16 desc[UR46][R4.64+0x90], R22 ;  /* 0x0000901604005986 */ /* 0x0001e8000c10152e */
[----:B0-----:R-:W2:Y:S01]  /*2e920*/  LDL.LU R22, [R1+0xd8] ;  /* 0x0000d80001167983 */ /* 0x001ea20000300800 */
[----:B---3--:R-:W-:Y:S01]  /*2e930*/  FMUL R23, R23, R2 ;  /* 0x0000000217177220 */ /* 0x008fe20000400000 */
[C---:B------:R-:W-:Y:S02]  /*2e940*/  ISETP.GT.AND P5, PT, R0.reuse, 0x180, P3 ;  /* 0x000001800000780c */ /* 0x040fe40001fa4270 */
[----:B------:R-:W-:Y:S02]  /*2e950*/  ISETP.GT.AND P4, PT, R0, 0x188, P4 ;  /* 0x000001880000780c */ /* 0x000fe40002784270 */
[----:B------:R-:W-:-:S04]  /*2e960*/  F2FP.BF16.F32.PACK_AB R23, RZ, R23 ;  /* 0x00000017ff17723e */ /* 0x000fc800000010ff */
[----:B------:R-:W-:Y:S02]  /*2e970*/  PRMT R233, R23, 0x7610, R233 ;  /* 0x0000761017e97816 */ /* 0x000fe400000000e9 */
[----:B------:R-:W3:Y:S04]  /*2e980*/  LDL.LU R23, [R1+0xe0] ;  /* 0x0000e00001177983 */ /* 0x000ee80000300800 */
[----:B------:R0:W-:Y:S04]  /*2e990*/  @P5 STG.E.U16 desc[UR46][R4.64+0x92], R233 ;  /* 0x000092e904005986 */ /* 0x0001e8000c10152e */
[----:B0-----:R-:W4:Y:S01]  /*2e9a0*/  LDL.LU R233, [R1+0xf0] ;  /* 0x0000f00001e97983 */ /* 0x001f220000300800 */
[----:B--2---:R-:W-:-:S05]  /*2e9b0*/  FMUL R22, R22, R2 ;  /* 0x0000000216167220 */ /* 0x004fca0000400000 */
[----:B------:R-:W-:-:S05]  /*2e9c0*/  F2FP.BF16.F32.PACK_AB R22, RZ, R22 ;  /* 0x00000016ff16723e */ /* 0x000fca00000010ff */
[----:B------:R0:W-:Y:S04]  /*2e9d0*/  @P4 STG.E.U16 desc[UR46][R8.64+0x90], R22 ;  /* 0x0000901608004986 */ /* 0x0001e8000c10152e */
[----:B0-----:R-:W2:Y:S01]  /*2e9e0*/  LDL.LU R22, [R1+0xe4] ;  /* 0x0000e40001167983 */ /* 0x001ea20000300800 */
[C---:B------:R-:W-:Y:S02]  /*2e9f0*/  ISETP.GT.AND P3, PT, R0.reuse, 0x188, P3 ;  /* 0x000001880000780c */ /* 0x040fe40001f64270 */
[----:B------:R-:W-:Y:S01]  /*2ea00*/  ISETP.GT.AND P4, PT, R0, 0x180, P2 ;  /* 0x000001800000780c */ /* 0x000fe20001784270 */
[-C--:B------:R-:W-:Y:S01]  /*2ea10*/  FMUL R232, R232, R2.reuse ;  /* 0x00000002e8e87220 */ /* 0x080fe20000400000 */
[----:B---3--:R-:W-:Y:S01]  /*2ea20*/  FMUL R23, R23, R2 ;  /* 0x0000000217177220 */ /* 0x008fe20000400000 */
[----:B------:R-:W-:-:S03]  /*2ea30*/  ISETP.GT.AND P5, PT, R0, 0x180, P0 ;  /* 0x000001800000780c */ /* 0x000fc600007a4270 */
[----:B------:R-:W-:Y:S02]  /*2ea40*/  F2FP.BF16.F32.PACK_AB R232, RZ, R232 ;  /* 0x000000e8ffe8723e */ /* 0x000fe400000010ff */
[----:B------:R-:W-:Y:S01]  /*2ea50*/  F2FP.BF16.F32.PACK_AB R23, RZ, R23 ;  /* 0x00000017ff17723e */ /* 0x000fe200000010ff */
[-C--:B------:R-:W-:Y:S01]  /*2ea60*/  FMUL R16, R16, R2.reuse ;  /* 0x0000000210107220 */ /* 0x080fe20000400000 */
[----:B------:R-:W-:Y:S01]  /*2ea70*/  ISETP.GT.AND P6, PT, R3, 0x59, PT ;  /* 0x000000590300780c */ /* 0x000fe20003fc4270 */
[-C--:B----4-:R-:W-:Y:S01]  /*2ea80*/  FMUL R237, R39, R2.reuse ;  /* 0x0000000227ed7220 */ /* 0x090fe20000400000 */
[----:B------:R0:W-:Y:S01]  /*2ea90*/  @P3 STG.E.U16 desc[UR46][R8.64+0x92], R232 ;  /* 0x000092e808003986 */ /* 0x0001e2000c10152e */
[C---:B------:R-:W-:Y:S01]  /*2eaa0*/  ISETP.GT.AND P2, PT, R0.reuse, 0x188, P2 ;  /* 0x000001880000780c */ /* 0x040fe20001744270 */
[----:B------:R-:W-:Y:S01]  /*2eab0*/  FMUL R236, R17, R2 ;  /* 0x0000000211ec7220 */ /* 0x000fe20000400000 */
[C---:B------:R-:W-:Y:S01]  /*2eac0*/  ISETP.GT.AND P0, PT, R0.reuse, 0x188, P0 ;  /* 0x000001880000780c */ /* 0x040fe20000704270 */
[----:B------:R1:W-:Y:S01]  /*2ead0*/  @P4 STG.E.U16 desc[UR46][R4.64+0xa0], R23 ;  /* 0x0000a01704004986 */ /* 0x0003e2000c10152e */
[----:B------:R-:W-:-:S02]  /*2eae0*/  ISETP.GT.AND P3, PT, R0, 0x180, P1 ;  /* 0x000001800000780c */ /* 0x000fc40000f64270 */
[C---:B------:R-:W-:Y:S01]  /*2eaf0*/  ISETP.GT.AND P4, PT, R0.reuse, 0x180, P6 ;  /* 0x000001800000780c */ /* 0x040fe20003784270 */
[-C--:B------:R-:W-:Y:S01]  /*2eb00*/  FMUL R233, R233, R2.reuse ;  /* 0x00000002e9e97220 */ /* 0x080fe20000400000 */
[----:B------:R-:W-:Y:S01]  /*2eb10*/  ISETP.GT.AND P1, PT, R0, 0x188, P1 ;  /* 0x000001880000780c */ /* 0x000fe20000f24270 */
[-C--:B------:R-:W-:Y:S01]  /*2eb20*/  FMUL R235, R235, R2.reuse ;  /* 0x00000002ebeb7220 */ /* 0x080fe20000400000 */
[----:B------:R-:W-:Y:S01]  /*2eb30*/  FMUL R234, R234, R2 ;  /* 0x00000002eaea7220 */ /* 0x000fe20000400000 */
[----:B0-----:R-:W-:Y:S01]  /*2eb40*/  F2FP.BF16.F32.PACK_AB R232, RZ, R236 ;  /* 0x000000ecffe8723e */ /* 0x001fe200000010ff */
[----:B------:R-:W3:Y:S01]  /*2eb50*/  LDL.LU R39, [R1+0x3f8] ;  /* 0x0003f80001277983 */ /* 0x000ee20000300800 */
[----:B-1----:R-:W-:-:S03]  /*2eb60*/  F2FP.BF16.F32.PACK_AB R23, RZ, R16 ;  /* 0x00000010ff17723e */ /* 0x002fc600000010ff */
[----:B------:R0:W5:Y:S01]  /*2eb70*/  LDL.LU R17, [R1+0x3f4] ;  /* 0x0003f40001117983 */ /* 0x0001620000300800 */
[----:B------:R-:W-:Y:S02]  /*2eb80*/  F2FP.BF16.F32.PACK_AB R233, RZ, R233 ;  /* 0x000000e9ffe9723e */ /* 0x000fe400000010ff */
[----:B------:R-:W-:Y:S01]  /*2eb90*/  PRMT R236, R23, 0x7610, R236 ;  /* 0x0000761017ec7816 */ /* 0x000fe200000000ec */
[----:B------:R0:W5:Y:S01]  /*2eba0*/  LDL.LU R16, [R1+0x3f0] ;  /* 0x0003f00001107983 */ /* 0x0001620000300800 */
[----:B--2---:R-:W-:-:S05]  /*2ebb0*/  FMUL R22, R22, R2 ;  /* 0x0000000216167220 */ /* 0x004fca0000400000 */
[----:B------:R-:W-:-:S05]  /*2ebc0*/  F2FP.BF16.F32.PACK_AB R22, RZ, R22 ;  /* 0x00000016ff16723e */ /* 0x000fca00000010ff */
[----:B------:R1:W-:Y:S02]  /*2ebd0*/  @P5 STG.E.U16 desc[UR46][R4.64+0xa2], R22 ;  /* 0x0000a21604005986 */ /* 0x0003e4000c10152e */
[----:B-1----:R-:W-:-:S04]  /*2ebe0*/  F2FP.BF16.F32.PACK_AB R22, RZ, R237 ;  /* 0x000000edff16723e */ /* 0x002fc800000010ff */
[----:B------:R-:W-:Y:S02]  /*2ebf0*/  PRMT R23, R22, 0x7610, R23 ;  /* 0x0000761016177816 */ /* 0x000fe40000000017 */
[----:B------:R-:W-:Y:S01]  /*2ec00*/  F2FP.BF16.F32.PACK_AB R22, RZ, R235 ;  /* 0x000000ebff16723e */ /* 0x000fe200000010ff */
[----:B------:R-:W-:Y:S04]  /*2ec10*/  @P2 STG.E.U16 desc[UR46][R8.64+0xa0], R236 ;  /* 0x0000a0ec08002986 */ /* 0x000fe8000c10152e */
[----:B------:R1:W-:Y:S04]  /*2ec20*/  @P0 STG.E.U16 desc[UR46][R8.64+0xa2], R23 ;  /* 0x0000a21708000986 */ /* 0x0003e8000c10152e */
[----:B------:R2:W-:Y:S04]  /*2ec30*/  @P3 STG.E.U16 desc[UR46][R4.64+0xb0], R233 ;  /* 0x0000b0e904003986 */ /* 0x0005e8000c10152e */
[----:B------:R4:W-:Y:S04]  /*2ec40*/  @P4 STG.E.U16 desc[UR46][R4.64+0xb2], R232 ;  /* 0x0000b2e804004986 */ /* 0x0009e8000c10152e */
[----:B-1----:R-:W3:Y:S01]  /*2ec50*/  LDL.LU R23, [R1+0x84] ;  /* 0x0000840001177983 */ /* 0x002ee20000300800 */
[----:B--2---:R-:W-:-:S03]  /*2ec60*/  F2FP.BF16.F32.PACK_AB R233, RZ, R234 ;  /* 0x000000eaffe9723e */ /* 0x004fc600000010ff */
[----:B------:R1:W-:Y:S04]  /*2ec70*/  @P1 STG.E.U16 desc[UR46][R8.64+0xb0], R22 ;  /* 0x0000b01608001986 */ /* 0x0003e8000c10152e */
[----:B----4-:R-:W2:Y:S04]  /*2ec80*/  LDL.LU R232, [R1+0x80] ;  /* 0x0000800001e87983 */ /* 0x010ea80000300800 */
[----:B------:R-:W4:Y:S04]  /*2ec90*/  LDL.LU R234, [R1+0x8c] ;  /* 0x00008c0001ea7983 */ /* 0x000f280000300800 */
[----:B-1----:R-:W4:Y:S01]  /*2eca0*/  LDL.LU R22, [R1+0x88] ;  /* 0x0000880001167983 */ /* 0x002f220000300800 */
        /* <DEDUP_REMOVED lines=10> */
[----:B-1----:R-:W4:Y:S01]  /*2ed50*/  LDL.LU R235, [R1+0xbc] ;  /* 0x0000bc0001eb7983 */ /* 0x002f220000300800 */
[-C--:B---3--:R-:W-:Y:S01]  /*2ed60*/  FMUL R23, R23, R2.reuse ;  /* 0x0000000217177220 */ /* 0x088fe20000400000 */
[----:B--2---:R-:W-:-:S04]  /*2ed70*/  FMUL R232, R232, R2 ;  /* 0x00000002e8e87220 */ /* 0x004fc80000400000 */
        /* <DEDUP_REMOVED lines=13> */
[----:B-1----:R-:W-:-:S03]  /*2ee50*/  PRMT R232, R22, 0x7610, R232 ;  /* 0x0000761016e87816 */ /* 0x002fc600000000e8 */
[----:B---3--:R-:W3:Y:S04]  /*2ee60*/  LDL.LU R23, [R1+0x94] ;  /* 0x0000940001177983 */ /* 0x008ee80000300800 */
[----:B------:R-:W4:Y:S04]  /*2ee70*/  LDL.LU R22, [R1+0x90] ;  /* 0x0000900001167983 */ /* 0x000f280000300800 */
[----:B------:R1:W-:Y:S04]  /*2ee80*/  @P1 STG.E.U16 desc[UR46][R20.64+0xc2], R232 ;  /* 0x0000c2e814001986 */ /* 0x0003e8000c10152e */
[----:B-1----:R-:W2:Y:S01]  /*2ee90*/  LDL.LU R232, [R1+0x98] ;  /* 0x0000980001e87983 */ /* 0x002ea20000300800 */
        /* <DEDUP_REMOVED lines=15> */
[----:B-1----:R-:W3:Y:S04]  /*2ef90*/  LDL.LU R23, [R1+0x9c] ;  /* 0x00009c0001177983 */ /* 0x002ee80000300800 */
[----:B--2---:R-:W2:Y:S01]  /*2efa0*/  LDL.LU R22, [R1+0xa0] ;  /* 0x0000a00001167983 */ /* 0x004ea20000300800 */
[-C--:B---3--:R-:W-:Y:S01]  /*2efb0*/  FMUL R23, R23, R2.reuse ;  /* 0x0000000217177220 */ /* 0x088fe20000400000 */
[----:B--2---:R-:W-:-:S04]  /*2efc0*/  FMUL R22, R22, R2 ;  /* 0x0000000216167220 */ /* 0x004fc80000400000 */
        /* <DEDUP_REMOVED lines=12> */
[----:B-1----:R-:W-:Y:S02]  /*2f090*/  PRMT R23, R22, 0x7610, R23 ;  /* 0x0000761016177816 */ /* 0x002fe40000000017 */
[----:B------:R-:W2:Y:S01]  /*2f0a0*/  LDL.LU R22, [R1+0xa8] ;  /* 0x0000a80001167983 */ /* 0x000ea20000300800 */
[----:B------:R-:W-:-:S04]  /*2f0b0*/  ISETP.GT.AND P0, PT, R3, 0x71, PT ;  /* 0x000000710300780c */ /* 0x000fc80003f04270 */
[----:B------:R-:W-:-:S13]  /*2f0c0*/  ISETP.GT.AND P1, PT, R0, RZ, P0 ;  /* 0x000000ff0000720c */ /* 0x000fda0000724270 */
[----:B------:R1:W-:Y:S01]  /*2f0d0*/  @P1 STG.E.U16 desc[UR46][R18.64+0xe2], R23 ;  /* 0x0000e21712001986 */ /* 0x0003e2000c10152e */
[----:B------:R-:W-:Y:S01]  /*2f0e0*/  ISETP.GT.AND P1, PT, R0, 0x8, P2 ;  /* 0x000000080000780c */ /* 0x000fe20001724270 */
[----:B--2---:R-:W-:-:S05]  /*2f0f0*/  FMUL R22, R22, R2 ;  /* 0x0000000216167220 */ /* 0x004fca0000400000 */
[----:B------:R-:W-:-:S04]  /*2f100*/  F2FP.BF16.F32.PACK_AB R22, RZ, R22 ;  /* 0x00000016ff16723e */ /* 0x000fc800000010ff */
[----:B-1----:R-:W-:Y:S02]  /*2f110*/  PRMT R23, R22, 0x7610, R23 ;  /* 0x0000761016177816 */ /* 0x002fe40000000017 */
[----:B------:R-:W2:Y:S04]  /*2f120*/  LDL.LU R22, [R1+0xac] ;  /* 0x0000ac0001167983 */ /* 0x000ea80000300800 */
[----:B------:R1:W-:Y:S04]  /*2f130*/  @P1 STG.E.U16 desc[UR46][R20.64+0xe0], R23 ;  /* 0x0000e01714001986 */ /* 0x0003e8000c10152e */
[----:B-1----:R-:W3:Y:S01]  /*2f140*/  LDL.LU R23, [R1+0xb0] ;  /* 0x0000b00001177983 */ /* 0x002ee20000300800 */
[----:B------:R-:W-:Y:S01]  /*2f150*/  ISETP.GT.AND P1, PT, R0, 0x8, P0 ;  /* 0x000000080000780c */ /* 0x000fe20000724270 */
[----:B--2---:R-:W-:-:S05]  /*2f160*/  FMUL R22, R22, R2 ;  /* 0x0000000216167220 */ /* 0x004fca0000400000 */
[----:B------:R-:W-:-:S04]  /*2f170*/  F2FP.BF16.F32.PACK_AB R22, RZ, R22 ;  /* 0x00000016ff16723e */ /* 0x000fc800000010ff */
[----:B------:R-:W-:Y:S01]  /*2f180*/  PRMT R232, R22, 0x7610, R232 ;  /* 0x0000761016e87816 */ /* 0x000fe200000000e8 */
[----:B---3--:R-:W-:-:S05]  /*2f190*/  FMUL R23, R23, R2 ;  /* 0x0000000217177220 */ /* 0x008fca0000400000 */
[----:B------:R-:W-:Y:S02]  /*2f1a0*/  F2FP.BF16.F32.PACK_AB R22, RZ, R23 ;  /* 0x00000017ff16723e */ /* 0x000fe400000010ff */
[----:B------:R-:W2:Y:S04]  /*2f1b0*/  LDL.LU R23, [R1+0xb4] ;  /* 0x0000b40001177983 */ /* 0x000ea80000300800 */
[----:B------:R-:W-:Y:S01]  /*2f1c0*/  @P1 STG.E.U16 desc[UR46][R20.64+0xe2], R232 ;  /* 0x0000e2e814001986 */ /* 0x000fe2000c10152e */
[----:B------:R-:W-:-:S04]  /*2f1d0*/  ISETP.GT.AND P1, PT, R3, 0x78, PT ;  /* 0x000000780300780c */ /* 0x000fc80003f24270 */
[----:B------:R-:W-:-:S13]  /*2f1e0*/  ISETP.GT.AND P6, PT, R0, RZ, P1 ;  /* 0x000000ff0000720c */ /* 0x000fda0000fc4270 */
[----:B------:R2:W-:Y:S01]  /*2f1f0*/  @P6 STG.E.U16 desc[UR46][R18.64+0xf0], R22 ;  /* 0x0000f01612006986 */ /* 0x0005e2000c10152e */
[----:B------:R-:W-:-:S04]  /*2f200*/  ISETP.GT.AND P6, PT, R3, 0x79, PT ;  /* 0x000000790300780c */ /* 0x000fc80003fc4270 */
[----:B------:R-:W-:Y:S01]  /*2f210*/  ISETP.GT.AND P6, PT, R0, RZ, P6 ;  /* 0x000000ff0000720c */ /* 0x000fe200037c4270 */
[----:B--2---:R-:W-:Y:S02]  /*2f220*/  FMUL R22, R23, R2 ;  /* 0x0000000217167220 */ /* 0x004fe40000400000 */
[----:B------:R-:W2:Y:S03]  /*2f230*/  LDL.LU R23, [R1+0x74] ;  /* 0x0000740001177983 */ /* 0x000ea60000300800 */
[----:B------:R-:W-:-:S07]  /*2f240*/  F2FP.BF16.F32.PACK_AB R22, RZ, R22 ;  /* 0x00000016ff16723e */ /* 0x000fce00000010ff */
[----:B------:R1:W-:Y:S01]  /*2f250*/  @P6 STG.E.U16 desc[UR46][R18.64+0xf2], R22 ;  /* 0x0000f21612006986 */ /* 0x0003e2000c10152e */
[----:B------:R-:W-:Y:S01]  /*2f260*/  ISETP.GT.AND P6, PT, R0, 0x8, P1 ;  /* 0x000000080000780c */ /* 0x000fe20000fc4270 */
[----:B-1----:R-:W-:Y:S02]  /*2f270*/  FMUL R22, R234, R2 ;  /* 0x00000002ea167220 */ /* 0x002fe40000400000 */
[----:B------:R-:W3:Y:S03]  /*2f280*/  LDL.LU R234, [R1+0x78] ;  /* 0x0000780001ea7983 */ /* 0x000ee60000300800 */
[----:B------:R-:W-:-:S07]  /*2f290*/  F2FP.BF16.F32.PACK_AB R22, RZ, R22 ;  /* 0x00000016ff16723e */ /* 0x000fce00000010ff */
[----:B------:R1:W-:Y:S01]  /*2f2a0*/  @P6 STG.E.U16 desc[UR46][R20.64+0xf0], R22 ;  /* 0x0000f01614006986 */ /* 0x0003e2000c10152e */
[----:B------:R-:W-:-:S04]  /*2f2b0*/  ISETP.GT.AND P6, PT, R3, 0x79, PT ;  /* 0x000000790300780c */ /* 0x000fc80003fc4270 */
[----:B------:R-:W-:Y:S01]  /*2f2c0*/  ISETP.GT.AND P6, PT, R0, 0x8, P6 ;  /* 0x000000080000780c */ /* 0x000fe200037c4270 */
[----:B-1----:R-:W-:Y:S02]  /*2f2d0*/  FMUL R22, R235, R2 ;  /* 0x00000002eb167220 */ /* 0x002fe40000400000 */
[----:B------:R-:W4:Y:S03]  /*2f2e0*/  LDL.LU R235, [R1+0x7c] ;  /* 0x00007c0001eb7983 */ /* 0x000f260000300800 */
[----:B------:R-:W-:-:S07]  /*2f2f0*/  F2FP.BF16.F32.PACK_AB R22, RZ, R22 ;  /* 0x00000016ff16723e */ /* 0x000fce00000010ff */
[----:B------:R1:W-:Y:S04]  /*2f300*/  @P6 STG.E.U16 desc[UR46][R20.64+0xf2], R22 ;  /* 0x0000f21614006986 */ /* 0x0003e8000c10152e */
[----:B-1----:R-:W2:Y:S01]  /*2f310*/  LDL.LU R22, [R1+0x40] ;  /* 0x0000400001167983 */ /* 0x002ea20000300800 */
[----:B------:R-:W-:-:S04]  /*2f320*/  ISETP.GT.AND P6, PT, R3, 0x60, PT ;  /* 0x000000600300780c */ /* 0x000fc80003fc4270 */
[----:B------:R-:W-:Y:S01]  /*2f330*/  ISETP.GT.AND P6, PT, R0, 0x80, P6 ;  /* 0x000000800000780c */ /* 0x000fe200037c4270 */
[----:B--2---:R-:W-:-:S05]  /*2f340*/  FMUL R22, R22, R2 ;  /* 0x0000000216167220 */ /* 0x004fca0000400000 */
[----:B------:R-:W-:-:S07]  /*2f350*/  F2FP.BF16.F32.PACK_AB R22, RZ, R22 ;  /* 0x00000016ff16723e */ /* 0x000fce00000010ff */
[----:B------:R1:W-:Y:S04]  /*2f360*/  @P6 STG.E.U16 desc[UR46][R10.64+0xc0], R22 ;  /* 0x0000c0160a006986 */ /* 0x0003e8000c10152e */
[----:B-1----:R-:W2:Y:S01]  /*2f370*/  LDL.LU R22, [R1+0x44] ;  /* 0x0000440001167983 */ /* 0x002ea20000300800 */
[----:B------:R-:W-:Y:S01]  /*2f380*/  ISETP.GT.AND P6, PT, R0, 0x80, P5 ;  /* 0x000000800000780c */ /* 0x000fe20002fc4270 */
[----:B--2---:R-:W-:-:S05]  /*2f390*/  FMUL R22, R22, R2 ;  /* 0x0000000216167220 */ /* 0x004fca0000400000 */
        /* <DEDUP_REMOVED lines=57> */
[----:B------:R1:W-:Y:S01]  /*2f730*/  @P6 STG.E.U16 desc[UR46][R10.64+0xf0], R22 ;  /* 0x0000f0160a006986 */ /* 0x0003e2000c10152e */
[----:B------:R-:W-:-:S04]  /*2f740*/  ISETP.GT.AND P6, PT, R3, 0x79, PT ;  /* 0x000000790300780c */ /* 0x000fc80003fc4270 */
[----:B------:R-:W-:Y:S01]  /*2f750*/  ISETP.GT.AND P6, PT, R0, 0x80, P6 ;  /* 0x000000800000780c */ /* 0x000fe200037c4270 */
[----:B-1----:R-:W-:Y:S02]  /*2f760*/  FMUL R22, R23, R2 ;  /* 0x0000000217167220 */ /* 0x002fe40000400000 */
        /* <DEDUP_REMOVED lines=8> */
[----:B------:R-:W-:-:S04]  /*2f7f0*/  ISETP.GT.AND P6, PT, R3, 0x79, PT ;  /* 0x000000790300780c */ /* 0x000fc80003fc4270 */
[----:B------:R-:W-:Y:S01]  /*2f800*/  ISETP.GT.AND P6, PT, R0, 0x88, P6 ;  /* 0x000000880000780c */ /* 0x000fe200037c4270 */
[----:B----4-:R-:W-:Y:S02]  /*2f810*/  FMUL R22, R235, R2 ;  /* 0x00000002eb167220 */ /* 0x010fe40000400000 */
[----:B------:R-:W4:Y:S03]  /*2f820*/  LDL.LU R235, [R1+0x3c] ;  /* 0x00003c0001eb7983 */ /* 0x000f260000300800 */
[----:B------:R-:W-:-:S07]  /*2f830*/  F2FP.BF16.F32.PACK_AB R22, RZ, R22 ;  /* 0x00000016ff16723e */ /* 0x000fce00000010ff */
[----:B------:R1:W-:Y:S04]  /*2f840*/  @P6 STG.E.U16 desc[UR46][R14.64+0xf2], R22 ;  /* 0x0000f2160e006986 */ /* 0x0003e8000c10152e */
[----:B-1----:R-:W2:Y:S01]  /*2f850*/  LDL.LU R22, [R1] ;  /* 0x0000000001167983 */ /* 0x002ea20000300800 */
        /* <DEDUP_REMOVED lines=58> */
[-C--:B------:R-:W-:Y:S01]  /*2fc00*/  FMUL R23, R23, R2.reuse ;  /* 0x0000000217177220 */ /* 0x080fe20000400000 */
[----:B--2---:R-:W-:-:S05]  /*2fc10*/  FMUL R22, R22, R2 ;  /* 0x0000000216167220 */ /* 0x004fca0000400000 */
[----:B------:R-:W-:-:S06]  /*2fc20*/  F2FP.BF16.F32.PACK_AB R22, RZ, R22 ;  /* 0x00000016ff16723e */ /* 0x000fcc00000010ff */
[----:B------:R1:W-:Y:S04]  /*2fc30*/  @P6 STG.E.U16 desc[UR46][R12.64+0xe2], R22 ;  /* 0x0000e2160c006986 */ /* 0x0003e8000c10152e */
[----:B-1----:R-:W2:Y:S01]  /*2fc40*/  LDL.LU R22, [R1+0x34] ;  /* 0x0000340001167983 */ /* 0x002ea20000300800 */
[----:B------:R-:W-:Y:S02]  /*2fc50*/  ISETP.GT.AND P6, PT, R0, 0x100, P1 ;  /* 0x000001000000780c */ /* 0x000fe40000fc4270 */
[----:B------:R-:W-:-:S04]  /*2fc60*/  F2FP.BF16.F32.PACK_AB R23, RZ, R23 ;  /* 0x00000017ff17723e */ /* 0x000fc800000010ff */
[----:B------:R-:W-:-:S07]  /*2fc70*/  PRMT R232, R23, 0x7610, R232 ;  /* 0x0000761017e87816 */ /* 0x000fce00000000e8 */
[----:B------:R0:W-:Y:S01]  /*2fc80*/  @P6 STG.E.U16 desc[UR46][R6.64+0xf0], R232 ;  /* 0x0000f0e806006986 */ /* 0x0001e2000c10152e */
[----:B------:R-:W-:-:S04]  /*2fc90*/  ISETP.GT.AND P6, PT, R3, 0x79, PT ;  /* 0x000000790300780c */ /* 0x000fc80003fc4270 */
[----:B------:R-:W-:Y:S01]  /*2fca0*/  ISETP.GT.AND P6, PT, R0, 0x100, P6 ;  /* 0x000001000000780c */ /* 0x000fe200037c4270 */
[----:B------:R-:W-:-:S05]  /*2fcb0*/  FMUL R216, R216, R2 ;  /* 0x00000002d8d87220 */ /* 0x000fca0000400000 */
[----:B------:R-:W-:Y:S01]  /*2fcc0*/  F2FP.BF16.F32.PACK_AB R216, RZ, R216 ;  /* 0x000000d8ffd8723e */ /* 0x000fe200000010ff */
[-C--:B------:R-:W-:Y:S01]  /*2fcd0*/  FMUL R217, R217, R2.reuse ;  /* 0x00000002d9d97220 */ /* 0x080fe20000400000 */
[----:B------:R-:W-:-:S04]  /*2fce0*/  FMUL R219, R219, R2 ;  /* 0x00000002dbdb7220 */ /* 0x000fc80000400000 */
[----:B------:R-:W-:Y:S02]  /*2fcf0*/  F2FP.BF16.F32.PACK_AB R217, RZ, R217 ;  /* 0x000000d9ffd9723e */ /* 0x000fe400000010ff */
        /* <DEDUP_REMOVED lines=10> */
[-C--:B------:R-:W-:Y:S01]  /*2fda0*/  FMUL R224, R224, R2.reuse ;  /* 0x00000002e0e07220 */ /* 0x080fe20000400000 */
[----:B------:R-:W-:-:S03]  /*2fdb0*/  FMUL R225, R225, R2 ;  /* 0x00000002e1e17220 */ /* 0x000fc60000400000 */
[----:B------:R-:W-:Y:S02]  /*2fdc0*/  F2FP.BF16.F32.PACK_AB R223, RZ, R223 ;  /* 0x000000dfffdf723e */ /* 0x000fe400000010ff */
[----:B------:R-:W-:Y:S01]  /*2fdd0*/  F2FP.BF16.F32.PACK_AB R224, RZ, R224 ;  /* 0x000000e0ffe0723e */ /* 0x000fe200000010ff */
[-C--:B------:R-:W-:Y:S01]  /*2fde0*/  FMUL R226, R226, R2.reuse ;  /* 0x00000002e2e27220 */ /* 0x080fe20000400000 */
[----:B------:R-:W-:Y:S01]  /*2fdf0*/  F2FP.BF16.F32.PACK_AB R225, RZ, R225 ;  /* 0x000000e1ffe1723e */ /* 0x000fe200000010ff */
[-C--:B------:R-:W-:Y:S01]  /*2fe00*/  FMUL R227, R227, R2.reuse ;  /* 0x00000002e3e37220 */ /* 0x080fe20000400000 */
[-C--:B------:R-:W-:Y:S01]  /*2fe10*/  FMUL R228, R228, R2.reuse ;  /* 0x00000002e4e47220 */ /* 0x080fe20000400000 */
[----:B------:R-:W-:Y:S01]  /*2fe20*/  FMUL R229, R229, R2 ;  /* 0x00000002e5e57220 */ /* 0x000fe20000400000 */
[----:B------:R-:W-:Y:S02]  /*2fe30*/  F2FP.BF16.F32.PACK_AB R226, RZ, R226 ;  /* 0x000000e2ffe2723e */ /* 0x000fe400000010ff */
[----:B------:R-:W-:-:S02]  /*2fe40*/  F2FP.BF16.F32.PACK_AB R227, RZ, R227 ;  /* 0x000000e3ffe3723e */ /* 0x000fc400000010ff */
[----:B------:R-:W-:Y:S02]  /*2fe50*/  F2FP.BF16.F32.PACK_AB R228, RZ, R228 ;  /* 0x000000e4ffe4723e */ /* 0x000fe400000010ff */
[----:B------:R-:W-:Y:S01]  /*2fe60*/  F2FP.BF16.F32.PACK_AB R229, RZ, R229 ;  /* 0x000000e5ffe5723e */ /* 0x000fe200000010ff */
[-C--:B------:R-:W-:Y:S01]  /*2fe70*/  FMUL R230, R230, R2.reuse ;  /* 0x00000002e6e67220 */ /* 0x080fe20000400000 */
[-C--:B------:R-:W-:Y:S01]  /*2fe80*/  FMUL R231, R231, R2.reuse ;  /* 0x00000002e7e77220 */ /* 0x080fe20000400000 */
[-C--:B------:R-:W-:Y:S01]  /*2fe90*/  FMUL R200, R200, R2.reuse ;  /* 0x00000002c8c87220 */ /* 0x080fe20000400000 */
[-C--:B------:R-:W-:Y:S01]  /*2fea0*/  FMUL R201, R201, R2.reuse ;  /* 0x00000002c9c97220 */ /* 0x080fe20000400000 */
[----:B------:R-:W-:Y:S01]  /*2feb0*/  FMUL R202, R202, R2 ;  /* 0x00000002caca7220 */ /* 0x000fe20000400000 */
[----:B------:R-:W-:Y:S02]  /*2fec0*/  F2FP.BF16.F32.PACK_AB R230, RZ, R230 ;  /* 0x000000e6ffe6723e */ /* 0x000fe400000010ff */
[----:B------:R-:W-:-:S02]  /*2fed0*/  F2FP.BF16.F32.PACK_AB R231, RZ, R231 ;  /* 0x000000e7ffe7723e */ /* 0x000fc400000010ff */
[----:B------:R-:W-:Y:S02]  /*2fee0*/  F2FP.BF16.F32.PACK_AB R200, RZ, R200 ;  /* 0x000000c8ffc8723e */ /* 0x000fe400000010ff */
[----:B------:R-:W-:Y:S02]  /*2fef0*/  F2FP.BF16.F32.PACK_AB R201, RZ, R201 ;  /* 0x000000c9ffc9723e */ /* 0x000fe400000010ff */
[----:B------:R-:W-:Y:S01]  /*2ff00*/  F2FP.BF16.F32.PACK_AB R202, RZ, R202 ;  /* 0x000000caffca723e */ /* 0x000fe200000010ff */
[----:B------:R-:W-:-:S05]  /*2ff10*/  FMUL R203, R203, R2 ;  /* 0x00000002cbcb7220 */ /* 0x000fca0000400000 */
[----:B------:R-:W-:Y:S01]  /*2ff20*/  F2FP.BF16.F32.PACK_AB R203, RZ, R203 ;  /* 0x000000cbffcb723e */ /* 0x000fe200000010ff */
[-C--:B------:R-:W-:Y:S01]  /*2ff30*/  FMUL R204, R204, R2.reuse ;  /* 0x00000002cccc7220 */ /* 0x080fe20000400000 */
[-C--:B------:R-:W-:Y:S01]  /*2ff40*/  FMUL R205, R205, R2.reuse ;  /* 0x00000002cdcd7220 */ /* 0x080fe20000400000 */
[----:B------:R-:W-:-:S03]  /*2ff50*/  FMUL R206, R206, R2 ;  /* 0x00000002cece7220 */ /* 0x000fc60000400000 */
[----:B------:R-:W-:Y:S02]  /*2ff60*/  F2FP.BF16.F32.PACK_AB R204, RZ, R204 ;  /* 0x000000ccffcc723e */ /* 0x000fe400000010ff */
[----:B------:R-:W-:Y:S02]  /*2ff70*/  F2FP.BF16.F32.PACK_AB R205, RZ, R205 ;  /* 0x000000cdffcd723e */ /* 0x000fe400000010ff */
[----:B------:R-:W-:Y:S01]  /*2ff80*/  F2FP.BF16.F32.PACK_AB R206, RZ, R206 ;  /* 0x000000ceffce723e */ /* 0x000fe200000010ff */
[-C--:B------:R-:W-:Y:S01]  /*2ff90*/  FMUL R207, R207, R2.reuse ;  /* 0x00000002cfcf7220 */ /* 0x080fe20000400000 */
[----:B------:R-:W-:-:S04]  /*2ffa0*/  FMUL R208, R208, R2 ;  /* 0x00000002d0d07220 */ /* 0x000fc80000400000 */
[----:B------:R-:W-:Y:S02]  /*2ffb0*/  F2FP.BF16.F32.PACK_AB R207, RZ, R207 ;  /* 0x000000cfffcf723e */ /* 0x000fe400000010ff */
[----:B------:R-:W-:Y:S01]  /*2ffc0*/  F2FP.BF16.F32.PACK_AB R208, RZ, R208 ;  /* 0x000000d0ffd0723e */ /* 0x000fe200000010ff */
[-C--:B------:R-:W-:Y:S01]  /*2ffd0*/  FMUL R209, R209, R2.reuse ;  /* 0x00000002d1d17220 */ /* 0x080fe20000400000 */
[----:B--2---:R-:W-:-:S05]  /*2ffe0*/  FMUL R23, R22, R2 ;  /* 0x0000000216177220 */ /* 0x004fca0000400000 */
[----:B------:R-:W-:Y:S01]  /*2fff0*/  F2FP.BF16.F32.PACK_AB R23, RZ, R23 ;  /* 0x00000017ff17723e */ /* 0x000fe200000010ff */
[----:B---3--:R-:W-:-:S04]  /*30000*/  FMUL R22, R234, R2 ;  /* 0x00000002ea167220 */ /* 0x008fc80000400000 */
[----:B------:R0:W-:Y:S01]  /*30010*/  @P6 STG.E.U16 desc[UR46][R6.64+0xf2], R23 ;  /* 0x0000f21706006986 */ /* 0x0001e2000c10152e */
[----:B------:R-:W-:Y:S02]  /*30020*/  ISETP.GT.AND P6, PT, R0, 0x108, P1 ;  /* 0x000001080000780c */ /* 0x000fe40000fc4270 */
[----:B------:R-:W-:-:S04]  /*30030*/  F2FP.BF16.F32.PACK_AB R22, RZ, R22 ;  /* 0x00000016ff16723e */ /* 0x000fc800000010ff */
[----:B------:R-:W-:-:S07]  /*30040*/  PRMT R233, R22, 0x7610, R233 ;  /* 0x0000761016e97816 */ /* 0x000fce00000000e9 */
[----:B------:R0:W-:Y:S01]  /*30050*/  @P6 STG.E.U16 desc[UR46][R12.64+0xf0], R233 ;  /* 0x0000f0e90c006986 */ /* 0x0001e2000c10152e */
[----:B------:R-:W-:Y:S01]  /*30060*/  ISETP.GT.AND P6, PT, R3, 0x79, PT ;  /* 0x000000790300780c */ /* 0x000fe20003fc4270 */
[----:B----4-:R-:W-:-:S03]  /*30070*/  FMUL R22, R235, R2 ;  /* 0x00000002eb167220 */ /* 0x010fc60000400000 */
[----:B------:R-:W-:Y:S02]  /*30080*/  ISETP.GT.AND P6, PT, R0, 0x108, P6 ;  /* 0x000001080000780c */ /* 0x000fe400037c4270 */
[----:B------:R-:W-:-:S11]  /*30090*/  F2FP.BF16.F32.PACK_AB R22, RZ, R22 ;  /* 0x00000016ff16723e */ /* 0x000fd600000010ff */
[----:B------:R0:W-:Y:S01]  /*300a0*/  @P6 STG.E.U16 desc[UR46][R12.64+0xf2], R22 ;  /* 0x0000f2160c006986 */ /* 0x0001e2000c10152e */
[----:B------:R-:W-:-:S04]  /*300b0*/  ISETP.GT.AND P6, PT, R3, 0x60, PT ;  /* 0x000000600300780c */ /* 0x000fc80003fc4270 */
[----:B------:R-:W-:-:S13]  /*300c0*/  ISETP.GT.AND P6, PT, R0, 0x180, P6 ;  /* 0x000001800000780c */ /* 0x000fda00037c4270 */
[----:B------:R0:W-:Y:S01]  /*300d0*/  @P6 STG.E.U16 desc[UR46][R4.64+0xc0], R216 ;  /* 0x0000c0d804006986 */ /* 0x0001e2000c10152e */
[C---:B------:R-:W-:Y:S02]  /*300e0*/  ISETP.GT.AND P6, PT, R0.reuse, 0x180, P5 ;  /* 0x000001800000780c */ /* 0x040fe40002fc4270 */
[----:B------:R-:W-:-:S11]  /*300f0*/  ISETP.GT.AND P5, PT, R0, 0x188, P5 ;  /* 0x000001880000780c */ /* 0x000fd60002fa4270 */
[----:B------:R0:W-:Y:S01]  /*30100*/  @P6 STG.E.U16 desc[UR46][R4.64+0xc2], R217 ;  /* 0x0000c2d904006986 */ /* 0x0001e2000c10152e */
[----:B------:R-:W-:-:S03]  /*30110*/  ISETP.GT.AND P6, PT, R3, 0x60, PT ;  /* 0x000000600300780c */ /* 0x000fc60003fc4270 */
[----:B------:R0:W-:Y:S01]  /*30120*/  @P5 STG.E.U16 desc[UR46][R8.64+0xc2], R219 ;  /* 0x0000c2db08005986 */ /* 0x0001e2000c10152e */
[C---:B------:R-:W-:Y:S02]  /*30130*/  ISETP.GT.AND P6, PT, R0.reuse, 0x188, P6 ;  /* 0x000001880000780c */ /* 0x040fe400037c4270 */
[C---:B------:R-:W-:Y:S02]  /*30140*/  ISETP.GT.AND P5, PT, R0.reuse, 0x180, P4 ;  /* 0x000001800000780c */ /* 0x040fe400027a4270 */
[----:B------:R-:W-:-:S09]  /*30150*/  ISETP.GT.AND P4, PT, R0, 0x188, P4 ;  /* 0x000001880000780c */ /* 0x000fd20002784270 */
[----:B------:R0:W-:Y:S04]  /*30160*/  @P6 STG.E.U16 desc[UR46][R8.64+0xc0], R218 ;  /* 0x0000c0da08006986 */ /* 0x0001e8000c10152e */
[----:B------:R0:W-:Y:S01]  /*30170*/  @P5 STG.E.U16 desc[UR46][R4.64+0xd0], R220 ;  /* 0x0000d0dc04005986 */ /* 0x0001e2000c10152e */
[C---:B------:R-:W-:Y:S02]  /*30180*/  ISETP.GT.AND P5, PT, R0.reuse, 0x180, P3 ;  /* 0x000001800000780c */ /* 0x040fe40001fa4270 */
[----:B------:R-:W-:-:S11]  /*30190*/  ISETP.GT.AND P3, PT, R0, 0x188, P3 ;  /* 0x000001880000780c */ /* 0x000fd60001f64270 */
[----:B------:R0:W-:Y:S04]  /*301a0*/  @P5 STG.E.U16 desc[UR46][R4.64+0xd2], R221 ;  /* 0x0000d2dd04005986 */ /* 0x0001e8000c10152e */
[----:B------:R0:W-:Y:S01]  /*301b0*/  @P4 STG.E.U16 desc[UR46][R8.64+0xd0], R222 ;  /* 0x0000d0de08004986 */ /* 0x0001e2000c10152e */
[C---:B------:R-:W-:Y:S02]  /*301c0*/  ISETP.GT.AND P4, PT, R0.reuse, 0x180, P2 ;  /* 0x000001800000780c */ /* 0x040fe40001784270 */
[C---:B------:R-:W-:Y:S02]  /*301d0*/  ISETP.GT.AND P5, PT, R0.reuse, 0x180, P0 ;  /* 0x000001800000780c */ /* 0x040fe400007a4270 */
[C---:B------:R-:W-:Y:S02]  /*301e0*/  ISETP.GT.AND P2, PT, R0.reuse, 0x188, P2 ;  /* 0x000001880000780c */ /* 0x040fe40001744270 */
[----:B------:R-:W-:Y:S01]  /*301f0*/  ISETP.GT.AND P6, PT, R3, 0x79, PT ;  /* 0x000000790300780c */ /* 0x000fe20003fc4270 */
[----:B------:R0:W-:Y:S01]  /*30200*/  @P3 STG.E.U16 desc[UR46][R8.64+0xd2], R223 ;  /* 0x0000d2df08003986 */ /* 0x0001e2000c10152e */
[----:B------:R-:W-:-:S02]  /*30210*/  ISETP.GT.AND P0, PT, R0, 0x188, P0 ;  /* 0x000001880000780c */ /* 0x000fc40000704270 */
[----:B------:R-:W-:-:S03]  /*30220*/  ISETP.GT.AND P3, PT, R0, 0x180, P1 ;  /* 0x000001800000780c */ /* 0x000fc60000f64270 */
[----:B------:R0:W-:Y:S01]  /*30230*/  @P4 STG.E.U16 desc[UR46][R4.64+0xe0], R224 ;  /* 0x0000e0e004004986 */ /* 0x0001e2000c10152e */
[----:B------:R-:W-:-:S03]  /*30240*/  ISETP.GT.AND P4, PT, R0, 0x180, P6 ;  /* 0x000001800000780c */ /* 0x000fc60003784270 */
[----:B------:R0:W-:Y:S01]  /*30250*/  @P5 STG.E.U16 desc[UR46][R4.64+0xe2], R225 ;  /* 0x0000e2e104005986 */ /* 0x0001e2000c10152e */
[----:B------:R-:W-:-:S03]  /*30260*/  ISETP.GT.AND P1, PT, R0, 0x188, P1 ;  /* 0x000001880000780c */ /* 0x000fc60000f24270 */
[----:B------:R0:W-:Y:S01]  /*30270*/  @P2 STG.E.U16 desc[UR46][R8.64+0xe0], R226 ;  /* 0x0000e0e208002986 */ /* 0x0001e2000c10152e */
[C---:B------:R-:W-:Y:S02]  /*30280*/  ISETP.GT.AND P2, PT, R3.reuse, 0x79, PT ;  /* 0x000000790300780c */ /* 0x040fe40003f44270 */
[C---:B------:R-:W-:Y:S02]  /*30290*/  ISETP.GT.AND P6, PT, R3.reuse, 0x80, PT ;  /* 0x000000800300780c */ /* 0x040fe40003fc4270 */
[----:B------:R-:W-:Y:S01]  /*302a0*/  ISETP.GT.AND P5, PT, R3, 0x81, PT ;  /* 0x000000810300780c */ /* 0x000fe20003fa4270 */
[----:B------:R0:W-:Y:S01]  /*302b0*/  @P0 STG.E.U16 desc[UR46][R8.64+0xe2], R227 ;  /* 0x0000e2e308000986 */ /* 0x0001e2000c10152e */
[C---:B------:R-:W-:Y:S02]  /*302c0*/  ISETP.GT.AND P0, PT, R0.reuse, 0x188, P2 ;  /* 0x000001880000780c */ /* 0x040fe40001704270 */
[C---:B------:R-:W-:Y:S01]  /*302d0*/  ISETP.GT.AND P2, PT, R0.reuse, RZ, P6 ;  /* 0x000000ff0000720c */ /* 0x040fe20003744270 */
[----:B------:R0:W-:Y:S01]  /*302e0*/  @P3 STG.E.U16 desc[UR46][R4.64+0xf0], R228 ;  /* 0x0000f0e404003986 */ /* 0x0001e2000c10152e */
[----:B------:R-:W-:-:S03]  /*302f0*/  ISETP.GT.AND P3, PT, R0, RZ, P5 ;  /* 0x000000ff0000720c */ /* 0x000fc60002f64270 */
[----:B------:R0:W-:Y:S01]  /*30300*/  @P4 STG.E.U16 desc[UR46][R4.64+0xf2], R229 ;  /* 0x0000f2e504004986 */ /* 0x0001e2000c10152e */
[----:B------:R-:W-:-:S03]  /*30310*/  ISETP.GT.AND P4, PT, R0, 0x8, P6 ;  /* 0x000000080000780c */ /* 0x000fc60003784270 */
[----:B------:R0:W-:Y:S01]  /*30320*/  @P1 STG.E.U16 desc[UR46][R8.64+0xf0], R230 ;  /* 0x0000f0e608001986 */ /* 0x0001e2000c10152e */
[----:B------:R-:W-:-:S03]  /*30330*/  ISETP.GT.AND P1, PT, R0, 0x8, P5 ;  /* 0x000000080000780c */ /* 0x000fc60002f24270 */
[----:B------:R0:W-:Y:S04]  /*30340*/  @P0 STG.E.U16 desc[UR46][R8.64+0xf2], R231 ;  /* 0x0000f2e708000986 */ /* 0x0001e8000c10152e */
[----:B------:R0:W-:Y:S04]  /*30350*/  @P2 STG.E.U16 desc[UR46][R18.64+0x100], R200 ;  /* 0x000100c812002986 */ /* 0x0001e8000c10152e */
[----:B------:R0:W-:Y:S01]  /*30360*/  @P3 STG.E.U16 desc[UR46][R18.64+0x102], R201 ;  /* 0x000102c912003986 */ /* 0x0001e2000c10152e */
[----:B------:R-:W-:-:S03]  /*30370*/  ISETP.GT.AND P3, PT, R3, 0x89, PT ;  /* 0x000000890300780c */ /* 0x000fc60003f64270 */
[----:B------:R0:W-:Y:S01]  /*30380*/  @P4 STG.E.U16 desc[UR46][R20.64+0x100], R202 ;  /* 0x000100ca14004986 */ /* 0x0001e2000c10152e */
[----:B------:R-:W-:Y:S02]  /*30390*/  ISETP.GT.AND P4, PT, R3, 0x88, PT ;  /* 0x000000880300780c */ /* 0x000fe40003f84270 */
[C---:B------:R-:W-:Y:S02]  /*303a0*/  ISETP.GT.AND P2, PT, R0.reuse, RZ, P3 ;  /* 0x000000ff0000720c */ /* 0x040fe40001f44270 */
[C---:B------:R-:W-:Y:S01]  /*303b0*/  ISETP.GT.AND P0, PT, R0.reuse, RZ, P4 ;  /* 0x000000ff0000720c */ /* 0x040fe20002704270 */
[----:B------:R0:W-:Y:S01]  /*303c0*/  @P1 STG.E.U16 desc[UR46][R20.64+0x102], R203 ;  /* 0x000102cb14001986 */ /* 0x0001e2000c10152e */
[----:B------:R-:W-:-:S09]  /*303d0*/  ISETP.GT.AND P1, PT, R0, 0x8, P4 ;  /* 0x000000080000780c */ /* 0x000fd20002724270 */
[----:B------:R0:W-:Y:S01]  /*303e0*/  @P2 STG.E.U16 desc[UR46][R18.64+0x112], R205 ;  /* 0x000112cd12002986 */ /* 0x0001e2000c10152e */
[----:B------:R-:W-:-:S03]  /*303f0*/  ISETP.GT.AND P2, PT, R3, 0x90, PT ;  /* 0x000000900300780c */ /* 0x000fc60003f44270 */
[----:B------:R0:W-:Y:S01]  /*30400*/  @P0 STG.E.U16 desc[UR46][R18.64+0x110], R204 ;  /* 0x000110cc12000986 */ /* 0x0001e2000c10152e */
[----:B------:R-:W-:-:S03]  /*30410*/  ISETP.GT.AND P0, PT, R0, 0x8, P3 ;  /* 0x000000080000780c */ /* 0x000fc60001f04270 */
[----:B------:R0:W-:Y:S01]  /*30420*/  @P1 STG.E.U16 desc[UR46][R20.64+0x110], R206 ;  /* 0x000110ce14001986 */ /* 0x0001e2000c10152e */
[----:B------:R-:W-:-:S09]  /*30430*/  ISETP.GT.AND P1, PT, R0, RZ, P2 ;  /* 0x000000ff0000720c */ /* 0x000fd20001724270 */
[----:B------:R0:W-:Y:S01]  /*30440*/  @P0 STG.E.U16 desc[UR46][R20.64+0x112], R207 ;  /* 0x000112cf14000986 */ /* 0x0001e2000c10152e */
[----:B------:R-:W-:-:S03]  /*30450*/  ISETP.GT.AND P0, PT, R3, 0x91, PT ;  /* 0x000000910300780c */ /* 0x000fc60003f04270 */
[----:B------:R0:W-:Y:S01]  /*30460*/  @P1 STG.E.U16 desc[UR46][R18.64+0x120], R208 ;  /* 0x000120d012001986 */ /* 0x0001e2000c10152e */
[----:B------:R-:W-:Y:S02]  /*30470*/  ISETP.GT.AND P1, PT, R0, RZ, P0 ;  /* 0x000000ff0000720c */ /* 0x000fe40000724270 */
[----:B------:R-:W-:Y:S01]  /*30480*/  F2FP.BF16.F32.PACK_AB R209, RZ, R209 ;  /* 0x000000d1ffd1723e */ /* 0x000fe200000010ff */
[----:B------:R-:W-:-:S10]  /*30490*/  FMUL R210, R210, R2 ;  /* 0x00000002d2d27220 */ /* 0x000fd40000400000 */
[----:B------:R0:W-:Y:S01]  /*304a0*/  @P1 STG.E.U16 desc[UR46][R18.64+0x122], R209 ;  /* 0x000122d112001986 */ /* 0x0001e2000c10152e */
[----:B------:R-:W-:Y:S02]  /*304b0*/  ISETP.GT.AND P1, PT, R0, 0x8, P2 ;  /* 0x000000080000780c */ /* 0x000fe40001724270 */
[----:B------:R-:W-:Y:S01]  /*304c0*/  F2FP.BF16.F32.PACK_AB R210, RZ, R210 ;  /* 0x000000d2ffd2723e */ /* 0x000fe200000010ff */
[----:B------:R-:W-:-:S10]  /*304d0*/  FMUL R211, R211, R2 ;  /* 0x00000002d3d37220 */ /* 0x000fd40000400000 */
[----:B------:R0:W-:Y:S01]  /*304e0*/  @P1 STG.E.U16 desc[UR46][R20.64+0x120], R210 ;  /* 0x000120d214001986 */ /* 0x0001e2000c10152e */
[----:B------:R-:W-:Y:S02]  /*304f0*/  ISETP.GT.AND P1, PT, R0, 0x8, P0 ;  /* 0x000000080000780c */ /* 0x000fe40000724270 */
[----:B------:R-:W-:Y:S01]  /*30500*/  F2FP.BF16.F32.PACK_AB R211, RZ, R211 ;  /* 0x000000d3ffd3723e */ /* 0x000fe200000010ff */
[----:B------:R-:W-:-:S10]  /*30510*/  FMUL R212, R212, R2 ;  /* 0x00000002d4d47220 */ /* 0x000fd40000400000 */
[----:B------:R0:W-:Y:S01]  /*30520*/  @P1 STG.E.U16 desc[UR46][R20.64+0x122], R211 ;  /* 0x000122d314001986 */ /* 0x0001e2000c10152e */
[----:B------:R-:W-:-:S04]  /*30530*/  ISETP.GT.AND P1, PT, R3, 0x98, PT ;  /* 0x000000980300780c */ /* 0x000fc80003f24270 */
[----:B------:R-:W-:Y:S02]  /*30540*/  ISETP.GT.AND P6, PT, R0, RZ, P1 ;  /* 0x000000ff0000720c */ /* 0x000fe40000fc4270 */
        /* <DEDUP_REMOVED lines=156> */
[-C--:B------:R-:W-:Y:S01]  /*30f10*/  FMUL R153, R153, R2.reuse ;  /* 0x0000000299997220 */ /* 0x080fe20000400000 */
[----:B------:R-:W-:-:S09]  /*30f20*/  FMUL R155, R155, R2 ;  /* 0x000000029b9b7220 */ /* 0x000fd20000400000 */
[----:B------:R0:W-:Y:S01]  /*30f30*/  @P6 STG.E.U16 desc[UR46][R4.64+0x100], R152 ;  /* 0x0001009804006986 */ /* 0x0001e2000c10152e */
[C---:B------:R-:W-:Y:S02]  /*30f40*/  ISETP.GT.AND P6, PT, R0.reuse, 0x180, P5 ;  /* 0x000001800000780c */ /* 0x040fe40002fc4270 */
[----:B------:R-:W-:Y:S02]  /*30f50*/  ISETP.GT.AND P5, PT, R0, 0x188, P5 ;  /* 0x000001880000780c */ /* 0x000fe40002fa4270 */
[----:B------:R-:W-:Y:S02]  /*30f60*/  F2FP.BF16.F32.PACK_AB R153, RZ, R153 ;  /* 0x00000099ff99723e */ /* 0x000fe400000010ff */
[----:B------:R-:W-:-:S07]  /*30f70*/  F2FP.BF16.F32.PACK_AB R155, RZ, R155 ;  /* 0x0000009bff9b723e */ /* 0x000fce00000010ff */
[----:B------:R0:W-:Y:S01]  /*30f80*/  @P6 STG.E.U16 desc[UR46][R4.64+0x102], R153 ;  /* 0x0001029904006986 */ /* 0x0001e2000c10152e */
[----:B------:R-:W-:-:S03]  /*30f90*/  ISETP.GT.AND P6, PT, R3, 0x80, PT ;  /* 0x000000800300780c */ /* 0x000fc60003fc4270 */
[----:B------:R0:W-:Y:S01]  /*30fa0*/  @P5 STG.E.U16 desc[UR46][R8.64+0x102], R155 ;  /* 0x0001029b08005986 */ /* 0x0001e2000c10152e */
[C---:B------:R-:W-:Y:S02]  /*30fb0*/  ISETP.GT.AND P6, PT, R0.reuse, 0x188, P6 ;  /* 0x000001880000780c */ /* 0x040fe400037c4270 */
[----:B------:R-:W-:Y:S01]  /*30fc0*/  ISETP.GT.AND P5, PT, R0, 0x180, P4 ;  /* 0x000001800000780c */ /* 0x000fe200027a4270 */
[-C--:B------:R-:W-:Y:S01]  /*30fd0*/  FMUL R154, R154, R2.reuse ;  /* 0x000000029a9a7220 */ /* 0x080fe20000400000 */
[----:B------:R-:W-:-:S04]  /*30fe0*/  FMUL R156, R156, R2 ;  /* 0x000000029c9c7220 */ /* 0x000fc80000400000 */
[----:B------:R-:W-:Y:S02]  /*30ff0*/  F2FP.BF16.F32.PACK_AB R154, RZ, R154 ;  /* 0x0000009aff9a723e */ /* 0x000fe400000010ff */
[----:B------:R-:W-:-:S03]  /*31000*/  F2FP.BF16.F32.PACK_AB R156, RZ, R156 ;  /* 0x0000009cff9c723e */ /* 0x000fc600000010ff */
[----:B------:R0:W-:Y:S01]  /*31010*/  @P6 STG.E.U16 desc[UR46][R8.64+0x100], R154 ;  /* 0x0001009a08006986 */ /* 0x0001e2000c10152e */
[----:B------:R-:W-:-:S03]  /*31020*/  ISETP.GT.AND P4, PT, R0, 0x188, P4 ;  /* 0x000001880000780c */ /* 0x000fc60002784270 */
[----:B------:R0:W-:Y:S01]  /*31030*/  @P5 STG.E.U16 desc[UR46][R4.64+0x110], R156 ;  /* 0x0001109c04005986 */ /* 0x0001e2000c10152e */
[----:B------:R-:W-:Y:S01]  /*31040*/  ISETP.GT.AND P5, PT, R0, 0x180, P3 ;  /* 0x000001800000780c */ /* 0x000fe20001fa4270 */
[-C--:B------:R-:W-:Y:S01]  /*31050*/  FMUL R157, R157, R2.reuse ;  /* 0x000000029d9d7220 */ /* 0x080fe20000400000 */
[----:B------:R-:W-:-:S04]  /*31060*/  FMUL R158, R158, R2 ;  /* 0x000000029e9e7220 */ /* 0x000fc80000400000 */
[----:B------:R-:W-:Y:S02]  /*31070*/  F2FP.BF16.F32.PACK_AB R157, RZ, R157 ;  /* 0x0000009dff9d723e */ /* 0x000fe400000010ff */
[----:B------:R-:W-:Y:S02]  /*31080*/  F2FP.BF16.F32.PACK_AB R158, RZ, R158 ;  /* 0x0000009eff9e723e */ /* 0x000fe400000010ff */
[----:B------:R-:W-:-:S03]  /*31090*/  ISETP.GT.AND P3, PT, R0, 0x188, P3 ;  /* 0x000001880000780c */ /* 0x000fc60001f64270 */
[----:B------:R0:W-:Y:S01]  /*310a0*/  @P5 STG.E.U16 desc[UR46][R4.64+0x112], R157 ;  /* 0x0001129d04005986 */ /* 0x0001e2000c10152e */
[----:B------:R-:W-:-:S03]  /*310b0*/  FMUL R159, R159, R2 ;  /* 0x000000029f9f7220 */ /* 0x000fc60000400000 */
[----:B------:R0:W-:Y:S01]  /*310c0*/  @P4 STG.E.U16 desc[UR46][R8.64+0x110], R158 ;  /* 0x0001109e08004986 */ /* 0x0001e2000c10152e */
[----:B------:R-:W-:Y:S01]  /*310d0*/  ISETP.GT.AND P4, PT, R0, 0x180, P2 ;  /* 0x000001800000780c */ /* 0x000fe20001784270 */
[----:B------:R-:W-:Y:S01]  /*310e0*/  FMUL R160, R160, R2 ;  /* 0x00000002a0a07220 */ /* 0x000fe20000400000 */
[----:B------:R-:W-:Y:S02]  /*310f0*/  F2FP.BF16.F32.PACK_AB R159, RZ, R159 ;  /* 0x0000009fff9f723e */ /* 0x000fe400000010ff */
[C---:B------:R-:W-:Y:S02]  /*31100*/  ISETP.GT.AND P5, PT, R0.reuse, 0x180, P0 ;  /* 0x000001800000780c */ /* 0x040fe400007a4270 */
[----:B------:R-:W-:Y:S02]  /*31110*/  F2FP.BF16.F32.PACK_AB R160, RZ, R160 ;  /* 0x000000a0ffa0723e */ /* 0x000fe400000010ff */
[----:B------:R-:W-:Y:S01]  /*31120*/  ISETP.GT.AND P2, PT, R0, 0x188, P2 ;  /* 0x000001880000780c */ /* 0x000fe20001744270 */
[-C--:B------:R-:W-:Y:S01]  /*31130*/  FMUL R161, R161, R2.reuse ;  /* 0x00000002a1a17220 */ /* 0x080fe20000400000 */
[----:B------:R-:W-:Y:S01]  /*31140*/  ISETP.GT.AND P6, PT, R3, 0x99, PT ;  /* 0x000000990300780c */ /* 0x000fe20003fc4270 */
[----:B------:R-:W-:Y:S01]  /*31150*/  FMUL R162, R162, R2 ;  /* 0x00000002a2a27220 */ /* 0x000fe20000400000 */
[----:B------:R0:W-:Y:S01]  /*31160*/  @P3 STG.E.U16 desc[UR46][R8.64+0x112], R159 ;  /* 0x0001129f08003986 */ /* 0x0001e2000c10152e */
[----:B------:R-:W-:-:S02]  /*31170*/  ISETP.GT.AND P0, PT, R0, 0x188, P0 ;  /* 0x000001880000780c */ /* 0x000fc40000704270 */
[C---:B------:R-:W-:Y:S01]  /*31180*/  ISETP.GT.AND P3, PT, R0.reuse, 0x180, P1 ;  /* 0x000001800000780c */ /* 0x040fe20000f64270 */
[----:B------:R0:W-:Y:S01]  /*31190*/  @P4 STG.E.U16 desc[UR46][R4.64+0x120], R160 ;  /* 0x000120a004004986 */ /* 0x0001e2000c10152e */
[----:B------:R-:W-:Y:S01]  /*311a0*/  ISETP.GT.AND P4, PT, R0, 0x180, P6 ;  /* 0x000001800000780c */ /* 0x000fe20003784270 */
[-C--:B------:R-:W-:Y:S01]  /*311b0*/  FMUL R163, R163, R2.reuse ;  /* 0x00000002a3a37220 */ /* 0x080fe20000400000 */
[----:B------:R-:W-:Y:S01]  /*311c0*/  F2FP.BF16.F32.PACK_AB R161, RZ, R161 ;  /* 0x000000a1ffa1723e */ /* 0x000fe200000010ff */
[----:B------:R-:W-:Y:S01]  /*311d0*/  FMUL R164, R164, R2 ;  /* 0x00000002a4a47220 */ /* 0x000fe20000400000 */
[----:B------:R-:W-:Y:S01]  /*311e0*/  F2FP.BF16.F32.PACK_AB R162, RZ, R162 ;  /* 0x000000a2ffa2723e */ /* 0x000fe200000010ff */
[----:B------:R-:W-:Y:S01]  /*311f0*/  FMUL R165, R165, R2 ;  /* 0x00000002a5a57220 */ /* 0x000fe20000400000 */
[----:B------:R-:W-:Y:S01]  /*31200*/  F2FP.BF16.F32.PACK_AB R163, RZ, R163 ;  /* 0x000000a3ffa3723e */ /* 0x000fe200000010ff */
[----:B------:R0:W-:Y:S01]  /*31210*/  @P5 STG.E.U16 desc[UR46][R4.64+0x122], R161 ;  /* 0x000122a104005986 */ /* 0x0001e2000c10152e */
[----:B------:R-:W-:-:S02]  /*31220*/  F2FP.BF16.F32.PACK_AB R164, RZ, R164 ;  /* 0x000000a4ffa4723e */ /* 0x000fc400000010ff */
[----:B------:R-:W-:Y:S01]  /*31230*/  F2FP.BF16.F32.PACK_AB R165, RZ, R165 ;  /* 0x000000a5ffa5723e */ /* 0x000fe200000010ff */
[----:B------:R0:W-:Y:S01]  /*31240*/  @P2 STG.E.U16 desc[UR46][R8.64+0x120], R162 ;  /* 0x000120a208002986 */ /* 0x0001e2000c10152e */
[----:B------:R-:W-:Y:S02]  /*31250*/  ISETP.GT.AND P1, PT, R0, 0x188, P1 ;  /* 0x000001880000780c */ /* 0x000fe40000f24270 */
[C---:B------:R-:W-:Y:S02]  /*31260*/  ISETP.GT.AND P2, PT, R3.reuse, 0x99, PT ;  /* 0x000000990300780c */ /* 0x040fe40003f44270 */
[C---:B------:R-:W-:Y:S02]  /*31270*/  ISETP.GT.AND P6, PT, R3.reuse, 0xa0, PT ;  /* 0x000000a00300780c */ /* 0x040fe40003fc4270 */
[----:B------:R-:W-:Y:S01]  /*31280*/  ISETP.GT.AND P5, PT, R3, 0xa1, PT ;  /* 0x000000a10300780c */ /* 0x000fe20003fa4270 */
[----:B------:R-:W-:Y:S01]  /*31290*/  FMUL R166, R166, R2 ;  /* 0x00000002a6a67220 */ /* 0x000fe20000400000 */
[----:B------:R0:W-:Y:S01]  /*312a0*/  @P0 STG.E.U16 desc[UR46][R8.64+0x122], R163 ;  /* 0x000122a308000986 */ /* 0x0001e2000c10152e */
[----:B------:R-:W-:-:S02]  /*312b0*/  ISETP.GT.AND P0, PT, R0, 0x188, P2 ;  /* 0x000001880000780c */ /* 0x000fc40001704270 */
[C---:B------:R-:W-:Y:S01]  /*312c0*/  ISETP.GT.AND P2, PT, R0.reuse, RZ, P6 ;  /* 0x000000ff0000720c */ /* 0x040fe20003744270 */
[----:B------:R0:W-:Y:S01]  /*312d0*/  @P3 STG.E.U16 desc[UR46][R4.64+0x130], R164 ;  /* 0x000130a404003986 */ /* 0x0001e2000c10152e */
[C---:B------:R-:W-:Y:S01]  /*312e0*/  ISETP.GT.AND P3, PT, R0.reuse, RZ, P5 ;  /* 0x000000ff0000720c */ /* 0x040fe20002f64270 */
[-C--:B------:R-:W-:Y:S02]  /*312f0*/  FMUL R167, R167, R2.reuse ;  /* 0x00000002a7a77220 */ /* 0x080fe40000400000 */
[----:B------:R0:W-:Y:S01]  /*31300*/  @P4 STG.E.U16 desc[UR46][R4.64+0x132], R165 ;  /* 0x000132a504004986 */ /* 0x0001e2000c10152e */
[----:B------:R-:W-:Y:S01]  /*31310*/  ISETP.GT.AND P4, PT, R0, 0x8, P6 ;  /* 0x000000080000780c */ /* 0x000fe20003784270 */
[----:B------:R-:W-:Y:S01]  /*31320*/  FMUL R136, R136, R2 ;  /* 0x0000000288887220 */ /* 0x000fe20000400000 */
[----:B------:R-:W-:Y:S01]  /*31330*/  F2FP.BF16.F32.PACK_AB R166, RZ, R166 ;  /* 0x000000a6ffa6723e */ /* 0x000fe200000010ff */
[-C--:B------:R-:W-:Y:S01]  /*31340*/  FMUL R137, R137, R2.reuse ;  /* 0x0000000289897220 */ /* 0x080fe20000400000 */
[----:B------:R-:W-:Y:S01]  /*31350*/  FMUL R138, R138, R2 ;  /* 0x000000028a8a7220 */ /* 0x000fe20000400000 */
[----:B------:R-:W-:-:S02]  /*31360*/  F2FP.BF16.F32.PACK_AB R167, RZ, R167 ;  /* 0x000000a7ffa7723e */ /* 0x000fc400000010ff */
[----:B------:R0:W-:Y:S01]  /*31370*/  @P1 STG.E.U16 desc[UR46][R8.64+0x130], R166 ;  /* 0x000130a608001986 */ /* 0x0001e2000c10152e */
[----:B------:R-:W-:Y:S02]  /*31380*/  F2FP.BF16.F32.PACK_AB R136, RZ, R136 ;  /* 0x00000088ff88723e */ /* 0x000fe400000010ff */
[----:B------:R-:W-:Y:S02]  /*31390*/  F2FP.BF16.F32.PACK_AB R137, RZ, R137 ;  /* 0x00000089ff89723e */ /* 0x000fe400000010ff */
[----:B------:R-:W-:Y:S02]  /*313a0*/  F2FP.BF16.F32.PACK_AB R138, RZ, R138 ;  /* 0x0000008aff8a723e */ /* 0x000fe400000010ff */
[----:B------:R-:W-:Y:S01]  /*313b0*/  ISETP.GT.AND P1, PT, R0, 0x8, P5 ;  /* 0x000000080000780c */ /* 0x000fe20002f24270 */
[----:B------:R-:W-:Y:S01]  /*313c0*/  FMUL R139, R139, R2 ;  /* 0x000000028b8b7220 */ /* 0x000fe20000400000 */
[----:B------:R0:W-:Y:S04]  /*313d0*/  @P0 STG.E.U16 desc[UR46][R8.64+0x132], R167 ;  /* 0x000132a708000986 */ /* 0x0001e8000c10152e */
[----:B------:R0:W-:Y:S04]  /*313e0*/  @P2 STG.E.U16 desc[UR46][R18.64+0x140], R136 ;  /* 0x0001408812002986 */ /* 0x0001e8000c10152e */
[----:B------:R0:W-:Y:S01]  /*313f0*/  @P3 STG.E.U16 desc[UR46][R18.64+0x142], R137 ;  /* 0x0001428912003986 */ /* 0x0001e2000c10152e */
[----:B------:R-:W-:-:S03]  /*31400*/  ISETP.GT.AND P3, PT, R3, 0xa9, PT ;  /* 0x000000a90300780c */ /* 0x000fc60003f64270 */
[----:B------:R0:W-:Y:S01]  /*31410*/  @P4 STG.E.U16 desc[UR46][R20.64+0x140], R138 ;  /* 0x0001408a14004986 */ /* 0x0001e2000c10152e */
[----:B------:R-:W-:Y:S02]  /*31420*/  ISETP.GT.AND P4, PT, R3, 0xa8, PT ;  /* 0x000000a80300780c */ /* 0x000fe40003f84270 */
[----:B------:R-:W-:Y:S02]  /*31430*/  F2FP.BF16.F32.PACK_AB R139, RZ, R139 ;  /* 0x0000008bff8b723e */ /* 0x000fe400000010ff */
[C---:B------:R-:W-:Y:S02]  /*31440*/  ISETP.GT.AND P0, PT, R0.reuse, RZ, P4 ;  /* 0x000000ff0000720c */ /* 0x040fe40002704270 */
[----:B------:R-:W-:Y:S01]  /*31450*/  ISETP.GT.AND P2, PT, R0, RZ, P3 ;  /* 0x000000ff0000720c */ /* 0x000fe20001f44270 */
[-C--:B------:R-:W-:Y:S01]  /*31460*/  FMUL R140, R140, R2.reuse ;  /* 0x000000028c8c7220 */ /* 0x080fe20000400000 */
[-C--:B------:R-:W-:Y:S01]  /*31470*/  FMUL R141, R141, R2.reuse ;  /* 0x000000028d8d7220 */ /* 0x080fe20000400000 */
[----:B------:R0:W-:Y:S01]  /*31480*/  @P1 STG.E.U16 desc[UR46][R20.64+0x142], R139 ;  /* 0x0001428b14001986 */ /* 0x0001e2000c10152e */
[----:B------:R-:W-:Y:S01]  /*31490*/  ISETP.GT.AND P1, PT, R0, 0x8, P4 ;  /* 0x000000080000780c */ /* 0x000fe20002724270 */
[----:B------:R-:W-:Y:S01]  /*314a0*/  FMUL R142, R142, R2 ;  /* 0x000000028e8e7220 */ /* 0x000fe20000400000 */
[----:B------:R-:W-:-:S02]  /*314b0*/  F2FP.BF16.F32.PACK_AB R140, RZ, R140 ;  /* 0x0000008cff8c723e */ /* 0x000fc400000010ff */
[----:B------:R-:W-:Y:S02]  /*314c0*/  F2FP.BF16.F32.PACK_AB R141, RZ, R141 ;  /* 0x0000008dff8d723e */ /* 0x000fe400000010ff */
[----:B------:R-:W-:Y:S01]  /*314d0*/  F2FP.BF16.F32.PACK_AB R142, RZ, R142 ;  /* 0x0000008eff8e723e */ /* 0x000fe200000010ff */
[----:B------:R0:W-:Y:S01]  /*314e0*/  @P0 STG.E.U16 desc[UR46][R18.64+0x150], R140 ;  /* 0x0001508c12000986 */ /* 0x0001e2000c10152e */
[----:B------:R-:W-:-:S03]  /*314f0*/  ISETP.GT.AND P0, PT, R0, 0x8, P3 ;  /* 0x000000080000780c */ /* 0x000fc60001f04270 */
[----:B------:R0:W-:Y:S01]  /*31500*/  @P2 STG.E.U16 desc[UR46][R18.64+0x152], R141 ;  /* 0x0001528d12002986 */ /* 0x0001e2000c10152e */
[----:B------:R-:W-:Y:S01]  /*31510*/  ISETP.GT.AND P2, PT, R3, 0xb0, PT ;  /* 0x000000b00300780c */ /* 0x000fe20003f44270 */
[-C--:B------:R-:W-:Y:S02]  /*31520*/  FMUL R143, R143, R2.reuse ;  /* 0x000000028f8f7220 */ /* 0x080fe40000400000 */
[----:B------:R0:W-:Y:S01]  /*31530*/  @P1 STG.E.U16 desc[UR46][R20.64+0x150], R142 ;  /* 0x0001508e14001986 */ /* 0x0001e2000c10152e */
[----:B------:R-:W-:Y:S01]  /*31540*/  ISETP.GT.AND P1, PT, R0, RZ, P2 ;  /* 0x000000ff0000720c */ /* 0x000fe20001724270 */
[----:B------:R-:W-:Y:S01]  /*31550*/  FMUL R144, R144, R2 ;  /* 0x0000000290907220 */ /* 0x000fe20000400000 */
[----:B------:R-:W-:-:S04]  /*31560*/  F2FP.BF16.F32.PACK_AB R143, RZ, R143 ;  /* 0x0000008fff8f723e */ /* 0x000fc800000010ff */
[----:B------:R-:W-:Y:S01]  /*31570*/  F2FP.BF16.F32.PACK_AB R144, RZ, R144 ;  /* 0x00000090ff90723e */ /* 0x000fe200000010ff */
[----:B------:R0:W-:Y:S01]  /*31580*/  @P0 STG.E.U16 desc[UR46][R20.64+0x152], R143 ;  /* 0x0001528f14000986 */ /* 0x0001e2000c10152e */
[----:B------:R-:W-:Y:S01]  /*31590*/  ISETP.GT.AND P0, PT, R3, 0xb1, PT ;  /* 0x000000b10300780c */ /* 0x000fe20003f04270 */
[----:B------:R-:W-:-:S04]  /*315a0*/  FMUL R145, R145, R2 ;  /* 0x0000000291917220 */ /* 0x000fc80000400000 */
        /* <DEDUP_REMOVED lines=192> */
[----:B------:R-:W-:Y:S01]  /*321b0*/  FMUL R94, R94, R2 ;  /* 0x000000025e5e7220 */ /* 0x000fe20000400000 */
[----:B------:R-:W-:-:S03]  /*321c0*/  ISETP.GT.AND P3, PT, R0, 0x188, P3 ;  /* 0x000001880000780c */ /* 0x000fc60001f64270 */
[----:B------:R-:W-:Y:S02]  /*321d0*/  F2FP.BF16.F32.PACK_AB R93, RZ, R93 ;  /* 0x0000005dff5d723e */ /* 0x000fe400000010ff */
[----:B------:R-:W-:Y:S01]  /*321e0*/  F2FP.BF16.F32.PACK_AB R94, RZ, R94 ;  /* 0x0000005eff5e723e */ /* 0x000fe200000010ff */
[----:B------:R-:W-:-:S04]  /*321f0*/  FMUL R95, R95, R2 ;  /* 0x000000025f5f7220 */ /* 0x000fc80000400000 */
[----:B------:R0:W-:Y:S04]  /*32200*/  @P5 STG.E.U16 desc[UR46][R4.64+0x152], R93 ;  /* 0x0001525d04005986 */ /* 0x0001e8000c10152e */
[----:B------:R0:W-:Y:S01]  /*32210*/  @P4 STG.E.U16 desc[UR46][R8.64+0x150], R94 ;  /* 0x0001505e08004986 */ /* 0x0001e2000c10152e */
[----:B------:R-:W-:Y:S01]  /*32220*/  ISETP.GT.AND P4, PT, R0, 0x180, P2 ;  /* 0x000001800000780c */ /* 0x000fe20001784270 */
[-C--:B------:R-:W-:Y:S01]  /*32230*/  FMUL R96, R96, R2.reuse ;  /* 0x0000000260607220 */ /* 0x080fe20000400000 */
[----:B------:R-:W-:Y:S02]  /*32240*/  F2FP.BF16.F32.PACK_AB R95, RZ, R95 ;  /* 0x0000005fff5f723e */ /* 0x000fe400000010ff */
[C---:B------:R-:W-:Y:S02]  /*32250*/  ISETP.GT.AND P5, PT, R0.reuse, 0x180, P0 ;  /* 0x000001800000780c */ /* 0x040fe400007a4270 */
[----:B------:R-:W-:Y:S01]  /*32260*/  ISETP.GT.AND P2, PT, R0, 0x188, P2 ;  /* 0x000001880000780c */ /* 0x000fe20001744270 */
[----:B------:R-:W-:Y:S01]  /*32270*/  FMUL R97, R97, R2 ;  /* 0x0000000261617220 */ /* 0x000fe20000400000 */
[----:B------:R-:W-:Y:S01]  /*32280*/  F2FP.BF16.F32.PACK_AB R96, RZ, R96 ;  /* 0x00000060ff60723e */ /* 0x000fe200000010ff */
[----:B------:R-:W-:Y:S01]  /*32290*/  FMUL R98, R98, R2 ;  /* 0x0000000262627220 */ /* 0x000fe20000400000 */
[----:B------:R0:W-:Y:S01]  /*322a0*/  @P3 STG.E.U16 desc[UR46][R8.64+0x152], R95 ;  /* 0x0001525f08003986 */ /* 0x0001e2000c10152e */
[----:B------:R-:W-:-:S02]  /*322b0*/  ISETP.GT.AND P0, PT, R0, 0x188, P0 ;  /* 0x000001880000780c */ /* 0x000fc40000704270 */
[----:B------:R-:W-:Y:S02]  /*322c0*/  ISETP.GT.AND P6, PT, R3, 0xb9, PT ;  /* 0x000000b90300780c */ /* 0x000fe40003fc4270 */
[----:B------:R-:W-:Y:S01]  /*322d0*/  ISETP.GT.AND P3, PT, R0, 0x180, P1 ;  /* 0x000001800000780c */ /* 0x000fe20000f64270 */
[-C--:B------:R-:W-:Y:S01]  /*322e0*/  FMUL R99, R99, R2.reuse ;  /* 0x0000000263637220 */ /* 0x080fe20000400000 */
[----:B------:R-:W-:Y:S01]  /*322f0*/  F2FP.BF16.F32.PACK_AB R97, RZ, R97 ;  /* 0x00000061ff61723e */ /* 0x000fe200000010ff */
[----:B------:R-:W-:Y:S01]  /*32300*/  FMUL R100, R100, R2 ;  /* 0x0000000264647220 */ /* 0x000fe20000400000 */
[----:B------:R0:W-:Y:S01]  /*32310*/  @P4 STG.E.U16 desc[UR46][R4.64+0x160], R96 ;  /* 0x0001606004004986 */ /* 0x0001e2000c10152e */
[----:B------:R-:W-:Y:S02]  /*32320*/  F2FP.BF16.F32.PACK_AB R98, RZ, R98 ;  /* 0x00000062ff62723e */ /* 0x000fe400000010ff */
[C---:B------:R-:W-:Y:S02]  /*32330*/  ISETP.GT.AND P4, PT, R0.reuse, 0x180, P6 ;  /* 0x000001800000780c */ /* 0x040fe40003784270 */
[----:B------:R-:W-:Y:S01]  /*32340*/  ISETP.GT.AND P1, PT, R0, 0x188, P1 ;  /* 0x000001880000780c */ /* 0x000fe20000f24270 */
[-C--:B------:R-:W-:Y:S01]  /*32350*/  FMUL R101, R101, R2.reuse ;  /* 0x0000000265657220 */ /* 0x080fe20000400000 */
[----:B------:R0:W-:Y:S01]  /*32360*/  @P5 STG.E.U16 desc[UR46][R4.64+0x162], R97 ;  /* 0x0001626104005986 */ /* 0x0001e2000c10152e */
[----:B------:R-:W-:Y:S01]  /*32370*/  F2FP.BF16.F32.PACK_AB R99, RZ, R99 ;  /* 0x00000063ff63723e */ /* 0x000fe200000010ff */
[----:B------:R-:W-:Y:S01]  /*32380*/  FMUL R102, R102, R2 ;  /* 0x0000000266667220 */ /* 0x000fe20000400000 */
[----:B------:R-:W-:Y:S01]  /*32390*/  F2FP.BF16.F32.PACK_AB R100, RZ, R100 ;  /* 0x00000064ff64723e */ /* 0x000fe200000010ff */
[----:B------:R0:W-:Y:S01]  /*323a0*/  @P2 STG.E.U16 desc[UR46][R8.64+0x160], R98 ;  /* 0x0001606208002986 */ /* 0x0001e2000c10152e */
[----:B------:R-:W-:-:S02]  /*323b0*/  ISETP.GT.AND P2, PT, R3, 0xb9, PT ;  /* 0x000000b90300780c */ /* 0x000fc40003f44270 */
[C---:B------:R-:W-:Y:S01]  /*323c0*/  ISETP.GT.AND P6, PT, R3.reuse, 0xc1, PT ;  /* 0x000000c10300780c */ /* 0x040fe20003fc4270 */
[----:B------:R0:W-:Y:S01]  /*323d0*/  @P0 STG.E.U16 desc[UR46][R8.64+0x162], R99 ;  /* 0x0001626308000986 */ /* 0x0001e2000c10152e */
[----:B------:R-:W-:Y:S02]  /*323e0*/  F2FP.BF16.F32.PACK_AB R101, RZ, R101 ;  /* 0x00000065ff65723e */ /* 0x000fe400000010ff */
[----:B------:R-:W-:Y:S01]  /*323f0*/  F2FP.BF16.F32.PACK_AB R102, RZ, R102 ;  /* 0x00000066ff66723e */ /* 0x000fe200000010ff */
[----:B------:R0:W-:Y:S01]  /*32400*/  @P3 STG.E.U16 desc[UR46][R4.64+0x170], R100 ;  /* 0x0001706404003986 */ /* 0x0001e2000c10152e */
[C---:B------:R-:W-:Y:S02]  /*32410*/  ISETP.GT.AND P0, PT, R0.reuse, 0x188, P2 ;  /* 0x000001880000780c */ /* 0x040fe40001704270 */
[----:B------:R-:W-:Y:S02]  /*32420*/  ISETP.GT.AND P5, PT, R3, 0xc0, PT ;  /* 0x000000c00300780c */ /* 0x000fe40003fa4270 */
[C---:B------:R-:W-:Y:S01]  /*32430*/  ISETP.GT.AND P3, PT, R0.reuse, RZ, P6 ;  /* 0x000000ff0000720c */ /* 0x040fe20003764270 */
[-C--:B------:R-:W-:Y:S01]  /*32440*/  FMUL R103, R103, R2.reuse ;  /* 0x0000000267677220 */ /* 0x080fe20000400000 */
[----:B------:R0:W-:Y:S01]  /*32450*/  @P4 STG.E.U16 desc[UR46][R4.64+0x172], R101 ;  /* 0x0001726504004986 */ /* 0x0001e2000c10152e */
[----:B------:R-:W-:Y:S01]  /*32460*/  FMUL R73, R73, R2 ;  /* 0x0000000249497220 */ /* 0x000fe20000400000 */
[----:B------:R-:W-:-:S02]  /*32470*/  ISETP.GT.AND P2, PT, R0, RZ, P5 ;  /* 0x000000ff0000720c */ /* 0x000fc40002f44270 */
[----:B------:R0:W-:Y:S01]  /*32480*/  @P1 STG.E.U16 desc[UR46][R8.64+0x170], R102 ;  /* 0x0001706608001986 */ /* 0x0001e2000c10152e */
[----:B------:R-:W-:Y:S01]  /*32490*/  ISETP.GT.AND P1, PT, R0, 0x8, P6 ;  /* 0x000000080000780c */ /* 0x000fe20003724270 */
[-C--:B------:R-:W-:Y:S01]  /*324a0*/  FMUL R72, R72, R2.reuse ;  /* 0x0000000248487220 */ /* 0x080fe20000400000 */
[----:B------:R-:W-:Y:S01]  /*324b0*/  F2FP.BF16.F32.PACK_AB R103, RZ, R103 ;  /* 0x00000067ff67723e */ /* 0x000fe200000010ff */
[----:B------:R-:W-:Y:S01]  /*324c0*/  FMUL R75, R75, R2 ;  /* 0x000000024b4b7220 */ /* 0x000fe20000400000 */
[----:B------:R-:W-:Y:S02]  /*324d0*/  F2FP.BF16.F32.PACK_AB R73, RZ, R73 ;  /* 0x00000049ff49723e */ /* 0x000fe400000010ff */
[----:B------:R-:W-:Y:S01]  /*324e0*/  ISETP.GT.AND P4, PT, R0, 0x8, P5 ;  /* 0x000000080000780c */ /* 0x000fe20002f84270 */
[----:B------:R0:W-:Y:S01]  /*324f0*/  @P0 STG.E.U16 desc[UR46][R8.64+0x172], R103 ;  /* 0x0001726708000986 */ /* 0x0001e2000c10152e */
[----:B------:R-:W-:Y:S02]  /*32500*/  ISETP.GT.AND P5, PT, R3, 0xc8, PT ;  /* 0x000000c80300780c */ /* 0x000fe40003fa4270 */
[----:B------:R-:W-:Y:S01]  /*32510*/  F2FP.BF16.F32.PACK_AB R72, RZ, R72 ;  /* 0x00000048ff48723e */ /* 0x000fe200000010ff */
[----:B------:R0:W-:Y:S01]  /*32520*/  @P3 STG.E.U16 desc[UR46][R18.64+0x182], R73 ;  /* 0x0001824912003986 */ /* 0x0001e2000c10152e */
[----:B------:R-:W-:-:S02]  /*32530*/  F2FP.BF16.F32.PACK_AB R75, RZ, R75 ;  /* 0x0000004bff4b723e */ /* 0x000fc400000010ff */
[----:B------:R-:W-:Y:S02]  /*32540*/  ISETP.GT.AND P3, PT, R3, 0xc9, PT ;  /* 0x000000c90300780c */ /* 0x000fe40003f64270 */
[----:B------:R-:W-:Y:S01]  /*32550*/  ISETP.GT.AND P0, PT, R0, RZ, P5 ;  /* 0x000000ff0000720c */ /* 0x000fe20002f04270 */
[-C--:B------:R-:W-:Y:S01]  /*32560*/  FMUL R74, R74, R2.reuse ;  /* 0x000000024a4a7220 */ /* 0x080fe20000400000 */
[----:B------:R0:W-:Y:S01]  /*32570*/  @P2 STG.E.U16 desc[UR46][R18.64+0x180], R72 ;  /* 0x0001804812002986 */ /* 0x0001e2000c10152e */
[-C--:B------:R-:W-:Y:S01]  /*32580*/  FMUL R76, R76, R2.reuse ;  /* 0x000000024c4c7220 */ /* 0x080fe20000400000 */
[C---:B------:R-:W-:Y:S02]  /*32590*/  ISETP.GT.AND P2, PT, R0.reuse, RZ, P3 ;  /* 0x000000ff0000720c */ /* 0x040fe40001f44270 */
[----:B------:R0:W-:Y:S01]  /*325a0*/  @P1 STG.E.U16 desc[UR46][R20.64+0x182], R75 ;  /* 0x0001824b14001986 */ /* 0x0001e2000c10152e */
[----:B------:R-:W-:Y:S01]  /*325b0*/  ISETP.GT.AND P1, PT, R0, 0x8, P5 ;  /* 0x000000080000780c */ /* 0x000fe20002f24270 */
[----:B------:R-:W-:Y:S01]  /*325c0*/  FMUL R77, R77, R2 ;  /* 0x000000024d4d7220 */ /* 0x000fe20000400000 */
[----:B------:R-:W-:Y:S01]  /*325d0*/  F2FP.BF16.F32.PACK_AB R74, RZ, R74 ;  /* 0x0000004aff4a723e */ /* 0x000fe200000010ff */
[----:B------:R-:W-:Y:S01]  /*325e0*/  FMUL R78, R78, R2 ;  /* 0x000000024e4e7220 */ /* 0x000fe20000400000 */
[----:B------:R-:W-:-:S02]  /*325f0*/  F2FP.BF16.F32.PACK_AB R76, RZ, R76 ;  /* 0x0000004cff4c723e */ /* 0x000fc400000010ff */
[----:B------:R-:W-:Y:S01]  /*32600*/  F2FP.BF16.F32.PACK_AB R77, RZ, R77 ;  /* 0x0000004dff4d723e */ /* 0x000fe200000010ff */
[----:B------:R0:W-:Y:S01]  /*32610*/  @P4 STG.E.U16 desc[UR46][R20.64+0x180], R74 ;  /* 0x0001804a14004986 */ /* 0x0001e2000c10152e */
[----:B------:R-:W-:-:S03]  /*32620*/  F2FP.BF16.F32.PACK_AB R78, RZ, R78 ;  /* 0x0000004eff4e723e */ /* 0x000fc600000010ff */
[----:B------:R0:W-:Y:S01]  /*32630*/  @P0 STG.E.U16 desc[UR46][R18.64+0x190], R76 ;  /* 0x0001904c12000986 */ /* 0x0001e2000c10152e */
[----:B------:R-:W-:-:S03]  /*32640*/  ISETP.GT.AND P0, PT, R3, 0xd0, PT ;  /* 0x000000d00300780c */ /* 0x000fc60003f04270 */
[----:B------:R0:W-:Y:S01]  /*32650*/  @P2 STG.E.U16 desc[UR46][R18.64+0x192], R77 ;  /* 0x0001924d12002986 */ /* 0x0001e2000c10152e */
[----:B------:R-:W-:-:S03]  /*32660*/  ISETP.GT.AND P2, PT, R0, 0x8, P3 ;  /* 0x000000080000780c */ /* 0x000fc60001f44270 */
[----:B------:R0:W-:Y:S01]  /*32670*/  @P1 STG.E.U16 desc[UR46][R20.64+0x190], R78 ;  /* 0x0001904e14001986 */ /* 0x0001e2000c10152e */
[----:B------:R-:W-:Y:S01]  /*32680*/  ISETP.GT.AND P1, PT, R0, RZ, P0 ;  /* 0x000000ff0000720c */ /* 0x000fe20000724270 */
[-C--:B------:R-:W-:Y:S01]  /*32690*/  FMUL R79, R79, R2.reuse ;  /* 0x000000024f4f7220 */ /* 0x080fe20000400000 */
[----:B------:R-:W-:Y:S01]  /*326a0*/  FMUL R80, R80, R2 ;  /* 0x0000000250507220 */ /* 0x000fe20000400000 */
[----:B------:R-:W-:-:S03]  /*326b0*/  ISETP.GT.AND P4, PT, R3, 0xd1, PT ;  /* 0x000000d10300780c */ /* 0x000fc60003f84270 */
[----:B------:R-:W-:Y:S02]  /*326c0*/  F2FP.BF16.F32.PACK_AB R79, RZ, R79 ;  /* 0x0000004fff4f723e */ /* 0x000fe400000010ff */
[----:B------:R-:W-:-:S03]  /*326d0*/  F2FP.BF16.F32.PACK_AB R80, RZ, R80 ;  /* 0x00000050ff50723e */ /* 0x000fc600000010ff */
[----:B------:R0:W-:Y:S04]  /*326e0*/  @P2 STG.E.U16 desc[UR46][R20.64+0x192], R79 ;  /* 0x0001924f14002986 */ /* 0x0001e8000c10152e */
[----:B------:R0:W-:Y:S01]  /*326f0*/  @P1 STG.E.U16 desc[UR46][R18.64+0x1a0], R80 ;  /* 0x0001a05012001986 */ /* 0x0001e2000c10152e */
[----:B------:R-:W-:Y:S01]  /*32700*/  ISETP.GT.AND P1, PT, R0, RZ, P4 ;  /* 0x000000ff0000720c */ /* 0x000fe20002724270 */
[----:B------:R-:W-:-:S05]  /*32710*/  FMUL R81, R81, R2 ;  /* 0x0000000251517220 */ /* 0x000fca0000400000 */
[----:B------:R-:W-:Y:S01]  /*32720*/  F2FP.BF16.F32.PACK_AB R81, RZ, R81 ;  /* 0x00000051ff51723e */ /* 0x000fe200000010ff */
[----:B------:R-:W-:-:S06]  /*32730*/  FMUL R82, R82, R2 ;  /* 0x0000000252527220 */ /* 0x000fcc0000400000 */
[----:B------:R0:W-:Y:S01]  /*32740*/  @P1 STG.E.U16 desc[UR46][R18.64+0x1a2], R81 ;  /* 0x0001a25112001986 */ /* 0x0001e2000c10152e */
[----:B------:R-:W-:Y:S02]  /*32750*/  ISETP.GT.AND P1, PT, R0, 0x8, P0 ;  /* 0x000000080000780c */ /* 0x000fe40000724270 */
[----:B------:R-:W-:Y:S01]  /*32760*/  F2FP.BF16.F32.PACK_AB R82, RZ, R82 ;  /* 0x00000052ff52723e */ /* 0x000fe200000010ff */
[----:B------:R-:W-:-:S10]  /*32770*/  FMUL R83, R83, R2 ;  /* 0x0000000253537220 */ /* 0x000fd40000400000 */
[----:B------:R0:W-:Y:S01]  /*32780*/  @P1 STG.E.U16 desc[UR46][R20.64+0x1a0], R82 ;  /* 0x0001a05214001986 */ /* 0x0001e2000c10152e */
[----:B------:R-:W-:Y:S02]  /*32790*/  ISETP.GT.AND P1, PT, R0, 0x8, P4 ;  /* 0x000000080000780c */ /* 0x000fe40002724270 */
[----:B------:R-:W-:Y:S02]  /*327a0*/  F2FP.BF16.F32.PACK_AB R83, RZ, R83 ;  /* 0x00000053ff53723e */ /* 0x000fe400000010ff */
[----:B------:R-:W-:Y:S01]  /*327b0*/  ISETP.GT.AND P2, PT, R3, 0xd8, PT ;  /* 0x000000d80300780c */ /* 0x000fe20003f44270 */
[----:B------:R-:W-:-:S08]  /*327c0*/  FMUL R84, R84, R2 ;  /* 0x0000000254547220 */ /* 0x000fd00000400000 */
[----:B------:R0:W-:Y:S01]  /*327d0*/  @P1 STG.E.U16 desc[UR46][R20.64+0x1a2], R83 ;  /* 0x0001a25314001986 */ /* 0x0001e2000c10152e */
        /* <DEDUP_REMOVED lines=177> */
[C---:B------:R-:W-:Y:S02]  /*332f0*/  ISETP.GT.AND P6, PT, R0.reuse, 0x180, P3 ;  /* 0x000001800000780c */ /* 0x040fe40001fc4270 */
[----:B------:R-:W-:Y:S02]  /*33300*/  F2FP.BF16.F32.PACK_AB R29, RZ, R29 ;  /* 0x0000001dff1d723e */ /* 0x000fe400000010ff */
[C---:B------:R-:W-:Y:S02]  /*33310*/  ISETP.GT.AND P5, PT, R0.reuse, 0x188, P5 ;  /* 0x000001880000780c */ /* 0x040fe40002fa4270 */
[----:B------:R-:W-:Y:S01]  /*33320*/  ISETP.GT.AND P3, PT, R0, 0x188, P3 ;  /* 0x000001880000780c */ /* 0x000fe20001f64270 */
[-C--:B------:R-:W-:Y:S01]  /*33330*/  FMUL R30, R30, R2.reuse ;  /* 0x000000021e1e7220 */ /* 0x080fe20000400000 */
[-C--:B------:R-:W-:Y:S01]  /*33340*/  FMUL R31, R31, R2.reuse ;  /* 0x000000021f1f7220 */ /* 0x080fe20000400000 */
[----:B------:R-:W-:-:S04]  /*33350*/  FMUL R32, R32, R2 ;  /* 0x0000000220207220 */ /* 0x000fc80000400000 */
[----:B------:R0:W-:Y:S01]  /*33360*/  @P6 STG.E.U16 desc[UR46][R4.64+0x192], R29 ;  /* 0x0001921d04006986 */ /* 0x0001e2000c10152e */
[C---:B------:R-:W-:Y:S02]  /*33370*/  ISETP.GT.AND P6, PT, R0.reuse, 0x180, P0 ;  /* 0x000001800000780c */ /* 0x040fe400007c4270 */
[----:B------:R-:W-:Y:S02]  /*33380*/  F2FP.BF16.F32.PACK_AB R30, RZ, R30 ;  /* 0x0000001eff1e723e */ /* 0x000fe400000010ff */
[----:B------:R-:W-:Y:S02]  /*33390*/  F2FP.BF16.F32.PACK_AB R31, RZ, R31 ;  /* 0x0000001fff1f723e */ /* 0x000fe400000010ff */
[----:B------:R-:W-:Y:S01]  /*333a0*/  F2FP.BF16.F32.PACK_AB R32, RZ, R32 ;  /* 0x00000020ff20723e */ /* 0x000fe200000010ff */
[----:B------:R0:W-:Y:S01]  /*333b0*/  @P5 STG.E.U16 desc[UR46][R8.64+0x190], R30 ;  /* 0x0001901e08005986 */ /* 0x0001e2000c10152e */
[C---:B------:R-:W-:Y:S02]  /*333c0*/  ISETP.GT.AND P5, PT, R0.reuse, 0x180, P4 ;  /* 0x000001800000780c */ /* 0x040fe400027a4270 */
[C---:B------:R-:W-:Y:S01]  /*333d0*/  ISETP.GT.AND P0, PT, R0.reuse, 0x188, P0 ;  /* 0x000001880000780c */ /* 0x040fe20000704270 */
[----:B------:R0:W-:Y:S01]  /*333e0*/  @P3 STG.E.U16 desc[UR46][R8.64+0x192], R31 ;  /* 0x0001921f08003986 */ /* 0x0001e2000c10152e */
[C---:B------:R-:W-:Y:S01]  /*333f0*/  ISETP.GT.AND P4, PT, R0.reuse, 0x188, P4 ;  /* 0x000001880000780c */ /* 0x040fe20002784270 */
[-C--:B------:R-:W-:Y:S01]  /*33400*/  FMUL R33, R33, R2.reuse ;  /* 0x0000000221217220 */ /* 0x080fe20000400000 */
[C---:B------:R-:W-:Y:S01]  /*33410*/  ISETP.GT.AND P3, PT, R0.reuse, 0x180, P1 ;  /* 0x000001800000780c */ /* 0x040fe20000f64270 */
[----:B------:R0:W-:Y:S01]  /*33420*/  @P6 STG.E.U16 desc[UR46][R4.64+0x1a0], R32 ;  /* 0x0001a02004006986 */ /* 0x0001e2000c10152e */
[----:B------:R-:W-:Y:S01]  /*33430*/  ISETP.GT.AND P6, PT, R0, 0x180, P2 ;  /* 0x000001800000780c */ /* 0x000fe200017c4270 */
[-C--:B------:R-:W-:Y:S01]  /*33440*/  FMUL R34, R34, R2.reuse ;  /* 0x0000000222227220 */ /* 0x080fe20000400000 */
[C---:B------:R-:W-:Y:S01]  /*33450*/  ISETP.GT.AND P2, PT, R0.reuse, 0x188, P2 ;  /* 0x000001880000780c */ /* 0x040fe20001744270 */
[-C--:B------:R-:W-:Y:S01]  /*33460*/  FMUL R35, R35, R2.reuse ;  /* 0x0000000223237220 */ /* 0x080fe20000400000 */
[----:B------:R-:W-:Y:S01]  /*33470*/  ISETP.GT.AND P1, PT, R0, 0x188, P1 ;  /* 0x000001880000780c */ /* 0x000fe20000f24270 */
[-C--:B------:R-:W-:Y:S01]  /*33480*/  FMUL R36, R36, R2.reuse ;  /* 0x0000000224247220 */ /* 0x080fe20000400000 */
[-C--:B------:R-:W-:Y:S01]  /*33490*/  FMUL R37, R37, R2.reuse ;  /* 0x0000000225257220 */ /* 0x080fe20000400000 */
[-C--:B------:R-:W-:Y:S01]  /*334a0*/  FMUL R38, R38, R2.reuse ;  /* 0x0000000226267220 */ /* 0x080fe20000400000 */
[----:B------:R-:W-:Y:S01]  /*334b0*/  FMUL R39, R39, R2 ;  /* 0x0000000227277220 */ /* 0x000fe20000400000 */
[----:B------:R-:W-:-:S02]  /*334c0*/  F2FP.BF16.F32.PACK_AB R33, RZ, R33 ;  /* 0x00000021ff21723e */ /* 0x000fc400000010ff */
[----:B------:R-:W-:Y:S02]  /*334d0*/  F2FP.BF16.F32.PACK_AB R34, RZ, R34 ;  /* 0x00000022ff22723e */ /* 0x000fe400000010ff */
[----:B------:R-:W-:Y:S02]  /*334e0*/  F2FP.BF16.F32.PACK_AB R35, RZ, R35 ;  /* 0x00000023ff23723e */ /* 0x000fe400000010ff */
[----:B------:R-:W-:Y:S02]  /*334f0*/  F2FP.BF16.F32.PACK_AB R36, RZ, R36 ;  /* 0x00000024ff24723e */ /* 0x000fe400000010ff */
[----:B------:R-:W-:Y:S02]  /*33500*/  F2FP.BF16.F32.PACK_AB R37, RZ, R37 ;  /* 0x00000025ff25723e */ /* 0x000fe400000010ff */
[----:B------:R-:W-:Y:S02]  /*33510*/  F2FP.BF16.F32.PACK_AB R38, RZ, R38 ;  /* 0x00000026ff26723e */ /* 0x000fe400000010ff */
[----:B------:R-:W-:Y:S01]  /*33520*/  F2FP.BF16.F32.PACK_AB R39, RZ, R39 ;  /* 0x00000027ff27723e */ /* 0x000fe200000010ff */
[----:B------:R0:W-:Y:S04]  /*33530*/  @P5 STG.E.U16 desc[UR46][R4.64+0x1a2], R33 ;  /* 0x0001a22104005986 */ /* 0x0001e8000c10152e */
[----:B------:R0:W-:Y:S04]  /*33540*/  @P0 STG.E.U16 desc[UR46][R8.64+0x1a0], R34 ;  /* 0x0001a02208000986 */ /* 0x0001e8000c10152e */
[----:B------:R0:W-:Y:S04]  /*33550*/  @P4 STG.E.U16 desc[UR46][R8.64+0x1a2], R35 ;  /* 0x0001a22308004986 */ /* 0x0001e8000c10152e */
[----:B------:R0:W-:Y:S04]  /*33560*/  @P6 STG.E.U16 desc[UR46][R4.64+0x1b0], R36 ;  /* 0x0001b02404006986 */ /* 0x0001e8000c10152e */
[----:B------:R0:W-:Y:S04]  /*33570*/  @P3 STG.E.U16 desc[UR46][R4.64+0x1b2], R37 ;  /* 0x0001b22504003986 */ /* 0x0001e8000c10152e */
[----:B------:R0:W-:Y:S04]  /*33580*/  @P2 STG.E.U16 desc[UR46][R8.64+0x1b0], R38 ;  /* 0x0001b02608002986 */ /* 0x0001e8000c10152e */
[----:B------:R0:W-:Y:S02]  /*33590*/  @P1 STG.E.U16 desc[UR46][R8.64+0x1b2], R39 ;  /* 0x0001b22708001986 */ /* 0x0001e4000c10152e */
.L_x_917:
[----:B------:R-:W-:Y:S05]  /*335a0*/  BSYNC B0 ;  /* 0x0000000000007941 */ /* 0x000fea0003800000 */
.L_x_29:
[----:B0-----:R-:W2:Y:S04]  /*335b0*/  LDL.LU R5, [R1+0x3e8] ;  /* 0x0003e80001057983 */ /* 0x001ea80000300800 */
[----:B------:R-:W2:Y:S01]  /*335c0*/  LDL.LU R4, [R1+0x3ec] ;  /* 0x0003ec0001047983 */ /* 0x000ea20000300800 */
[----:B------:R-:W-:Y:S01]  /*335d0*/  ULDC UR4, c[0x0][0xc] ;  /* 0x0000030000047ab9 */ /* 0x000fe20000000800 */
[----:B------:R-:W-:Y:S01]  /*335e0*/  ULDC UR5, c[0x0][0x10] ;  /* 0x0000040000057ab9 */ /* 0x000fe20000000800 */
[----:B------:R-:W2:Y:S01]  /*335f0*/  LDC R3, c[0x0][0x14] ;  /* 0x00000500ff037b82 */ /* 0x000ea20000000800 */
[----:B------:R-:W-:Y:S01]  /*33600*/  UIMAD.WIDE.U32 UR4, UR4, UR5, URZ ;  /* 0x00000005040472a5 */ /* 0x000fe2000f8e003f */
[----:B------:R-:W-:Y:S01]  /*33610*/  PRMT R0, RZ, 0x7610, R0 ;  /* 0x00007610ff007816 */ /* 0x000fe20000000000 */
[----:B------:R-:W-:Y:S01]  /*33620*/  UMOV UR43, 0xffffffff ;  /* 0xffffffff002b7882 */ /* 0x000fe20000000000 */
[----:B------:R-:W-:-:S03]  /*33630*/  UMOV UR40, 0xffffffff ;  /* 0xffffffff00287882 */ /* 0x000fc60000000000 */
[----:B--2---:R-:W-:-:S04]  /*33640*/  IMAD.WIDE.U32 R4, R3, UR4, R4 ;  /* 0x0000000403047c25 */ /* 0x004fc8000f8e0004 */
[----:B------:R-:W-:Y:S01]  /*33650*/  IMAD R3, R3, UR5, RZ ;  /* 0x0000000503037c24 */ /* 0x000fe2000f8e02ff */
[----:B------:R-:W-:Y:S01]  /*33660*/  ULDC.64 UR4, c[0x0][0x650] ;  /* 0x0001940000047ab9 */ /* 0x000fe20000000a00 */
[----:B------:R-:W-:Y:S01]  /*33670*/  IMAD.MOV.U32 R7, RZ, RZ, R4 ;  /* 0x000000ffff077224 */ /* 0x000fe200078e0004 */
[----:B------:R-:W-:Y:S01]  /*33680*/  ISETP.GE.U32.AND P0, PT, R4, UR4, PT ;  /* 0x0000000404007c0c */ /* 0x000fe2000bf06070 */
[----:B------:R-:W-:-:S05]  /*33690*/  IMAD.IADD R6, R5, 0x1, R3 ;  /* 0x0000000105067824 */ /* 0x000fca00078e0203 */
[----:B------:R0:W-:Y:S01]  /*336a0*/  STL [R1+0x3e8], R6 ;  /* 0x0003e80601007387 */ /* 0x0001e20000100800 */
[----:B------:R-:W-:-:S03]  /*336b0*/  ISETP.GE.U32.AND.EX P0, PT, R6, UR5, PT, P0 ;  /* 0x0000000506007c0c */ /* 0x000fc6000bf06100 */
[----:B------:R0:W-:Y:S10]  /*336c0*/  STL [R1+0x3ec], R7 ;  /* 0x0003ec0701007387 */ /* 0x0001f40000100800 */
[----:B0-----:R-:W-:Y:S05]  /*336d0*/  @P0 BRA `(.L_x_918) ;  /* 0x0000000400880947 */ /* 0x001fea0003800000 */
[----:B------:R-:W0:Y:S01]  /*336e0*/  S2UR UR6, SR_CTAID.X ;  /* 0x00000000000679c3 */ /* 0x000e220000002500 */
[----:B------:R-:W-:Y:S01]  /*336f0*/  ULDC.64 UR12, c[0x0][0x628] ;  /* 0x00018a00000c7ab9 */ /* 0x000fe20000000a00 */
[----:B------:R-:W-:Y:S01]  /*33700*/  ULDC UR4, c[0x0][0x150] ;  /* 0x0000540000047ab9 */ /* 0x000fe20000000800 */
[----:B------:R-:W-:Y:S01]  /*33710*/  ISETP.NE.U32.AND P0, PT, RZ, UR12, PT ;  /* 0x0000000cff007c0c */ /* 0x000fe2000bf05070 */
[----:B------:R-:W-:Y:S01]  /*33720*/  ULDC UR15, c[0x0][0x630] ;  /* 0x00018c00000f7ab9 */ /* 0x000fe20000000800 */
[C---:B------:R-:W-:Y:S01]  /*33730*/  R2UR UR16, R7.reuse ;  /* 0x00000000071072ca */ /* 0x040fe200000e0000 */
[----:B------:R-:W-:Y:S01]  /*33740*/  ULDC UR19, c[0x0][0x154] ;  /* 0x0000550000137ab9 */ /* 0x000fe20000000800 */
[----:B------:R-:W-:Y:S01]  /*33750*/  ISETP.NE.AND.EX P0, PT, RZ, UR13, PT, P0 ;  /* 0x0000000dff007c0c */ /* 0x000fe2000bf05300 */
[----:B------:R-:W2:Y:S01]  /*33760*/  S2UR UR18, SR_CTAID.Y ;  /* 0x00000000001279c3 */ /* 0x000ea20000002600 */
[----:B------:R-:W-:Y:S02]  /*33770*/  R2UR UR17, R6 ;  /* 0x00000000061172ca */ /* 0x000fe400000e0000 */
[----:B------:R-:W-:-:S02]  /*33780*/  R2UR UR10, R7 ;  /* 0x00000000070a72ca */ /* 0x000fc400000e0000 */
[----:B------:R-:W-:Y:S02]  /*33790*/  R2UR UR11, R6 ;  /* 0x00000000060b72ca */ /* 0x000fe400000e0000 */
[----:B0-----:R-:W-:-:S05]  /*337a0*/  I2FP.F32.U32 R0, UR6 ;  /* 0x0000000600007c45 */ /* 0x001fca0008201000 */
[----:B------:R-:W-:-:S04]  /*337b0*/  FMUL R0, R0, UR4 ;  /* 0x0000000400007c20 */ /* 0x000fc80008400000 */
[----:B------:R0:W0:Y:S01]  /*337c0*/  F2I.U32.TRUNC.NTZ R3, R0 ;  /* 0x0000000000037305 */ /* 0x000022000020f000 */
[----:B--2---:R-:W-:Y:S05]  /*337d0*/  @!P0 BRA `(.L_x_919) ;  /* 0x0000000000308947 */ /* 0x004fea0003800000 */
        /* <DEDUP_REMOVED lines=12> */
.L_x_919:
[----:B------:R-:W-:Y:S01]  /*338a0*/  USHF.R.U64 UR40, UR10, UR15, UR11 ;  /* 0x0000000f0a287299 */ /* 0x000fe2000800120b */
[----:B0-----:R-:W-:Y:S01]  /*338b0*/  I2FP.F32.U32 R0, UR18 ;  /* 0x0000001200007c45 */ /* 0x001fe20008201000 */
[----:B------:R-:W-:Y:S02]  /*338c0*/  USHF.R.U32.HI UR4, URZ, UR15, UR11 ;  /* 0x0000000f3f047299 */ /* 0x000fe4000801160b */
        /* <DEDUP_REMOVED lines=8> */
[----:B------:R-:W-:Y:S01]  /*33950*/  UIMAD.WIDE.U32 UR8, UR10, UR12, UR8 ;  /* 0x0000000c0a0872a5 */ /* 0x000fe2000f8e0008 */
[----:B------:R-:W-:Y:S01]  /*33960*/  R2UR UR12, R3 ;  /* 0x00000000030c72ca */ /* 0x000fe200000e0000 */
[----:B------:R-:W-:Y:S01]  /*33970*/  UIMAD UR10, UR10, UR13, UR4 ;  /* 0x0000000d0a0a72a4 */ /* 0x000fe2000f8e0204 */
[----:B------:R-:W-:Y:S01]  /*33980*/  ULDC UR11, c[0x0][0x618] ;  /* 0x00018600000b7ab9 */ /* 0x000fe20000000800 */
[----:B------:R-:W-:Y:S02]  /*33990*/  ULDC UR21, c[0x0][0x658] ;  /* 0x0001960000157ab9 */ /* 0x000fe40000000800 */
[----:B------:R-:W-:Y:S01]  /*339a0*/  UIADD3 UR9, UR9, UR10, URZ ;  /* 0x0000000a09097290 */ /* 0x000fe2000fffe03f */
[----:B------:R-:W-:Y:S01]  /*339b0*/  UMOV UR15, 0xffffffff ;  /* 0xffffffff000f7882 */ /* 0x000fe20000000000 */
[----:B------:R-:W-:Y:S01]  /*339c0*/  ULDC.64 UR4, c[0x0][0x640] ;  /* 0x0001900000047ab9 */ /* 0x000fe20000000a00 */
[----:B------:R-:W-:Y:S01]  /*339d0*/  USHF.L.U32 UR15, UR15, UR21, URZ ;  /* 0x000000150f0f7299 */ /* 0x000fe2000800063f */
[----:B------:R-:W-:Y:S01]  /*339e0*/  ISETP.NE.U32.AND P0, PT, RZ, UR4, PT ;  /* 0x00000004ff007c0c */ /* 0x000fe2000bf05070 */
[----:B------:R-:W-:-:S02]  /*339f0*/  USHF.R.U64 UR16, UR8, UR11, UR9 ;  /* 0x0000000b08107299 */ /* 0x000fc40008001209 */
[----:B------:R-:W-:Y:S01]  /*33a00*/  USHF.R.U32.HI UR8, URZ, UR11, UR9 ;  /* 0x0000000b3f087299 */ /* 0x000fe20008011609 */
[----:B0-----:R-:W-:Y:S01]  /*33a10*/  R2UR UR14, R0 ;  /* 0x00000000000e72ca */ /* 0x001fe200000e0000 */
[----:B------:R-:W-:Y:S01]  /*33a20*/  ULDC UR17, c[0x0][0x608] ;  /* 0x0001820000117ab9 */ /* 0x000fe20000000800 */
[----:B------:R-:W-:Y:S01]  /*33a30*/  ULOP3.LUT UR44, URZ, UR15, URZ, 0x33, !UPT ;  /* 0x0000000f3f2c7292 */ /* 0x000fe2000f8e333f */
[----:B------:R-:W-:Y:S01]  /*33a40*/  ISETP.NE.AND.EX P0, PT, RZ, UR5, PT, P0 ;  /* 0x00000005ff007c0c */ /* 0x000fe2000bf05300 */
[----:B------:R-:W-:Y:S02]  /*33a50*/  USHF.R.U64 UR15, UR16, UR17, UR8 ;  /* 0x00000011100f7299 */ /* 0x000fe40008001208 */
[----:B------:R-:W-:Y:S02]  /*33a60*/  USHF.R.U32.HI UR8, URZ, UR17, UR8 ;  /* 0x000000113f087299 */ /* 0x000fe40008011608 */
[----:B------:R-:W-:Y:S02]  /*33a70*/  UIADD3 UR12, -UR12, URZ, URZ ;  /* 0x0000003f0c0c7290 */ /* 0x000fe4000fffe13f */
[----:B------:R-:W-:Y:S01]  /*33a80*/  USHF.R.U64 UR17, UR15, UR21, UR8 ;  /* 0x000000150f117299 */ /* 0x000fe20008001208 */
[----:B------:R-:W-:Y:S01]  /*33a90*/  UMOV UR19, 0x1 ;  /* 0x0000000100137882 */ /* 0x000fe20000000000 */
[----:B------:R-:W-:Y:S01]  /*33aa0*/  ULDC UR13, c[0x0][0x144] ;  /* 0x00005100000d7ab9 */ /* 0x000fe20000000800 */
[----:B------:R-:W-:Y:S01]  /*33ab0*/  ULDC UR7, c[0x0][0x600] ;  /* 0x0001800000077ab9 */ /* 0x000fe20000000800 */
[----:B------:R-:W-:-:S02]  /*33ac0*/  USHF.L.U32 UR24, UR19, UR21, URZ ;  /* 0x0000001513187299 */ /* 0x000fc4000800063f */
[----:B------:R-:W-:Y:S02]  /*33ad0*/  USHF.R.U32.HI UR8, URZ, UR21, UR8 ;  /* 0x000000153f087299 */ /* 0x000fe40008011608 */
[----:B------:R-:W-:Y:S02]  /*33ae0*/  UIMAD UR21, UR13, UR12, UR6 ;  /* 0x0000000c0d1572a4 */ /* 0x000fe4000f8e0206 */
[----:B------:R-:W-:Y:S02]  /*33af0*/  UIADD3 UR20, UR7, -0x1, URZ ;  /* 0xffffffff07147890 */ /* 0x000fe4000fffe03f */
[----:B------:R-:W-:Y:S01]  /*33b00*/  UIADD3 UR19, -UR14, URZ, URZ ;  /* 0x0000003f0e137290 */ /* 0x000fe2000fffe13f */
        /* <DEDUP_REMOVED lines=17> */
.L_x_920:
[----:B------:R-:W-:Y:S01]  /*33c20*/  UISETP.NE.AND UP0, UPT, UR39, URZ, UPT ;  /* 0x0000003f2700728c */ /* 0x000fe2000bf05270 */
[----:B------:R-:W-:Y:S01]  /*33c30*/  IMAD.MOV.U32 R0, RZ, RZ, 0x1 ;  /* 0x00000001ff007424 */ /* 0x000fe200078e00ff */
[----:B------:R-:W-:Y:S02]  /*33c40*/  USHF.R.U64 UR4, UR6, UR22, UR8 ;  /* 0x0000001606047299 */ /* 0x000fe40008001208 */
[----:B------:R-:W-:Y:S02]  /*33c50*/  ULOP3.LUT UR44, UR15, UR44, URZ, 0xc0, !UPT ;  /* 0x0000002c0f2c7292 */ /* 0x000fe4000f8ec03f */
[----:B------:R-:W-:Y:S02]  /*33c60*/  UIADD3 UR5, -UR4, URZ, URZ ;  /* 0x0000003f04057290 */ /* 0x000fe4000fffe13f */
[----:B------:R-:W-:Y:S02]  /*33c70*/  UIMAD UR44, UR24, UR4, UR44 ;  /* 0x00000004182c72a4 */ /* 0x000fe4000f8e022c */
[----:B------:R-:W-:-:S02]  /*33c80*/  ULOP3.LUT UR16, UR16, UR20, URZ, 0xc0, !UPT ;  /* 0x0000001410107292 */ /* 0x000fc4000f8ec03f */
[----:B------:R-:W-:Y:S02]  /*33c90*/  @UP0 UIMAD UR21, UR25, UR19, UR18 ;  /* 0x00000013191502a4 */ /* 0x000fe4000f8e0212 */
[----:B------:R-:W-:-:S03]  /*33ca0*/  UIMAD UR4, UR5, UR23, UR17 ;  /* 0x00000017050472a4 */ /* 0x000fc6000f8e0211 */
[----:B------:R-:W-:Y:S01]  /*33cb0*/  ULDC UR5, c[0x0][0x610] ;  /* 0x0001840000057ab9 */ /* 0x000fe20000000800 */
[----:B------:R-:W-:Y:S02]  /*33cc0*/  UIMAD UR4, UR4, UR7, UR16 ;  /* 0x00000007040472a4 */ /* 0x000fe4000f8e0210 */
[----:B------:R-:W-:-:S04]  /*33cd0*/  UIMAD UR44, UR44, UR5, UR21 ;  /* 0x000000052c2c72a4 */ /* 0x000fc8000f8e0215 */
[----:B------:R-:W-:Y:S02]  /*33ce0*/  USEL UR43, UR4, UR44, !UP0 ;  /* 0x0000002c042b7287 */ /* 0x000fe4000c000000 */
[----:B------:R-:W-:-:S12]  /*33cf0*/  USEL UR44, UR44, UR4, !UP0 ;  /* 0x000000042c2c7287 */ /* 0x000fd8000c000000 */
.L_x_918:
[----:B------:R-:W-:-:S13]  /*33d00*/  LOP3.LUT P0, RZ, R0, 0xff, RZ, 0xc0, !PT ;  /* 0x000000ff00ff7812 */ /* 0x000fda000780c0ff */
[----:B------:R-:W-:Y:S05]  /*33d10*/  @P0 BRA `(.L_x_921) ;  /* 0xfffffcd400300947 */ /* 0x000fea000383ffff */
[----:B------:R-:W-:Y:S05]  /*33d20*/  EXIT ;  /* 0x000000000000794d */ /* 0x000fea0003800000 */
.L_x_4:
[----:B------:R-:W2:Y:S01]  /*33d30*/  LDL R4, [R1+0x3ec] ;  /* 0x0003ec0001047983 */ /* 0x000ea20000100800 */
[----:B------:R-:W-:-:S03]  /*33d40*/  ULDC.64 UR8, c[0x0][0x650] ;  /* 0x0001940000087ab9 */ /* 0x000fc60000000a00 */
[----:B------:R-:W3:Y:S01]  /*33d50*/  LDL R3, [R1+0x3e8] ;  /* 0x0003e80001037983 */ /* 0x000ee20000100800 */
[----:B------:R-:W-:Y:S01]  /*33d60*/  PRMT R0, RZ, 0x7610, R0 ;  /* 0x00007610ff007816 */ /* 0x000fe20000000000 */
[----:B------:R-:W-:Y:S02]  /*33d70*/  IMAD.MOV.U32 R5, RZ, RZ, -0x1 ;  /* 0xffffffffff057424 */ /* 0x000fe400078e00ff */
[----:B------:R-:W-:Y:S02]  /*33d80*/  IMAD.MOV.U32 R2, RZ, RZ, -0x1 ;  /* 0xffffffffff027424 */ /* 0x000fe400078e00ff */
[----:B------:R-:W-:Y:S01]  /*33d90*/  IMAD.MOV.U32 R10, RZ, RZ, -0x1 ;  /* 0xffffffffff0a7424 */ /* 0x000fe200078e00ff */
[----:B--2---:R-:W-:-:S04]  /*33da0*/  ISETP.GE.U32.AND P0, PT, R4, UR8, PT ;  /* 0x0000000804007c0c */ /* 0x004fc8000bf06070 */
[----:B---3--:R-:W-:-:S13]  /*33db0*/  ISETP.GE.U32.AND.EX P0, PT, R3, UR9, PT, P0 ;  /* 0x0000000903007c0c */ /* 0x008fda000bf06100 */
[----:B------:R-:W-:Y:S05]  /*33dc0*/  @P0 BRA `(.L_x_922) ;  /* 0x00000004008c0947 */ /* 0x000fea0003800000 */
[----:B------:R-:W-:Y:S01]  /*33dd0*/  I2FP.F32.U32 R0, UR4 ;  /* 0x0000000400007c45 */ /* 0x000fe20008201000 */
[----:B0-----:R-:W-:Y:S01]  /*33de0*/  ULDC.64 UR16, c[0x0][0x628] ;  /* 0x00018a0000107ab9 */ /* 0x001fe20000000a00 */
        /* <DEDUP_REMOVED lines=24> */
.L_x_923:
        /* <DEDUP_REMOVED lines=24> */
[----:B------:R-:W-:Y:S01]  /*340f0*/  UMOV UR19, 0x1 ;  /* 0x0000000100137882 */ /* 0x000fe20000000000 */
[----:B------:R-:W-:Y:S01]  /*34100*/  ULDC UR20, c[0x0][0x608] ;  /* 0x0001820000147ab9 */ /* 0x000fe20000000800 */
[----:B------:R-:W-:Y:S01]  /*34110*/  USHF.L.U32 UR26, UR19, UR23, URZ ;  /* 0x00000017131a7299 */ /* 0x000fe2000800063f */
[----:B------:R-:W-:Y:S01]  /*34120*/  ISETP.NE.AND.EX P0, PT, RZ, UR9, PT, P0 ;  /* 0x00000009ff007c0c */ /* 0x000fe2000bf05300 */
[----:B------:R-:W-:Y:S02]  /*34130*/  USHF.R.U64 UR19, UR18, UR20, UR11 ;  /* 0x0000001412137299 */ /* 0x000fe4000800120b */
[----:B------:R-:W-:Y:S02]  /*34140*/  USHF.R.U32.HI UR11, URZ, UR20, UR11 ;  /* 0x000000143f0b7299 */ /* 0x000fe4000801160b */
[----:B------:R-:W-:-:S02]  /*34150*/  UIADD3 UR15, -UR15, URZ, URZ ;  /* 0x0000003f0f0f7290 */ /* 0x000fc4000fffe13f */
[----:B------:R-:W-:Y:S01]  /*34160*/  USHF.R.U64 UR20, UR19, UR23, UR11 ;  /* 0x0000001713147299 */ /* 0x000fe2000800120b */
[----:B------:R-:W-:Y:S01]  /*34170*/  ULDC UR16, c[0x0][0x144] ;  /* 0x0000510000107ab9 */ /* 0x000fe20000000800 */
[----:B------:R-:W-:Y:S01]  /*34180*/  ULDC UR6, c[0x0][0x600] ;  /* 0x0001800000067ab9 */ /* 0x000fe20000000800 */
[----:B------:R-:W-:Y:S02]  /*34190*/  USHF.R.U32.HI UR11, URZ, UR23, UR11 ;  /* 0x000000173f0b7299 */ /* 0x000fe4000801160b */
[----:B------:R-:W-:Y:S02]  /*341a0*/  UIMAD UR23, UR16, UR15, UR4 ;  /* 0x0000000f101772a4 */ /* 0x000fe4000f8e0204 */
[----:B------:R-:W-:Y:S02]  /*341b0*/  UIADD3 UR22, UR6, -0x1, URZ ;  /* 0xffffffff06167890 */ /* 0x000fe4000fffe03f */
[----:B------:R-:W-:Y:S02]  /*341c0*/  ULOP3.LUT UR27, URZ, UR13, URZ, 0x33, !UPT ;  /* 0x0000000d3f1b7292 */ /* 0x000fe4000f8e333f */
        /* <DEDUP_REMOVED lines=18> */
.L_x_924:
[----:B------:R-:W-:Y:S01]  /*342f0*/  UISETP.NE.AND UP0, UPT, UR39, URZ, UPT ;  /* 0x0000003f2700728c */ /* 0x000fe2000bf05270 */
[----:B------:R-:W-:Y:S01]  /*34300*/  IMAD.MOV.U32 R0, RZ, RZ, 0x1 ;  /* 0x00000001ff007424 */ /* 0x000fe200078e00ff */
[----:B------:R-:W-:Y:S01]  /*34310*/  USHF.R.U64 UR8, UR4, UR24, UR11 ;  /* 0x0000001804087299 */ /* 0x000fe2000800120b */
[----:B------:R-:W-:Y:S01]  /*34320*/  IMAD.U32 R10, RZ, RZ, UR5 ;  /* 0x00000005ff0a7e24 */ /* 0x000fe2000f8e00ff */
[----:B------:R-:W-:Y:S02]  /*34330*/  ULOP3.LUT UR4, UR19, UR27, URZ, 0xc0, !UPT ;  /* 0x0000001b13047292 */ /* 0x000fe4000f8ec03f */
[----:B------:R-:W-:Y:S02]  /*34340*/  ULOP3.LUT UR18, UR18, UR22, URZ, 0xc0, !UPT ;  /* 0x0000001612127292 */ /* 0x000fe4000f8ec03f */
[----:B------:R-:W-:-:S03]  /*34350*/  UIMAD UR4, UR26, UR8, UR4 ;  /* 0x000000081a0472a4 */ /* 0x000fc6000f8e0204 */
[----:B------:R-:W-:Y:S02]  /*34360*/  @UP0 UIMAD UR23, UR28, UR21, UR7 ;  /* 0x000000151c1702a4 */ /* 0x000fe4000f8e0207 */
[----:B------:R-:W-:-:S03]  /*34370*/  UIADD3 UR7, -UR8, URZ, URZ ;  /* 0x0000003f08077290 */ /* 0x000fc6000fffe13f */
[----:B------:R-:W-:Y:S01]  /*34380*/  ULDC UR8, c[0x0][0x610] ;  /* 0x0001840000087ab9 */ /* 0x000fe20000000800 */
[----:B------:R-:W-:Y:S02]  /*34390*/  UIMAD UR7, UR7, UR25, UR20 ;  /* 0x00000019070772a4 */ /* 0x000fe4000f8e0214 */
[----:B------:R-:W-:Y:S02]  /*343a0*/  UIMAD UR4, UR4, UR8, UR23 ;  /* 0x00000008040472a4 */ /* 0x000fe4000f8e0217 */
[----:B------:R-:W-:-:S04]  /*343b0*/  UIMAD UR7, UR7, UR6, UR18 ;  /* 0x00000006070772a4 */ /* 0x000fc8000f8e0212 */
[----:B------:R-:W-:Y:S02]  /*343c0*/  USEL UR6, UR7, UR4, !UP0 ;  /* 0x0000000407067287 */ /* 0x000fe4000c000000 */
[----:B------:R-:W-:-:S04]  /*343d0*/  USEL UR4, UR4, UR7, !UP0 ;  /* 0x0000000704047287 */ /* 0x000fc8000c000000 */
[----:B------:R-:W-:Y:S02]  /*343e0*/  IMAD.U32 R2, RZ, RZ, UR6 ;  /* 0x00000006ff027e24 */ /* 0x000fe4000f8e00ff */
[----:B------:R-:W-:-:S07]  /*343f0*/  IMAD.U32 R5, RZ, RZ, UR4 ;  /* 0x00000004ff057e24 */ /* 0x000fce000f8e00ff */
.L_x_922:
[----:B------:R-:W-:-:S08]  /*34400*/  NOP ;  /* 0x0000000000007918 */ /* 0x000fd00000000000 */
[----:B0-----:R-:W0:-:S00]  /*34410*/  USETMAXREG.DEALLOC.CTAPOOL 0x18 ;  /* 0x00000018000079c8 */ /* 0x001e0000080e0500 */
[----:B------:R-:W-:-:S13]  /*34420*/  ISETP.NE.AND P0, PT, RZ, UR10, PT ;  /* 0x0000000aff007c0c */ /* 0x000fda000bf05270 */
[----:B------:R-:W-:Y:S05]  /*34430*/  @P0 EXIT ;  /* 0x000000000000094d */ /* 0x000fea0003800000 */
[----:B0-----:R-:W-:Y:S01]  /*34440*/  LOP3.LUT P0, RZ, R0, 0xff, RZ, 0xc0, !PT ;  /* 0x000000ff00ff7812 */ /* 0x001fe2000780c0ff */
[----:B------:R-:W-:Y:S02]  /*34450*/  IMAD.MOV.U32 R0, RZ, RZ, 0x1 ;  /* 0x00000001ff007424 */ /* 0x000fe400078e00ff */
[----:B------:R-:W-:-:S10]  /*34460*/  IMAD.MOV.U32 R7, RZ, RZ, RZ ;  /* 0x000000ffff077224 */ /* 0x000fd400078e00ff */
[----:B------:R-:W-:Y:S05]  /*34470*/  @!P0 BRA `(.L_x_925) ;  /* 0x0000000c00648947 */ /* 0x000fea0003800000 */
[----:B------:R-:W0:Y:S01]  /*34480*/  S2R R3, SR_TID.X ;  /* 0x0000000000037919 */ /* 0x000e220000002100 */
[----:B------:R-:W1:Y:S01]  /*34490*/  LDC R0, c[0x0][0x28c] ;  /* 0x0000a300ff007b82 */ /* 0x000e620000000800 */
[----:B------:R-:W-:Y:S01]  /*344a0*/  ULDC UR5, c[0x0][0x658] ;  /* 0x0001960000057ab9 */ /* 0x000fe20000000800 */
[----:B------:R-:W-:Y:S01]  /*344b0*/  UMOV UR7, 0xffffffff ;  /* 0xffffffff00077882 */ /* 0x000fe20000000000 */
[----:B------:R-:W-:Y:S01]  /*344c0*/  ULDC UR6, c[0x0][0xc] ;  /* 0x0000030000067ab9 */ /* 0x000fe20000000800 */
[----:B------:R-:W-:Y:S01]  /*344d0*/  USHF.L.U32 UR9, UR7, UR5, URZ ;  /* 0x0000000507097299 */ /* 0x000fe2000800063f */
[----:B------:R-:W-:Y:S01]  /*344e0*/  BSSY B0, `(.L_x_925) ;  /* 0x00000d2000007945 */ /* 0x000fe20003800000 */
[----:B------:R-:W-:Y:S01]  /*344f0*/  UMOV UR8, 0x1 ;  /* 0x0000000100087882 */ /* 0x000fe20000000000 */
[----:B------:R-:W-:Y:S01]  /*34500*/  ULDC UR7, c[0x0][0x10] ;  /* 0x0000040000077ab9 */ /* 0x000fe20000000800 */
[----:B------:R-:W-:Y:S01]  /*34510*/  USHF.L.U32 UR5, UR8, UR5, URZ ;  /* 0x0000000508057299 */ /* 0x000fe2000800063f */
[----:B------:R-:W-:Y:S01]  /*34520*/  IMAD.MOV.U32 R8, RZ, RZ, 0x1 ;  /* 0x00000001ff087424 */ /* 0x000fe200078e00ff */
[----:B------:R-:W-:Y:S01]  /*34530*/  UIMAD.WIDE.U32 UR6, UR6, UR7, URZ ;  /* 0x00000007060672a5 */ /* 0x000fe2000f8e003f */
[----:B------:R-:W-:Y:S01]  /*34540*/  IMAD.MOV.U32 R7, RZ, RZ, RZ ;  /* 0x000000ffff077224 */ /* 0x000fe200078e00ff */
[----:B------:R-:W-:Y:S01]  /*34550*/  ULDC UR8, c[0x0][0x14] ;  /* 0x0000050000087ab9 */ /* 0x000fe20000000800 */
[----:B------:R-:W-:Y:S01]  /*34560*/  ULDC UR4, c[0x0][0x600] ;  /* 0x0001800000047ab9 */ /* 0x000fe20000000800 */
[----:B------:R-:W-:-:S02]  /*34570*/  UIMAD.WIDE.U32 UR20, UR6, UR8, URZ ;  /* 0x00000008061472a5 */ /* 0x000fc4000f8e003f */
[----:B------:R-:W-:Y:S02]  /*34580*/  UIMAD UR7, UR7, UR8, URZ ;  /* 0x00000008070772a4 */ /* 0x000fe4000f8e023f */
[----:B------:R-:W-:Y:S02]  /*34590*/  ULOP3.LUT UR24, UR38, 0x2, URZ, 0xfc, !UPT ;  /* 0x0000000226187892 */ /* 0x000fe4000f8efc3f */
[----:B------:R-:W-:Y:S02]  /*345a0*/  UIADD3 UR4, UR4, -0x1, URZ ;  /* 0xffffffff04047890 */ /* 0x000fe4000fffe03f */
[----:B------:R-:W-:Y:S01]  /*345b0*/  ULOP3.LUT UR6, URZ, UR9, URZ, 0x33, !UPT ;  /* 0x000000093f067292 */ /* 0x000fe2000f8e333f */
[----:B-1----:R-:W-:Y:S01]  /*345c0*/  VIADD R0, R0, 0xf ;  /* 0x0000000f00007836 */ /* 0x002fe20000000000 */
[----:B------:R-:W-:Y:S01]  /*345d0*/  UIADD3 UR7, UR21, UR7, URZ ;  /* 0x0000000715077290 */ /* 0x000fe2000fffe03f */
[----:B------:R-:W-:Y:S01]  /*345e0*/  ULDC.64 UR22, c[0x0][0x198] ;  /* 0x0000660000167ab9 */ /* 0x000fe20000000a00 */
[----:B0-----:R-:W-:-:S02]  /*345f0*/  LOP3.LUT P2, RZ, R3, 0x7f, RZ, 0xc0, !PT ;  /* 0x0000007f03ff7812 */ /* 0x001fc4000784c0ff */
[----:B------:R-:W-:Y:S02]  /*34600*/  LOP3.LUT P0, RZ, R3, 0x1f, RZ, 0xc0, !PT ;  /* 0x0000001f03ff7812 */ /* 0x000fe4000780c0ff */
[----:B------:R-:W-:Y:S02]  /*34610*/  SHF.R.S32.HI R3, RZ, 0x1f, R0 ;  /* 0x0000001fff037819 */ /* 0x000fe40000011400 */
[----:B------:R-:W-:Y:S02]  /*34620*/  PLOP3.LUT P0, PT, P0, P2, PT, 0x8a, 0x0 ;  /* 0x000000000000781c */ /* 0x000fe40000705172 */
[----:B------:R-:W-:Y:S01]  /*34630*/  LEA.HI R3, R3, R0, RZ, 0x4 ;  /* 0x0000000003037211 */ /* 0x000fe200078f20ff */
[----:B------:R-:W-:-:S03]  /*34640*/  IMAD.MOV.U32 R0, RZ, RZ, 0x1 ;  /* 0x00000001ff007424 */ /* 0x000fc600078e00ff */
[----:B------:R-:W-:-:S05]  /*34650*/  SHF.R.S32.HI R6, RZ, 0x4, R3 ;  /* 0x00000004ff067819 */ /* 0x000fca0000011403 */
[----:B------:R-:W-:-:S07]  /*34660*/  VIADD R11, R6, 0x1 ;  /* 0x00000001060b7836 */ /* 0x000fce0000000000 */
.L_x_937:
[----:B------:R-:W-:-:S03]  /*34670*/  UMOV UR8, 0xffffffff ;  /* 0xffffffff00087882 */ /* 0x000fc60000000000 */
[----:B------:R-:W-:Y:S05]  /*34680*/  BRA.DIV UR8, `(.L_x_926) ;  /* 0x0000001208847947 */ /* 0x000fea000b800000 */
[----:B------:R-:W-:-:S13]  /*34690*/  ELECT P6, URZ, PT ;  /* 0x00000000003f782f */ /* 0x000fda00038c0000 */
.L_x_953:
[----:B------:R-:W0:Y:S01]  /*346a0*/  LDC R3, c[0x0][0x28c] ;  /* 0x0000a300ff037b82 */ /* 0x000e220000000800 */
[----:B------:R-:W-:Y:S01]  /*346b0*/  BSSY B1, `(.L_x_927) ;  /* 0x0000038000017945 */ /* 0x000fe20003800000 */
[----:B0-----:R-:W-:-:S13]  /*346c0*/  ISETP.LT.OR P6, PT, R3, 0x1, !P6 ;  /* 0x000000010300780c */ /* 0x001fda00077c1670 */
[----:B------:R-:W-:Y:S05]  /*346d0*/  @P6 BRA `(.L_x_928) ;  /* 0x0000000000d46947 */ /* 0x000fea0003800000 */
[----:B------:R-:W-:Y:S02]  /*346e0*/  IMAD R2, R2, 0xe0, RZ ;  /* 0x000000e002027824 */ /* 0x000fe400078e02ff */
[----:B------:R-:W-:Y:S02]  /*346f0*/  IMAD.SHL.U32 R5, R5, 0x200, RZ ;  /* 0x0000020005057824 */ /* 0x000fe400078e00ff */
[----:B------:R-:W-:Y:S02]  /*34700*/  IMAD.MOV.U32 R14, RZ, RZ, RZ ;  /* 0x000000ffff0e7224 */ /* 0x000fe400078e00ff */
[----:B------:R-:W-:Y:S02]  /*34710*/  IMAD.MOV.U32 R4, RZ, RZ, R11 ;  /* 0x000000ffff047224 */ /* 0x000fe400078e000b */
[----:B------:R-:W-:Y:S02]  /*34720*/  IMAD.MOV.U32 R3, RZ, RZ, R0 ;  /* 0x000000ffff037224 */ /* 0x000fe400078e0000 */
[----:B------:R-:W-:-:S07]  /*34730*/  IMAD.MOV.U32 R9, RZ, RZ, R7 ;  /* 0x000000ffff097224 */ /* 0x000fce00078e0007 */
.L_x_932:
[----:B------:R-:W0:Y:S01]  /*34740*/  S2R R13, SR_CgaCtaId ;  /* 0x00000000000d7919 */ /* 0x000e220000008800 */
[----:B------:R-:W-:-:S04]  /*34750*/  MOV R12, 0x400 ;  /* 0x00000400000c7802 */ /* 0x000fc80000000f00 */
[----:B0-----:R-:W-:Y:S02]  /*34760*/  LEA R16, R13, R12, 0x18 ;  /* 0x0000000c0d107211 */ /* 0x001fe400078ec0ff */
[----:B------:R-:W-:Y:S01]  /*34770*/  SHF.L.U32 R12, R3, 0x1f, RZ ;  /* 0x0000001f030c7819 */ /* 0x000fe200000006ff */
[----:B------:R-:W0:Y:S02]  /*34780*/  @!P2 LDC R13, c[0x0][0x500] ;  /* 0x00014000ff0dab82 */ /* 0x000e240000000800 */
[----:B------:R-:W-:-:S04]  /*34790*/  IMAD R15, R9, 0x8, R16 ;  /* 0x00000008090f7824 */ /* 0x000fc800078e0210 */
[----:B------:R-:W1:Y:S02]  /*347a0*/  SYNCS.PHASECHK.TRANS64.TRYWAIT P1, [R15+URZ+0x48], R12 ;  /* 0x0000480c0f0075a7 */ /* 0x000e64000802017f */
[----:B-1----:R-:W-:Y:S05]  /*347b0*/  @!P1 BRA `(.L_x_929) ;  /* 0x0000001000589947 */ /* 0x002fea0003800000 */
.L_x_954:
[----:B------:R-:W-:Y:S01]  /*347c0*/  UPRMT UR8, UR24, 0x9910, URZ ;  /* 0x0000991018087896 */ /* 0x000fe2000800003f */
[----:B0-----:R0:W-:Y:S03]  /*347d0*/  @!P2 SYNCS.ARRIVE.TRANS64 RZ, [R15+URZ], R13 ;  /* 0x0000000d0fffa9a7 */ /* 0x0011e6000800003f */
[----:B------:R-:W-:-:S06]  /*347e0*/  UISETP.NE.AND UP0, UPT, UR8, 0x2, UPT ;  /* 0x000000020800788c */ /* 0x000fcc000bf05270 */
[----:B------:R-:W-:-:S13]  /*347f0*/  PLOP3.LUT P1, PT, PT, PT, UP0, 0x80, 0x0 ;  /* 0x000000000000781c */ /* 0x000fda0003f2f008 */
[----:B0-----:R-:W-:Y:S05]  /*34800*/  @P1 BRA `(.L_x_930) ;  /* 0x0000000000041947 */ /* 0x001fea0003800000 */
[----:B------:R-:W-:Y:S01]  /*34810*/  BPT.TRAP 0x1 ;  /* 0x000000040000795c */ /* 0x000fe20000300000 */
.L_x_930:
[----:B------:R-:W-:Y:S05]  /*34820*/  @P0 BRA `(.L_x_931) ;  /* 0x0000000000040947 */ /* 0x000fea0003800000 */
[----:B------:R-:W-:Y:S01]  /*34830*/  BPT.TRAP 0x1 ;  /* 0x000000040000795c */ /* 0x000fe20000300000 */
.L_x_931:
[--C-:B-1----:R-:W-:Y:S01]  /*34840*/  IMAD R12, R9, 0x4000, R16.reuse ;  /* 0x00004000090c7824 */ /* 0x102fe200078e0210 */
[----:B------:R-:W-:Y:S01]  /*34850*/  R2UR UR18, R5 ;  /* 0x00000000051272ca */ /* 0x000fe200000e0000 */
[----:B------:R-:W-:Y:S01]  /*34860*/  IMAD R16, R9, 0x1c00, R16 ;  /* 0x00001c0009107824 */ /* 0x000fe200078e0210 */
[----:B------:R-:W-:Y:S01]  /*34870*/  R2UR UR9, R15 ;  /* 0x000000000f0972ca */ /* 0x000fe200000e0000 */
[----:B------:R-:W-:Y:S01]  /*34880*/  VIADD R4, R4, 0xffffffff ;  /* 0xffffffff04047836 */ /* 0x000fe20000000000 */
[----:B------:R-:W-:Y:S01]  /*34890*/  R2UR UR8, R12 ;  /* 0x000000000c0872ca */ /* 0x000fe200000e0000 */
[----:B------:R-:W-:Y:S01]  /*348a0*/  UIADD3 UR14, UP0, UR22, 0xf0, URZ ;  /* 0x000000f0160e7890 */ /* 0x000fe2000ff1e03f */
[----:B------:R-:W-:Y:S01]  /*348b0*/  R2UR UR11, R16 ;  /* 0x00000000100b72ca */ /* 0x000fe200000e0000 */
[----:B------:R-:W-:Y:S01]  /*348c0*/  UIADD3 UR26, UP1, UR22, 0x1f0, URZ ;  /* 0x000001f0161a7890 */ /* 0x000fe2000ff3e03f */
[----:B------:R-:W-:Y:S01]  /*348d0*/  R2UR UR10, R14 ;  /* 0x000000000e0a72ca */ /* 0x000fe200000e0000 */
[----:B------:R-:W-:Y:S01]  /*348e0*/  UIADD3.X UR15, URZ, UR23, URZ, UP0, !UPT ;  /* 0x000000173f0f7290 */ /* 0x000fe200087fe43f */
[----:B------:R-:W-:Y:S01]  /*348f0*/  R2UR UR12, R10 ;  /* 0x000000000a0c72ca */ /* 0x000fe200000e0000 */
[----:B------:R-:W-:Y:S01]  /*34900*/  VIADD R9, R9, 0x1 ;  /* 0x0000000109097836 */ /* 0x000fe20000000000 */
[----:B------:R-:W-:Y:S01]  /*34910*/  R2UR UR19, R2 ;  /* 0x00000000021372ca */ /* 0x000fe200000e0000 */
[----:B------:R-:W-:Y:S01]  /*34920*/  UIADD3.X UR27, URZ, UR23, URZ, UP1, !UPT ;  /* 0x000000173f1b7290 */ /* 0x000fe20008ffe43f */
[----:B------:R-:W-:Y:S01]  /*34930*/  ISETP.GT.AND P3, PT, R4, 0x1, PT ;  /* 0x000000010400780c */ /* 0x000fe20003f64270 */
[----:B------:R-:W-:Y:S01]  /*34940*/  UMOV UR16, 0x0 ;  /* 0x0000000000107882 */ /* 0x000fe20000000000 */
[----:B------:R-:W-:Y:S01]  /*34950*/  UMOV UR17, 0x10000000 ;  /* 0x1000000000117882 */ /* 0x000fe20000000000 */
[----:B------:R-:W-:Y:S01]  /*34960*/  UIADD3 UR8, UR8, 0x180, URZ ;  /* 0x0000018008087890 */ /* 0x000fe2000fffe03f */
[----:B------:R-:W-:Y:S01]  /*34970*/  ISETP.NE.AND P1, PT, R9, 0x9, PT ;  /* 0x000000090900780c */ /* 0x000fe20003f25270 */
[----:B------:R-:W-:Y:S01]  /*34980*/  UIADD3 UR13, UR11, 0x24180, URZ ;  /* 0x000241800b0d7890 */ /* 0x000fe2000fffe03f */
[----:B------:R-:W-:-:S02]  /*34990*/  VIADD R14, R14, 0x10 ;  /* 0x000000100e0e7836 */ /* 0x000fc40000000000 */
[----:B------:R-:W-:Y:S01]  /*349a0*/  UMOV UR11, UR18 ;  /* 0x00000012000b7c82 */ /* 0x000fe20008000000 */
[----:B------:R-:W-:Y:S02]  /*349b0*/  SEL R12, RZ, 0x1, P1 ;  /* 0x00000001ff0c7807 */ /* 0x000fe40000800000 */
[----:B------:R-:W-:Y:S01]  /*349c0*/  SEL R9, R9, RZ, P1 ;  /* 0x000000ff09097207 */ /* 0x000fe20000800000 */
[----:B------:R0:W-:Y:S01]  /*349d0*/  UTMALDG.3D [UR8], [UR14], desc[UR16] ;  /* 0x000010080e0075b4 */ /* 0x0001e20008011000 */
[----:B------:R-:W-:Y:S01]  /*349e0*/  LOP3.LUT R3, R3, R12, RZ, 0x3c, !PT ;  /* 0x0000000c03037212 */ /* 0x000fe200078e3cff */
[----:B0-----:R-:W-:Y:S01]  /*349f0*/  UMOV UR8, UR13 ;  /* 0x0000000d00087c82 */ /* 0x001fe20008000000 */
[----:B------:R-:W-:Y:S02]  /*34a00*/  UMOV UR11, UR19 ;  /* 0x00000013000b7c82 */ /* 0x000fe40008000000 */
[----:B------:R0:W-:Y:S02]  /*34a10*/  UTMALDG.3D [UR8], [UR26], desc[UR16] ;  /* 0x000010081a0075b4 */ /* 0x0001e40008011000 */
[----:B0-----:R-:W-:Y:S05]  /*34a20*/  @P3 BRA `(.L_x_932) ;  /* 0xfffffffc00443947 */ /* 0x001fea000383ffff */
.L_x_928:
[----:B------:R-:W-:Y:S05]  /*34a30*/  BSYNC B1 ;  /* 0x0000000000017941 */ /* 0x000fea0003800000 */
.L_x_927:
[----:B------:R-:W2:Y:S01]  /*34a40*/  LDL.LU R16, [R1+0x3e8] ;  /* 0x0003e80001107983 */ /* 0x000ea20000300800 */
[----:B------:R-:W-:Y:S01]  /*34a50*/  LOP3.LUT P1, RZ, R8, 0xff, RZ, 0xc0, !PT ;  /* 0x000000ff08ff7812 */ /* 0x000fe2000782c0ff */
[C---:B------:R-:W-:Y:S01]  /*34a60*/  IMAD.IADD R4, R6.reuse, 0x1, R7 ;  /* 0x0000000106047824 */ /* 0x040fe200078e0207 */
[----:B------:R-:W-:Y:S01]  /*34a70*/  ULDC.64 UR8, c[0x0][0x650] ;  /* 0x0001940000087ab9 */ /* 0x000fe20000000a00 */
[----:B------:R-:W3:Y:S01]  /*34a80*/  LDL.LU R15, [R1+0x3ec] ;  /* 0x0003ec00010f7983 */ /* 0x000ee20000300800 */
[----:B------:R-:W-:Y:S01]  /*34a90*/  ISETP.GE.U32.AND P3, PT, R6, 0x9, PT ;  /* 0x000000090600780c */ /* 0x000fe20003f66070 */
[----:B------:R-:W-:Y:S01]  /*34aa0*/  BSSY B1, `(.L_x_933) ;  /* 0x0000073000017945 */ /* 0x000fe20003800000 */
[----:B------:R-:W-:Y:S01]  /*34ab0*/  IMAD.MOV.U32 R10, RZ, RZ, -0x1 ;  /* 0xffffffffff0a7424 */ /* 0x000fe200078e00ff */
[----:B------:R-:W-:-:S06]  /*34ac0*/  PRMT R8, RZ, 0x7610, R8 ;  /* 0x00007610ff087816 */ /* 0x000fcc0000000008 */
[----:B------:R-:W0:Y:S01]  /*34ad0*/  @P1 S2R R3, SR_CgaCtaId ;  /* 0x0000000000031919 */ /* 0x000e220000008800 */
[----:B------:R-:W-:-:S04]  /*34ae0*/  @P1 MOV R2, 0x400 ;  /* 0x0000040000021802 */ /* 0x000fc80000000f00 */
[----:B0-----:R-:W-:-:S04]  /*34af0*/  @P1 LEA R2, R3, R2, 0x18 ;  /* 0x0000000203021211 */ /* 0x001fc800078ec0ff */
[----:B------:R0:W-:Y:S01]  /*34b00*/  @P1 SYNCS.ARRIVE.TRANS64.A1T0 RZ, [R2+URZ+0xa8], RZ ;  /* 0x0000a8ff02ff19a7 */ /* 0x0001e2000810003f */
[----:B------:R-:W-:-:S04]  /*34b10*/  ISETP.GT.U32.AND P1, PT, R4, 0x8, PT ;  /* 0x000000080400780c */ /* 0x000fc80003f24070 */
[----:B------:R-:W-:Y:S01]  /*34b20*/  ISETP.LT.U32.AND P1, PT, R6, 0x9, P1 ;  /* 0x000000090600780c */ /* 0x000fe20000f21070 */
[----:B0-----:R-:W-:-:S04]  /*34b30*/  IMAD.WIDE.U32 R2, R4, 0x38e38e39, RZ ;  /* 0x38e38e3904027825 */ /* 0x001fc800078e00ff */
[----:B------:R-:W-:Y:S01]  /*34b40*/  IMAD.MOV.U32 R2, RZ, RZ, -0x1 ;  /* 0xffffffffff027424 */ /* 0x000fe200078e00ff */
[----:B------:R-:W-:Y:S02]  /*34b50*/  SHF.R.U32.HI R5, RZ, 0x1, R3 ;  /* 0x00000001ff057819 */ /* 0x000fe40000011603 */
[----:B------:R-:W-:-:S03]  /*34b60*/  SEL R3, RZ, 0x1, !P1 ;  /* 0x00000001ff037807 */ /* 0x000fc60004800000 */
[----:B------:R-:W-:Y:S01]  /*34b70*/  IMAD R7, R5, -0x9, R4 ;  /* 0xfffffff705077824 */ /* 0x000fe200078e0204 */
[----:B------:R-:W-:Y:S02]  /*34b80*/  LOP3.LUT R0, R0, R3, RZ, 0x3c, !PT ;  /* 0x0000000300007212 */ /* 0x000fe400078e3cff */
[----:B------:R-:W-:Y:S02]  /*34b90*/  PRMT R3, RZ, 0x7610, R3 ;  /* 0x00007610ff037816 */ /* 0x000fe40000000003 */
[----:B------:R-:W-:Y:S01]  /*34ba0*/  @P3 LOP3.LUT R0, R0, 0x1, R5, 0x78, !PT ;  /* 0x0000000100003812 */ /* 0x000fe200078e7805 */
[----:B------:R-:W-:Y:S01]  /*34bb0*/  IMAD.MOV.U32 R5, RZ, RZ, -0x1 ;  /* 0xffffffffff057424 */ /* 0x000fe200078e00ff */
[----:B---3--:R-:W-:-:S04]  /*34bc0*/  IADD3 R15, P1, R15, UR20, RZ ;  /* 0x000000140f0f7c10 */ /* 0x008fc8000ff3e0ff */
[----:B--2---:R-:W-:Y:S01]  /*34bd0*/  IADD3.X R16, R16, UR7, RZ, P1, !PT ;  /* 0x0000000710107c10 */ /* 0x004fe20008ffe4ff */
[----:B------:R0:W-:Y:S01]  /*34be0*/  STL [R1+0x3ec], R15 ;  /* 0x0003ec0f01007387 */ /* 0x0001e20000100800 */
[----:B------:R-:W-:-:S03]  /*34bf0*/  ISETP.GE.U32.AND P1, PT, R15, UR8, PT ;  /* 0x000000080f007c0c */ /* 0x000fc6000bf26070 */
[----:B------:R0:W-:Y:S01]  /*34c00*/  STL [R1+0x3e8], R16 ;  /* 0x0003e81001007387 */ /* 0x0001e20000100800 */
[----:B------:R-:W-:-:S13]  /*34c10*/  ISETP.GE.U32.AND.EX P1, PT, R16, UR9, PT, P1 ;  /* 0x0000000910007c0c */ /* 0x000fda000bf26110 */
[----:B0-----:R-:W-:Y:S05]  /*34c20*/  @P1 BRA `(.L_x_934) ;  /* 0x0000000400681947 */ /* 0x001fea0003800000 */
[----:B------:R-:W0:Y:S01]  /*34c30*/  S2UR UR8, SR_CTAID.X ;  /* 0x00000000000879c3 */ /* 0x000e220000002500 */
[----:B------:R-:W-:Y:S01]  /*34c40*/  ULDC.64 UR10, c[0x0][0x628] ;  /* 0x00018a00000a7ab9 */ /* 0x000fe20000000a00 */
[----:B------:R-:W-:Y:S01]  /*34c50*/  ULDC UR9, c[0x0][0x150] ;  /* 0x0000540000097ab9 */ /* 0x000fe20000000800 */
[----:B------:R-:W-:Y:S01]  /*34c60*/  ISETP.NE.U32.AND P1, PT, RZ, UR10, PT ;  /* 0x0000000aff007c0c */ /* 0x000fe2000bf25070 */
[----:B------:R-:W-:Y:S01]  /*34c70*/  ULDC UR12, c[0x0][0x630] ;  /* 0x00018c00000c7ab9 */ /* 0x000fe20000000800 */
[----:B------:R-:W-:Y:S01]  /*34c80*/  ULDC UR14, c[0x0][0x154] ;  /* 0x00005500000e7ab9 */ /* 0x000fe20000000800 */
[----:B------:R-:W-:Y:S01]  /*34c90*/  IMAD.MOV.U32 R3, RZ, RZ, R16 ;  /* 0x000000ffff037224 */ /* 0x000fe200078e0010 */
[----:B------:R-:W-:Y:S01]  /*34ca0*/  ISETP.NE.AND.EX P1, PT, RZ, UR11, PT, P1 ;  /* 0x0000000bff007c0c */ /* 0x000fe2000bf25310 */
[----:B------:R-:W1:Y:S01]  /*34cb0*/  S2UR UR13, SR_CTAID.Y ;  /* 0x00000000000d79c3 */ /* 0x000e620000002600 */
[----:B0-----:R-:W-:-:S05]  /*34cc0*/  I2FP.F32.U32 R2, UR8 ;  /* 0x0000000800027c45 */ /* 0x001fca0008201000 */
[----:B------:R-:W-:Y:S01]  /*34cd0*/  FMUL R9, R2, UR9 ;  /* 0x0000000902097c20 */ /* 0x000fe20008400000 */
[----:B------:R-:W-:Y:S01]  /*34ce0*/  IMAD.MOV.U32 R2, RZ, RZ, R15 ;  /* 0x000000ffff027224 */ /* 0x000fe200078e000f */
[----:B-1----:R-:W-:-:S04]  /*34cf0*/  I2FP.F32.U32 R12, UR13 ;  /* 0x0000000d000c7c45 */ /* 0x002fc80008201000 */
[----:B------:R-:W0:Y:S01]  /*34d00*/  F2I.U32.TRUNC.NTZ R9, R9 ;  /* 0x0000000900097305 */ /* 0x000e22000020f000 */
[----:B------:R-:W-:Y:S05]  /*34d10*/  @!P1 BRA `(.L_x_935) ;  /* 0x0000000000289947 */ /* 0x000fea0003800000 */
[----:B------:R-:W-:Y:S02]  /*34d20*/  ULDC UR9, c[0x0][0x634] ;  /* 0x00018d0000097ab9 */ /* 0x000fe40000000800 */
[----:B------:R-:W-:-:S05]  /*34d30*/  IADD3 R3, P1, R15, UR9, RZ ;  /* 0x000000090f037c10 */ /* 0x000fca000ff3e0ff */
[----:B------:R-:W-:-:S04]  /*34d40*/  IMAD.X R13, RZ, RZ, R16, P1 ;  /* 0x000000ffff0d7224 */ /* 0x000fc800008e0610 */
[----:B------:R-:W-:-:S04]  /*34d50*/  IMAD.WIDE.U32 R4, R13, UR10, RZ ;  /* 0x0000000a0d047c25 */ /* 0x000fc8000f8e00ff */
[----:B------:R-:W-:-:S04]  /*34d60*/  IMAD.WIDE.U32 R4, P1, R3, UR11, R4 ;  /* 0x0000000b03047c25 */ /* 0x000fc8000f820004 */
[----:B------:R-:W-:-:S04]  /*34d70*/  IMAD.WIDE.U32 R2, R3, UR10, RZ ;  /* 0x0000000a03027c25 */ /* 0x000fc8000f8e00ff */
[----:B------:R-:W-:Y:S01]  /*34d80*/  IMAD.MOV.U32 R2, RZ, RZ, R5 ;  /* 0x000000ffff027224 */ /* 0x000fe200078e0005 */
[----:B------:R-:W-:Y:S01]  /*34d90*/  IADD3 RZ, P3, R3, R4, RZ ;  /* 0x0000000403ff7210 */ /* 0x000fe20007f7e0ff */
[----:B------:R-:W-:-:S04]  /*34da0*/  IMAD.X R3, RZ, RZ, RZ, P1 ;  /* 0x000000ffff037224 */ /* 0x000fc800008e06ff */
[----:B------:R-:W-:-:S08]  /*34db0*/  IMAD.WIDE.U32.X R2, R13, UR11, R2, P3 ;  /* 0x0000000b0d027c25 */ /* 0x000fd000098e0402 */
.L_x_935:
[--C-:B------:R-:W-:Y:S01]  /*34dc0*/  SHF.R.U64 R10, R2, UR12, R3.reuse ;  /* 0x0000000c020a7c19 */ /* 0x100fe20008001203 */
[----:B------:R-:W-:Y:S01]  /*34dd0*/  ULDC.64 UR10, c[0x0][0x620] ;  /* 0x00018800000a7ab9 */ /* 0x000fe20000000a00 */
[----:B------:R-:W-:Y:S01]  /*34de0*/  SHF.R.U32.HI R2, RZ, UR12, R3 ;  /* 0x0000000cff027c19 */ /* 0x000fe20008011603 */
[----:B------:R-:W-:Y:S01]  /*34df0*/  IMAD.MOV.U32 R3, RZ, RZ, R16 ;  /* 0x000000ffff037224 */ /* 0x000fe200078e0010 */
[----:B------:R-:W-:Y:S01]  /*34e00*/  IADD3 R13, P1, RZ, -R10, RZ ;  /* 0x8000000aff0d7210 */ /* 0x000fe20007f3e0ff */
[----:B------:R-:W-:Y:S01]  /*34e10*/  FMUL R12, R12, UR14 ;  /* 0x0000000e0c0c7c20 */ /* 0x000fe20008400000 */
[----:B------:R-:W-:Y:S01]  /*34e20*/  ULDC.64 UR14, c[0x0][0x640] ;  /* 0x00019000000e7ab9 */ /* 0x000fe20000000a00 */
[----:B0-----:R-:W-:Y:S02]  /*34e30*/  R2UR UR9, R9 ;  /* 0x00000000090972ca */ /* 0x001fe400000e0000 */
[----:B------:R-:W-:Y:S01]  /*34e40*/  IMAD.X R2, RZ, RZ, ~R2, P1 ;  /* 0x000000ffff027224 */ /* 0x000fe200008e0e02 */
[----:B------:R-:W-:Y:S01]  /*34e50*/  ISETP.NE.U32.AND P1, PT, RZ, UR14, PT ;  /* 0x0000000eff007c0c */ /* 0x000fe2000bf25070 */
[----:B------:R-:W0:Y:S02]  /*34e60*/  F2I.U32.TRUNC.NTZ R12, R12 ;  /* 0x0000000c000c7305 */ /* 0x000e24000020f000 */
[----:B------:R-:W-:Y:S01]  /*34e70*/  IMAD R2, R2, UR10, RZ ;  /* 0x0000000a02027c24 */ /* 0x000fe2000f8e02ff */
[----:B------:R-:W-:-:S03]  /*34e80*/  ISETP.NE.AND.EX P1, PT, RZ, UR15, PT, P1 ;  /* 0x0000000fff007c0c */ /* 0x000fc6000bf25310 */
[----:B------:R-:W-:Y:S02]  /*34e90*/  IMAD R5, R13, UR11, R2 ;  /* 0x0000000b0d057c24 */ /* 0x000fe4000f8e0202 */
[----:B------:R-:W-:-:S04]  /*34ea0*/  IMAD.MOV.U32 R2, RZ, RZ, R15 ;  /* 0x000000ffff027224 */ /* 0x000fc800078e000f */
[----:B------:R-:W-:Y:S01]  /*34eb0*/  IMAD.WIDE.U32 R2, R13, UR10, R2 ;  /* 0x0000000a0d027c25 */ /* 0x000fe2000f8e0002 */
[----:B------:R-:W-:Y:S01]  /*34ec0*/  ULDC UR10, c[0x0][0x618] ;  /* 0x00018600000a7ab9 */ /* 0x000fe20000000800 */
[----:B0-----:R-:W-:Y:S02]  /*34ed0*/  R2UR UR11, R12 ;  /* 0x000000000c0b72ca */ /* 0x001fe400000e0000 */
[----:B------:R-:W-:-:S05]  /*34ee0*/  IMAD.IADD R3, R3, 0x1, R5 ;  /* 0x0000000103037824 */ /* 0x000fca00078e0205 */
[--C-:B------:R-:W-:Y:S02]  /*34ef0*/  SHF.R.U64 R9, R2, UR10, R3.reuse ;  /* 0x0000000a02097c19 */ /* 0x100fe40008001203 */
[----:B------:R-:W-:Y:S01]  /*34f00*/  SHF.R.U32.HI R2, RZ, UR10, R3 ;  /* 0x0000000aff027c19 */ /* 0x000fe20008011603 */
[----:B------:R-:W-:-:S03]  /*34f10*/  ULDC UR10, c[0x0][0x608] ;  /* 0x00018200000a7ab9 */ /* 0x000fc60000000800 */
[--C-:B------:R-:W-:Y:S02]  /*34f20*/  SHF.R.U64 R13, R9, UR10, R2.reuse ;  /* 0x0000000a090d7c19 */ /* 0x100fe40008001202 */
[----:B------:R-:W-:Y:S01]  /*34f30*/  SHF.R.U32.HI R2, RZ, UR10, R2 ;  /* 0x0000000aff027c19 */ /* 0x000fe20008011602 */
[----:B------:R-:W-:-:S03]  /*34f40*/  ULDC UR10, c[0x0][0x658] ;  /* 0x00019600000a7ab9 */ /* 0x000fc60000000800 */
[--C-:B------:R-:W-:Y:S02]  /*34f50*/  SHF.R.U64 R12, R13, UR10, R2.reuse ;  /* 0x0000000a0d0c7c19 */ /* 0x100fe40008001202 */
[----:B------:R-:W-:-:S03]  /*34f60*/  SHF.R.U32.HI R15, RZ, UR10, R2 ;  /* 0x0000000aff0f7c19 */ /* 0x000fc60008011602 */
[----:B------:R-:W-:Y:S02]  /*34f70*/  IMAD.MOV.U32 R2, RZ, RZ, R12 ;  /* 0x000000ffff027224 */ /* 0x000fe400078e000c */
[----:B------:R-:W-:Y:S01]  /*34f80*/  IMAD.MOV.U32 R3, RZ, RZ, R15 ;  /* 0x000000ffff037224 */ /* 0x000fe200078e000f */
[----:B------:R-:W-:Y:S06]  /*34f90*/  @!P1 BRA `(.L_x_936) ;  /* 0x0000000000289947 */ /* 0x000fec0003800000 */
        /* <DEDUP_REMOVED lines=10> */
.L_x_936:
[----:B------:R-:W-:Y:S01]  /*35040*/  ULDC UR10, c[0x0][0x648] ;  /* 0x00019200000a7ab9 */ /* 0x000fe20000000800 */
[----:B------:R-:W-:Y:S01]  /*35050*/  UISETP.NE.AND UP0, UPT, UR39, URZ, UPT ;  /* 0x0000003f2700728c */ /* 0x000fe2000bf05270 */
[----:B------:R-:W-:Y:S01]  /*35060*/  SHF.R.U64 R2, R2, UR10, R3 ;  /* 0x0000000a02027c19 */ /* 0x000fe20008001203 */
[----:B------:R-:W-:Y:S01]  /*35070*/  ULDC UR10, c[0x0][0x638] ;  /* 0x00018e00000a7ab9 */ /* 0x000fe20000000800 */
[----:B------:R-:W-:Y:S01]  /*35080*/  UIADD3 UR11, -UR11, URZ, URZ ;  /* 0x0000003f0b0b7290 */ /* 0x000fe2000fffe13f */
[----:B------:R-:W-:Y:S02]  /*35090*/  LOP3.LUT R13, R13, UR6, RZ, 0xc0, !PT ;  /* 0x000000060d0d7c12 */ /* 0x000fe4000f8ec0ff */
[----:B------:R-:W-:Y:S01]  /*350a0*/  IMAD.MOV R3, RZ, RZ, -R2 ;  /* 0x000000ffff037224 */ /* 0x000fe200078e0a02 */
[----:B------:R-:W-:Y:S02]  /*350b0*/  LOP3.LUT R9, R9, UR4, RZ, 0xc0, !PT ;  /* 0x0000000409097c12 */ /* 0x000fe4000f8ec0ff */
[----:B------:R-:W-:Y:S01]  /*350c0*/  IMAD R5, R2, UR5, R13 ;  /* 0x0000000502057c24 */ /* 0x000fe2000f8e020d */
[----:B------:R-:W-:Y:S01]  /*350d0*/  PLOP3.LUT P1, PT, PT, PT, UP0, 0x40, 0x0 ;  /* 0x000000000000781c */ /* 0x000fe20003f2e808 */
[----:B------:R-:W-:Y:S01]  /*350e0*/  IMAD R12, R3, UR10, R12 ;  /* 0x0000000a030c7c24 */ /* 0x000fe2000f8e020c */
[----:B------:R-:W-:Y:S01]  /*350f0*/  UIADD3 UR10, -UR9, URZ, URZ ;  /* 0x0000003f090a7290 */ /* 0x000fe2000fffe13f */
[----:B------:R-:W-:Y:S01]  /*35100*/  PLOP3.LUT P3, PT, PT, PT, UP0, 0x40, 0x0 ;  /* 0x000000000000781c */ /* 0x000fe20003f6e808 */
[----:B------:R-:W-:Y:S01]  /*35110*/  IMAD.MOV.U32 R3, RZ, RZ, 0x1 ;  /* 0x00000001ff037424 */ /* 0x000fe200078e00ff */
[----:B------:R-:W-:-:S02]  /*35120*/  ULDC UR9, c[0x0][0x144] ;  /* 0x0000510000097ab9 */ /* 0x000fc40000000800 */
[----:B------:R-:W-:-:S03]  /*35130*/  UIMAD UR8, UR9, UR10, UR8 ;  /* 0x0000000a090872a4 */ /* 0x000fc6000f8e0208 */
[----:B------:R-:W-:Y:S02]  /*35140*/  ULDC UR9, c[0x0][0x148] ;  /* 0x0000520000097ab9 */ /* 0x000fe40000000800 */
[----:B------:R-:W-:-:S03]  /*35150*/  @UP0 UIMAD UR8, UR9, UR11, UR13 ;  /* 0x0000000b090802a4 */ /* 0x000fc6000f8e020d */
[----:B------:R-:W-:Y:S02]  /*35160*/  ULDC UR9, c[0x0][0x600] ;  /* 0x0001800000097ab9 */ /* 0x000fe40000000800 */
[----:B------:R-:W-:Y:S02]  /*35170*/  IMAD R12, R12, UR9, R9 ;  /* 0x000000090c0c7c24 */ /* 0x000fe4000f8e0209 */
[----:B------:R-:W-:Y:S01]  /*35180*/  IMAD.U32 R2, RZ, RZ, UR8 ;  /* 0x00000008ff027e24 */ /* 0x000fe2000f8e00ff */
[----:B------:R-:W-:-:S03]  /*35190*/  ULDC UR8, c[0x0][0x610] ;  /* 0x0001840000087ab9 */ /* 0x000fc60000000800 */
[----:B------:R-:W-:-:S05]  /*351a0*/  IMAD R5, R5, UR8, R2 ;  /* 0x0000000805057c24 */ /* 0x000fca000f8e0202 */
[----:B------:R-:W-:Y:S02]  /*351b0*/  SEL R2, R12, R5, P1 ;  /* 0x000000050c027207 */ /* 0x000fe40000800000 */
[----:B------:R-:W-:-:S07]  /*351c0*/  SEL R5, R5, R12, P3 ;  /* 0x0000000c05057207 */ /* 0x000fce0001800000 */
.L_x_934:
[----:B------:R-:W-:Y:S05]  /*351d0*/  BSYNC B1 ;  /* 0x0000000000017941 */ /* 0x000fea0003800000 */
.L_x_933:
[----:B------:R-:W-:-:S13]  /*351e0*/  LOP3.LUT P1, RZ, R3, 0xff, RZ, 0xc0, !PT ;  /* 0x000000ff03ff7812 */ /* 0x000fda000782c0ff */
[----:B------:R-:W-:Y:S05]  /*351f0*/  @P1 BRA `(.L_x_937) ;  /* 0xfffffff4001c1947 */ /* 0x000fea000383ffff */
[----:B------:R-:W-:Y:S05]  /*35200*/  BSYNC B0 ;  /* 0x0000000000007941 */ /* 0x000fea0003800000 */
.L_x_925:
[----:B------:R-:W-:-:S03]  /*35210*/  UMOV UR8, 0xffffffff ;  /* 0xffffffff00087882 */ /* 0x000fc60000000000 */
[----:B------:R-:W-:Y:S05]  /*35220*/  BRA.DIV UR8, `(.L_x_938) ;  /* 0x0000000608d07947 */ /* 0x000fea000b800000 */
[----:B------:R-:W-:-:S13]  /*35230*/  ELECT P6, URZ, PT ;  /* 0x00000000003f782f */ /* 0x000fda00038c0000 */
.L_x_957:
[----:B------:R-:W-:Y:S04]  /*35240*/  BSSY B0, `(.L_x_939) ;  /* 0x0000059000007945 */ /* 0x000fe80003800000 */
[----:B------:R-:W-:Y:S05]  /*35250*/  @!P6 BRA `(.L_x_940) ;  /* 0x00000004005ce947 */ /* 0x000fea0003800000 */
[----:B------:R-:W-:-:S04]  /*35260*/  ULOP3.LUT UR8, UR38, 0x2, URZ, 0xfc, !UPT ;  /* 0x0000000226087892 */ /* 0x000fc8000f8efc3f */
[----:B------:R-:W-:-:S06]  /*35270*/  UISETP.NE.AND UP0, UPT, UR8, 0x3, UPT ;  /* 0x000000030800788c */ /* 0x000fcc000bf05270 */
[----:B------:R-:W-:-:S13]  /*35280*/  PLOP3.LUT P0, PT, PT, PT, UP0, 0x80, 0x0 ;  /* 0x000000000000781c */ /* 0x000fda0003f0f008 */
[----:B------:R-:W-:Y:S05]  /*35290*/  @!P0 BRA `(.L_x_941) ;  /* 0x0000000000048947 */ /* 0x000fea0003800000 */
[----:B------:R-:W-:Y:S01]  /*352a0*/  BPT.TRAP 0x1 ;  /* 0x000000040000795c */ /* 0x000fe20000300000 */
.L_x_941:
[----:B------:R-:W0:Y:S01]  /*352b0*/  S2R R3, SR_CgaCtaId ;  /* 0x0000000000037919 */ /* 0x000e220000008800 */
[----:B------:R-:W-:-:S04]  /*352c0*/  MOV R2, 0x400 ;  /* 0x0000040000027802 */ /* 0x000fc80000000f00 */
[----:B0-----:R-:W-:Y:S02]  /*352d0*/  LEA R2, R3, R2, 0x18 ;  /* 0x0000000203027211 */ /* 0x001fe400078ec0ff */
[----:B------:R-:W-:-:S03]  /*352e0*/  SHF.L.U32 R3, R0, 0x1f, RZ ;  /* 0x0000001f00037819 */ /* 0x000fc600000006ff */
[----:B------:R-:W-:-:S04]  /*352f0*/  VIADD R2, R2, 0x48 ;  /* 0x0000004802027836 */ /* 0x000fc80000000000 */
[----:B------:R-:W-:-:S04]  /*35300*/  IMAD R4, R7, 0x8, R2 ;  /* 0x0000000807047824 */ /* 0x000fc800078e0202 */
[----:B------:R-:W0:Y:S02]  /*35310*/  SYNCS.PHASECHK.TRANS64.TRYWAIT P0, [R4+URZ], R3 ;  /* 0x00000003040075a7 */ /* 0x000e24000800017f */
[----:B0-----:R-:W-:Y:S05]  /*35320*/  @!P0 BRA `(.L_x_942) ;  /* 0x0000000400b08947 */ /* 0x001fea0003800000 */
.L_x_958:
[----:B------:R-:W-:-:S05]  /*35330*/  VIADD R7, R7, 0x1 ;  /* 0x0000000107077836 */ /* 0x000fca0000000000 */
[----:B------:R-:W-:-:S04]  /*35340*/  ISETP.NE.AND P0, PT, R7, 0x9, PT ;  /* 0x000000090700780c */ /* 0x000fc80003f05270 */
[----:B0-----:R-:W-:Y:S02]  /*35350*/  SEL R3, RZ, 0x1, P0 ;  /* 0x00000001ff037807 */ /* 0x001fe40000000000 */
[----:B------:R-:W-:Y:S02]  /*35360*/  SEL R7, R7, RZ, P0 ;  /* 0x000000ff07077207 */ /* 0x000fe40000000000 */
[----:B------:R-:W-:-:S03]  /*35370*/  LOP3.LUT R4, R0, R3, RZ, 0x3c, !PT ;  /* 0x0000000300047212 */ /* 0x000fc600078e3cff */
[----:B------:R-:W-:Y:S01]  /*35380*/  IMAD R3, R7, 0x8, R2 ;  /* 0x0000000807037824 */ /* 0x000fe200078e0202 */
[----:B------:R-:W-:-:S04]  /*35390*/  SHF.L.U32 R0, R4, 0x1f, RZ ;  /* 0x0000001f04007819 */ /* 0x000fc800000006ff */
[----:B------:R-:W0:Y:S02]  /*353a0*/  SYNCS.PHASECHK.TRANS64.TRYWAIT P0, [R3+URZ], R0 ;  /* 0x00000000030075a7 */ /* 0x000e24000800017f */
[----:B0-----:R-:W-:Y:S05]  /*353b0*/  @!P0 BRA `(.L_x_943) ;  /* 0x0000000400a08947 */ /* 0x001fea0003800000 */
.L_x_959:
[----:B0-----:R-:W-:-:S05]  /*353c0*/  VIADD R0, R7, 0x1 ;  /* 0x0000000107007836 */ /* 0x001fca0000000000 */
[----:B------:R-:W-:-:S04]  /*353d0*/  ISETP.NE.AND P0, PT, R0, 0x9, PT ;  /* 0x000000090000780c */ /* 0x000fc80003f05270 */
[----:B------:R-:W-:Y:S02]  /*353e0*/  SEL R3, RZ, 0x1, P0 ;  /* 0x00000001ff037807 */ /* 0x000fe40000000000 */
[----:B------:R-:W-:Y:S02]  /*353f0*/  SEL R5, R0, RZ, P0 ;  /* 0x000000ff00057207 */ /* 0x000fe40000000000 */
[----:B------:R-:W-:-:S03]  /*35400*/  LOP3.LUT R4, R4, R3, RZ, 0x3c, !PT ;  /* 0x0000000304047212 */ /* 0x000fc600078e3cff */
[----:B------:R-:W-:Y:S01]  /*35410*/  IMAD R3, R5, 0x8, R2 ;  /* 0x0000000805037824 */ /* 0x000fe200078e0202 */
[----:B------:R-:W-:-:S04]  /*35420*/  SHF.L.U32 R0, R4, 0x1f, RZ ;  /* 0x0000001f04007819 */ /* 0x000fc800000006ff */
[----:B------:R-:W0:Y:S02]  /*35430*/  SYNCS.PHASECHK.TRANS64.TRYWAIT P0, [R3+URZ], R0 ;  /* 0x00000000030075a7 */ /* 0x000e24000800017f */
[----:B0-----:R-:W-:Y:S05]  /*35440*/  @!P0 BRA `(.L_x_944) ;  /* 0x0000000400908947 */ /* 0x001fea0003800000 */
.L_x_960:
        /* <DEDUP_REMOVED lines=9> */
.L_x_961:
        /* <DEDUP_REMOVED lines=9> */
.L_x_962:
        /* <DEDUP_REMOVED lines=9> */
.L_x_963:
        /* <DEDUP_REMOVED lines=9> */
.L_x_964:
        /* <DEDUP_REMOVED lines=9> */
.L_x_965:
[----:B0-----:R-:W-:-:S05]  /*35720*/  VIADD R0, R5, 0x1 ;  /* 0x0000000105007836 */ /* 0x001fca0000000000 */
[----:B------:R-:W-:-:S04]  /*35730*/  ISETP.NE.AND P0, PT, R0, 0x9, PT ;  /* 0x000000090000780c */ /* 0x000fc80003f05270 */
[----:B------:R-:W-:Y:S02]  /*35740*/  SEL R4, RZ, 0x1, P0 ;  /* 0x00000001ff047807 */ /* 0x000fe40000000000 */
[----:B------:R-:W-:Y:S02]  /*35750*/  SEL R3, R0, RZ, P0 ;  /* 0x000000ff00037207 */ /* 0x000fe40000000000 */
[----:B------:R-:W-:-:S03]  /*35760*/  LOP3.LUT R0, R7, R4, RZ, 0x3c, !PT ;  /* 0x0000000407007212 */ /* 0x000fc600078e3cff */
[----:B------:R-:W-:Y:S01]  /*35770*/  IMAD R3, R3, 0x8, R2 ;  /* 0x0000000803037824 */ /* 0x000fe200078e0202 */
[----:B------:R-:W-:-:S07]  /*35780*/  SHF.L.U32 R0, R0, 0x1f, RZ ;  /* 0x0000001f00007819 */ /* 0x000fce00000006ff */
.L_x_950:
[----:B0-----:R0:W1:Y:S02]  /*35790*/  SYNCS.PHASECHK.TRANS64.TRYWAIT P0, [R3+URZ], R0 ;  /* 0x00000000030075a7 */ /* 0x001064000800017f */
[----:B-1----:R-:W-:Y:S05]  /*357a0*/  @!P0 NANOSLEEP.SYNCS 0x989680 ;  /* 0x009896800000895d */ /* 0x002fea0003900000 */
[----:B------:R-:W1:Y:S02]  /*357b0*/  @!P0 SYNCS.PHASECHK.TRANS64 P0, [R3+URZ], R0 ;  /* 0x00000000030085a7 */ /* 0x000e64000800007f */
[----:B-1----:R-:W-:Y:S05]  /*357c0*/  @!P0 BRA `(.L_x_950) ;  /* 0xfffffffc00f08947 */ /* 0x002fea000383ffff */
.L_x_940:
[----:B------:R-:W-:Y:S05]  /*357d0*/  BSYNC B0 ;  /* 0x0000000000007941 */ /* 0x000fea0003800000 */
.L_x_939:
[----:B------:R-:W-:Y:S05]  /*357e0*/  EXIT ;  /* 0x000000000000794d */ /* 0x000fea0003800000 */
.L_x_18:
[----:B-1----:R1:W4:Y:S02]  /*357f0*/  SYNCS.PHASECHK.TRANS64.TRYWAIT P1, [R3+URZ], R0 ;  /* 0x00000000030075a7 */ /* 0x002324000802017f */
[----:B----4-:R-:W-:Y:S05]  /*35800*/  @!P1 NANOSLEEP.SYNCS 0x989680 ;  /* 0x009896800000995d */ /* 0x010fea0003900000 */
[----:B------:R-:W4:Y:S02]  /*35810*/  @!P1 SYNCS.PHASECHK.TRANS64 P1, [R3+URZ], R0 ;  /* 0x00000000030095a7 */ /* 0x000f24000802007f */
[----:B----4-:R-:W-:Y:S05]  /*35820*/  @!P1 BRA `(.L_x_18) ;  /* 0xfffffffc00f09947 */ /* 0x010fea000383ffff */
[----:B------:R-:W-:Y:S05]  /*35830*/  BRA `(.L_x_17) ;  /* 0xfffffcbc002c7947 */ /* 0x000fea000383ffff */
.L_x_23:
[----:B-1----:R-:W-:-:S04]  /*35840*/  IMAD.U32 R6, RZ, RZ, UR4 ;  /* 0x00000004ff067e24 */ /* 0x002fc8000f8e00ff */
[----:B------:R1:W4:Y:S03]  /*35850*/  SYNCS.PHASECHK.TRANS64.TRYWAIT P1, [R6+URZ], R4 ;  /* 0x00000004060075a7 */ /* 0x000326000802017f */
[----:B----4-:R-:W-:Y:S05]  /*35860*/  @!P1 NANOSLEEP.SYNCS 0x989680 ;  /* 0x009896800000995d */ /* 0x010fea0003900000 */
[----:B------:R-:W4:Y:S02]  /*35870*/  @!P1 SYNCS.PHASECHK.TRANS64 P1, [R6+URZ], R4 ;  /* 0x00000004060095a7 */ /* 0x000f24000802007f */
[----:B----4-:R-:W-:Y:S05]  /*35880*/  @!P1 BRA `(.L_x_23) ;  /* 0xfffffffc00ec9947 */ /* 0x010fea000383ffff */
[----:B------:R-:W-:Y:S05]  /*35890*/  BRA `(.L_x_22) ;  /* 0xfffffcd000247947 */ /* 0x000fea000383ffff */
.L_x_926:
[----:B------:R-:W-:Y:S01]  /*358a0*/  BSSY B1, `(.L_x_951) ;  /* 0x0000006000017945 */ /* 0x000fe20003800000 */
[----:B------:R-:W-:-:S07]  /*358b0*/  IMAD.MOV.U32 R15, RZ, RZ, -0x1 ;  /* 0xffffffffff0f7424 */ /* 0x000fce00078e00ff */
[----:B------:R-:W-:Y:S05]  /*358c0*/  WARPSYNC.COLLECTIVE R15, `(.L_x_952) ;  /* 0x000000000f0c7348 */ /* 0x000fea0003c00000 */
[----:B------:R-:W-:Y:S02]  /*358d0*/  ELECT P6, UR62, PT ;  /* 0x00000000003e782f */ /* 0x000fe400038c0000 */
[----:B------:R-:W-:Y:S01]  /*358e0*/  MOV R14, UR62 ;  /* 0x0000003e000e7c02 */ /* 0x000fe20008000f00 */
[----:B------:R-:W-:Y:S10]  /*358f0*/  ENDCOLLECTIVE ;  /* 0x000000000000791b */ /* 0x000ff40003800000 */
.L_x_952:
[----:B------:R-:W-:Y:S05]  /*35900*/  BSYNC B1 ;  /* 0x0000000000017941 */ /* 0x000fea0003800000 */
.L_x_951:
[----:B------:R-:W-:Y:S05]  /*35910*/  BRA `(.L_x_953) ;  /* 0xffffffec00607947 */ /* 0x000fea000383ffff */
.L_x_929:
[----:B-1----:R1:W2:Y:S02]  /*35920*/  SYNCS.PHASECHK.TRANS64.TRYWAIT P1, [R15+URZ+0x48], R12 ;  /* 0x0000480c0f0075a7 */ /* 0x0022a4000802017f */
[----:B--2---:R-:W-:Y:S05]  /*35930*/  @!P1 NANOSLEEP.SYNCS 0x989680 ;  /* 0x009896800000995d */ /* 0x004fea0003900000 */
[----:B------:R-:W2:Y:S02]  /*35940*/  @!P1 SYNCS.PHASECHK.TRANS64 P1, [R15+URZ+0x48], R12 ;  /* 0x0000480c0f0095a7 */ /* 0x000ea4000802007f */
[----:B--2---:R-:W-:Y:S05]  /*35950*/  @!P1 BRA `(.L_x_929) ;  /* 0xfffffffc00f09947 */ /* 0x004fea000383ffff */
[----:B------:R-:W-:Y:S05]  /*35960*/  BRA `(.L_x_954) ;  /* 0xffffffec00947947 */ /* 0x000fea000383ffff */
.L_x_938:
[----:B------:R-:W-:Y:S01]  /*35970*/  BSSY B0, `(.L_x_955) ;  /* 0x0000006000007945 */ /* 0x000fe20003800000 */
[----:B------:R-:W-:-:S07]  /*35980*/  IMAD.MOV.U32 R15, RZ, RZ, -0x1 ;  /* 0xffffffffff0f7424 */ /* 0x000fce00078e00ff */
[----:B------:R-:W-:Y:S05]  /*35990*/  WARPSYNC.COLLECTIVE R15, `(.L_x_956) ;  /* 0x000000000f0c7348 */ /* 0x000fea0003c00000 */
[----:B------:R-:W-:Y:S02]  /*359a0*/  ELECT P6, UR62, PT ;  /* 0x00000000003e782f */ /* 0x000fe400038c0000 */
[----:B------:R-:W-:Y:S01]  /*359b0*/  MOV R14, UR62 ;  /* 0x0000003e000e7c02 */ /* 0x000fe20008000f00 */
[----:B------:R-:W-:Y:S10]  /*359c0*/  ENDCOLLECTIVE ;  /* 0x000000000000791b */ /* 0x000ff40003800000 */
.L_x_956:
[----:B------:R-:W-:Y:S05]  /*359d0*/  BSYNC B0 ;  /* 0x0000000000007941 */ /* 0x000fea0003800000 */
.L_x_955:
[----:B------:R-:W-:Y:S05]  /*359e0*/  BRA `(.L_x_957) ;  /* 0xfffffff800147947 */ /* 0x000fea000383ffff */
.L_x_942:
[----:B0-----:R0:W1:Y:S02]  /*359f0*/  SYNCS.PHASECHK.TRANS64.TRYWAIT P0, [R4+URZ], R3 ;  /* 0x00000003040075a7 */ /* 0x001064000800017f */
[----:B-1----:R-:W-:Y:S05]  /*35a00*/  @!P0 NANOSLEEP.SYNCS 0x989680 ;  /* 0x009896800000895d */ /* 0x002fea0003900000 */
[----:B------:R-:W1:Y:S02]  /*35a10*/  @!P0 SYNCS.PHASECHK.TRANS64 P0, [R4+URZ], R3 ;  /* 0x00000003040085a7 */ /* 0x000e64000800007f */
[----:B-1----:R-:W-:Y:S05]  /*35a20*/  @!P0 BRA `(.L_x_942) ;  /* 0xfffffffc00f08947 */ /* 0x002fea000383ffff */
[----:B------:R-:W-:Y:S05]  /*35a30*/  BRA `(.L_x_958) ;  /* 0xfffffff8003c7947 */ /* 0x000fea000383ffff */
.L_x_943:
[----:B0-----:R0:W1:Y:S02]  /*35a40*/  SYNCS.PHASECHK.TRANS64.TRYWAIT P0, [R3+URZ], R0 ;  /* 0x00000000030075a7 */ /* 0x001064000800017f */
[----:B-1----:R-:W-:Y:S05]  /*35a50*/  @!P0 NANOSLEEP.SYNCS 0x989680 ;  /* 0x009896800000895d */ /* 0x002fea0003900000 */
[----:B------:R-:W1:Y:S02]  /*35a60*/  @!P0 SYNCS.PHASECHK.TRANS64 P0, [R3+URZ], R0 ;  /* 0x00000000030085a7 */ /* 0x000e64000800007f */
[----:B-1----:R-:W-:Y:S05]  /*35a70*/  @!P0 BRA `(.L_x_943) ;  /* 0xfffffffc00f08947 */ /* 0x002fea000383ffff */
[----:B------:R-:W-:Y:S05]  /*35a80*/  BRA `(.L_x_959) ;  /* 0xfffffff8004c7947 */ /* 0x000fea000383ffff */
.L_x_944:
[----:B0-----:R0:W1:Y:S02]  /*35a90*/  SYNCS.PHASECHK.TRANS64.TRYWAIT P0, [R3+URZ], R0 ;  /* 0x00000000030075a7 */ /* 0x001064000800017f */
[----:B-1----:R-:W-:Y:S05]  /*35aa0*/  @!P0 NANOSLEEP.SYNCS 0x989680 ;  /* 0x009896800000895d */ /* 0x002fea0003900000 */
[----:B------:R-:W1:Y:S02]  /*35ab0*/  @!P0 SYNCS.PHASECHK.TRANS64 P0, [R3+URZ], R0 ;  /* 0x00000000030085a7 */ /* 0x000e64000800007f */
[----:B-1----:R-:W-:Y:S05]  /*35ac0*/  @!P0 BRA `(.L_x_944) ;  /* 0xfffffffc00f08947 */ /* 0x002fea000383ffff */
[----:B------:R-:W-:Y:S05]  /*35ad0*/  BRA `(.L_x_960) ;  /* 0xfffffff8005c7947 */ /* 0x000fea000383ffff */
.L_x_945:
[----:B0-----:R0:W1:Y:S02]  /*35ae0*/  SYNCS.PHASECHK.TRANS64.TRYWAIT P0, [R3+URZ], R0 ;  /* 0x00000000030075a7 */ /* 0x001064000800017f */
[----:B-1----:R-:W-:Y:S05]  /*35af0*/  @!P0 NANOSLEEP.SYNCS 0x989680 ;  /* 0x009896800000895d */ /* 0x002fea0003900000 */
[----:B------:R-:W1:Y:S02]  /*35b00*/  @!P0 SYNCS.PHASECHK.TRANS64 P0, [R3+URZ], R0 ;  /* 0x00000000030085a7 */ /* 0x000e64000800007f */
[----:B-1----:R-:W-:Y:S05]  /*35b10*/  @!P0 BRA `(.L_x_945) ;  /* 0xfffffffc00f08947 */ /* 0x002fea000383ffff */
[----:B------:R-:W-:Y:S05]  /*35b20*/  BRA `(.L_x_961) ;  /* 0xfffffff8006c7947 */ /* 0x000fea000383ffff */
.L_x_946:
[----:B0-----:R0:W1:Y:S02]  /*35b30*/  SYNCS.PHASECHK.TRANS64.TRYWAIT P0, [R3+URZ], R0 ;  /* 0x00000000030075a7 */ /* 0x001064000800017f */
[----:B-1----:R-:W-:Y:S05]  /*35b40*/  @!P0 NANOSLEEP.SYNCS 0x989680 ;  /* 0x009896800000895d */ /* 0x002fea0003900000 */
[----:B------:R-:W1:Y:S02]  /*35b50*/  @!P0 SYNCS.PHASECHK.TRANS64 P0, [R3+URZ], R0 ;  /* 0x00000000030085a7 */ /* 0x000e64000800007f */
[----:B-1----:R-:W-:Y:S05]  /*35b60*/  @!P0 BRA `(.L_x_946) ;  /* 0xfffffffc00f08947 */ /* 0x002fea000383ffff */
[----:B------:R-:W-:Y:S05]  /*35b70*/  BRA `(.L_x_962) ;  /* 0xfffffff8007c7947 */ /* 0x000fea000383ffff */
.L_x_947:
[----:B0-----:R0:W1:Y:S02]  /*35b80*/  SYNCS.PHASECHK.TRANS64.TRYWAIT P0, [R3+URZ], R0 ;  /* 0x00000000030075a7 */ /* 0x001064000800017f */
[----:B-1----:R-:W-:Y:S05]  /*35b90*/  @!P0 NANOSLEEP.SYNCS 0x989680 ;  /* 0x009896800000895d */ /* 0x002fea0003900000 */
[----:B------:R-:W1:Y:S02]  /*35ba0*/  @!P0 SYNCS.PHASECHK.TRANS64 P0, [R3+URZ], R0 ;  /* 0x00000000030085a7 */ /* 0x000e64000800007f */
[----:B-1----:R-:W-:Y:S05]  /*35bb0*/  @!P0 BRA `(.L_x_947) ;  /* 0xfffffffc00f08947 */ /* 0x002fea000383ffff */
[----:B------:R-:W-:Y:S05]  /*35bc0*/  BRA `(.L_x_963) ;  /* 0xfffffff8008c7947 */ /* 0x000fea000383ffff */
.L_x_948:
[----:B0-----:R0:W1:Y:S02]  /*35bd0*/  SYNCS.PHASECHK.TRANS64.TRYWAIT P0, [R3+URZ], R0 ;  /* 0x00000000030075a7 */ /* 0x001064000800017f */
[----:B-1----:R-:W-:Y:S05]  /*35be0*/  @!P0 NANOSLEEP.SYNCS 0x989680 ;  /* 0x009896800000895d */ /* 0x002fea0003900000 */
[----:B------:R-:W1:Y:S02]  /*35bf0*/  @!P0 SYNCS.PHASECHK.TRANS64 P0, [R3+URZ], R0 ;  /* 0x00000000030085a7 */ /* 0x000e64000800007f */
[----:B-1----:R-:W-:Y:S05]  /*35c00*/  @!P0 BRA `(.L_x_948) ;  /* 0xfffffffc00f08947 */ /* 0x002fea000383ffff */
[----:B------:R-:W-:Y:S05]  /*35c10*/  BRA `(.L_x_964) ;  /* 0xfffffff8009c7947 */ /* 0x000fea000383ffff */
.L_x_949:
[----:B0-----:R0:W1:Y:S02]  /*35c20*/  SYNCS.PHASECHK.TRANS64.TRYWAIT P0, [R3+URZ], R0 ;  /* 0x00000000030075a7 */ /* 0x001064000800017f */
[----:B-1----:R-:W-:Y:S05]  /*35c30*/  @!P0 NANOSLEEP.SYNCS 0x989680 ;  /* 0x009896800000895d */ /* 0x002fea0003900000 */
[----:B------:R-:W1:Y:S02]  /*35c40*/  @!P0 SYNCS.PHASECHK.TRANS64 P0, [R3+URZ], R0 ;  /* 0x00000000030085a7 */ /* 0x000e64000800007f */
[----:B-1----:R-:W-:Y:S05]  /*35c50*/  @!P0 BRA `(.L_x_949) ;  /* 0xfffffffc00f08947 */ /* 0x002fea000383ffff */
[----:B------:R-:W-:Y:S05]  /*35c60*/  BRA `(.L_x_965) ;  /* 0xfffffff800ac7947 */ /* 0x000fea000383ffff */
.L_x_966:
[----:B------:R-:W-:-:S00]  /*35c70*/  BRA `(.L_x_966) ;  /* 0xfffffffc00fc7947 */ /* 0x000fc0000383ffff */
[----:B------:R-:W-:-:S00]  /*35c80*/  NOP ;  /* 0x0000000000007918 */ /* 0x000fc00000000000 */
[----:B------:R-:W-:-:S00]  /*35c90*/  NOP ;  /* 0x0000000000007918 */ /* 0x000fc00000000000 */
[----:B------:R-:W-:-:S00]  /*35ca0*/  NOP ;  /* 0x0000000000007918 */ /* 0x000fc00000000000 */
[----:B------:R-:W-:-:S00]  /*35cb0*/  NOP ;  /* 0x0000000000007918 */ /* 0x000fc00000000000 */
[----:B------:R-:W-:-:S00]  /*35cc0*/  NOP ;  /* 0x0000000000007918 */ /* 0x000fc00000000000 */
[----:B------:R-:W-:-:S00]  /*35cd0*/  NOP ;  /* 0x0000000000007918 */ /* 0x000fc00000000000 */
[----:B------:R-:W-:-:S00]  /*35ce0*/  NOP ;  /* 0x0000000000007918 */ /* 0x000fc00000000000 */
[----:B------:R-:W-:-:S00]  /*35cf0*/  NOP ;  /* 0x0000000000007918 */ /* 0x000fc00000000000 */
.L_x_967:


//--------------------- .nv.global.init           --------------------------
	.section	.nv.global.init,"aw",@progbits
.nv.global.init:
	.type		$str$22,@object
	.size		$str$22,($str$23 - $str$22)
$str$22:
        /*0000*/ 	.byte	0x6b, 0x5f, 0x74, 0x69, 0x6c, 0x65, 0x5f, 0x63, 0x6f, 0x75, 0x6e, 0x74, 0x20, 0x3e, 0x3d, 0x20
        /*0010*/ 	.byte	0x31, 0x00
	.type		$str$23,@object
	.size		$str$23,(__unnamed_1 - $str$23)
$str$23:
        /*0012*/ 	.byte	0x2f, 0x74, 0x6d, 0x70, 0x2f, 0x63, 0x75, 0x74, 0x6c, 0x61, 0x73, 0x73, 0x5f, 0x73, 0x77, 0x65
        /*0022*/ 	.byte	0x65, 0x70, 0x5f, 0x73, 0x72, 0x63, 0x2f, 0x69, 0x6e, 0x63, 0x6c, 0x75, 0x64, 0x65, 0x2f, 0x63
        /*0032*/ 	.byte	0x75, 0x74, 0x6c, 0x61, 0x73, 0x73, 0x2f, 0x67, 0x65, 0x6d, 0x6d, 0x2f, 0x63, 0x6f, 0x6c, 0x6c
        /*0042*/ 	.byte	0x65, 0x63, 0x74, 0x69, 0x76, 0x65, 0x2f, 0x73, 0x6d, 0x39, 0x30, 0x5f, 0x6d, 0x6d, 0x61, 0x5f
        /*0052*/ 	.byte	0x74, 0x6d, 0x61, 0x5f, 0x67, 0x6d, 0x6d, 0x61, 0x5f, 0x73, 0x73, 0x5f, 0x77, 0x61, 0x72, 0x70
        /*0062*/ 	.byte	0x73, 0x70, 0x65, 0x63, 0x69, 0x61, 0x6c, 0x69, 0x7a, 0x65, 0x64, 0x2e, 0x68, 0x70, 0x70, 0x00
	.type		__unnamed_1,@object
	.size		__unnamed_1,(.L_0 - __unnamed_1)
__unnamed_1:
        /* <DEDUP_REMOVED lines=181> */
        /*0bc2*/ 	.byte	0x74, 0x69, 0x74, 0x79, 0x5d, 0x00
.L_0:


//--------------------- .nv.shared._ZN7cutlass13device_kernelINS_4gemm6kernel13GemmUniversalIN4cute5tupleIJiiiiEEENS1_10collective13CollectiveMmaINS1_34MainloopSm90TmaGmmaWarpSpecializedILi9ENS5_IJNS4_1CILi1EEESB_SB_EEENS1_35KernelTmaWarpSpecializedCooperativeEEENS5_IJNSA_ILi512EEENSA_ILi224EEENSA_ILi16EEEEEENS_10bfloat16_tENS5_IJlSB_lEEESJ_SK_NS4_8TiledMMAINS4_8MMA_AtomIJNS4_4SM904GMMA27MMA_64x32x16_F32BF16BF16_SSILNSO_5MajorE0ELSQ_0ELNSO_7ScaleInE1ELSR_1EEEEEENS4_6LayoutINS5_IJNSA_ILi2EEESB_SB_EEENS5_IJSB_NSA_ILi0EEESX_EEEEENS5_IJNS4_10UnderscoreES10_S10_EEEEENS4_13SM90_TMA_LOADENS4_14ComposedLayoutINS4_7SwizzleILi1ELi4ELi3EEENS4_18smem_ptr_flag_bitsILi16EEENSU_INS5_IJNSA_ILi8EEESH_EEENS5_IJSH_SB_EEEEEEEvNS4_8identityES13_S1D_vS1E_EENS_8epilogue10collective6detail29Sm90TmaWarpSpecializedAdapterINS1H_15DefaultEpilogueISJ_SK_SK_NS1G_6thread17LinearCombinationISJ_Li1EffLNS1L_9ScaleType4KindE0ELNS_15FloatRoundStyleE2ESJ_EENS1_15EpilogueDefaultEEEEEvvEEEEvNT_6ParamsE --------------------------
	.section	.nv.shared._ZN7cutlass13device_kernelINS_4gemm6kernel13GemmUniversalIN4cute5tupleIJiiiiEEENS1_10collective13CollectiveMmaINS1_34MainloopSm90TmaGmmaWarpSpecializedILi9ENS5_IJNS4_1CILi1EEESB_SB_EEENS1_35KernelTmaWarpSpecializedCooperativeEEENS5_IJNSA_ILi512EEENSA_ILi224EEENSA_ILi16EEEEEENS_10bfloat16_tENS5_IJlSB_lEEESJ_SK_NS4_8TiledMMAINS4_8MMA_AtomIJNS4_4SM904GMMA27MMA_64x32x16_F32BF16BF16_SSILNSO_5MajorE0ELSQ_0ELNSO_7ScaleInE1ELSR_1EEEEEENS4_6LayoutINS5_IJNSA_ILi2EEESB_SB_EEENS5_IJSB_NSA_ILi0EEESX_EEEEENS5_IJNS4_10UnderscoreES10_S10_EEEEENS4_13SM90_TMA_LOADENS4_14ComposedLayoutINS4_7SwizzleILi1ELi4ELi3EEENS4_18smem_ptr_flag_bitsILi16EEENSU_INS5_IJNSA_ILi8EEESH_EEENS5_IJSH_SB_EEEEEEEvNS4_8identityES13_S1D_vS1E_EENS_8epilogue10collective6detail29Sm90TmaWarpSpecializedAdapterINS1H_15DefaultEpilogueISJ_SK_SK_NS1G_6thread17LinearCombinationISJ_Li1EffLNS1L_9ScaleType4KindE0ELNS_15FloatRoundStyleE2ESJ_EENS1_15EpilogueDefaultEEEEEvvEEEEvNT_6ParamsE,"aw",@nobits
	.sectionflags	@""
	.align	16
	.zero		1024


//--------------------- .nv.shared.reserved.0     --------------------------
	.section	.nv.shared.reserved.0,"aw",@nobits
	.weak		__nv_reservedSMEM_offset_0_alias
	.size		__nv_reservedSMEM_offset_0_alias, 0, 0
	.other		__nv_reservedSMEM_offset_0_alias,@"STO_CUDA_RESERVED_SHARED STV_DEFAULT"
__nv_reservedSMEM_offset_0_alias:
	.zero		0


//--------------------- .nv.global                --------------------------
	.section	.nv.global,"aw",@nobits
.nv.global:
	.type		_ZN40_INTERNAL_9247a68a_4_k_cu_443312ec_120134cute1_E,@object
	.size		_ZN40_INTERNAL_9247a68a_4_k_cu_443312ec_120134cute1_E,(_ZN40_INTERNAL_9247a68a_4_k_cu_443312ec_120134cuda3std3__45__cpo6cbeginE - _ZN40_INTERNAL_9247a68a_4_k_cu_443312ec_120134cute1_E)
_ZN40_INTERNAL_9247a68a_4_k_cu_443312ec_120134cute1_E:
	.zero		1
	.type		_ZN40_INTERNAL_9247a68a_4_k_cu_443312ec_120134cuda3std3__45__cpo6cbeginE,@object
	.size		_ZN40_INTERNAL_9247a68a_4_k_cu_443312ec_120134cuda3std3__45__cpo6cbeginE,(_ZN40_INTERNAL_9247a68a_4_k_cu_443312ec_120134cuda3std3__48in_placeE - _ZN40_INTERNAL_9247a68a_4_k_cu_443312ec_120134cuda3std3__45__cpo6cbeginE)
_ZN40_INTERNAL_9247a68a_4_k_cu_443312ec_120134cuda3std3__45__cpo6cbeginE:
	.zero		1
	.type		_ZN40_INTERNAL_9247a68a_4_k_cu_443312ec_120134cuda3std3__48in_placeE,@object
	.size		_ZN40_INTERNAL_9247a68a_4_k_cu_443312ec_120134cuda3std3__48in_placeE,(_ZN40_INTERNAL_9247a68a_4_k_cu_443312ec_120134cuda3std6ranges3__45__cpo9iter_moveE - _ZN40_INTERNAL_9247a68a_4_k_cu_443312ec_120134cuda3std3__48in_placeE)
_ZN40_INTERNAL_9247a68a_4_k_cu_443312ec_120134cuda3std3__48in_placeE:
	.zero		1
	.type		_ZN40_INTERNAL_9247a68a_4_k_cu_443312ec_120134cuda3std6ranges3__45__cpo9iter_moveE,@object
	.size		_ZN40_INTERNAL_9247a68a_4_k_cu_443312ec_120134cuda3std6ranges3__45__cpo9iter_moveE,(_ZN40_INTERNAL_9247a68a_4_k_cu_443312ec_120134cuda3std3__45__cpo5beginE - _ZN40_INTERNAL_9247a68a_4_k_cu_443312ec_120134cuda3std6ranges3__45__cpo9iter_moveE)
_ZN40_INTERNAL_9247a68a_4_k_cu_443312ec_120134cuda3std6ranges3__45__cpo9iter_moveE:
	.zero		1
	.type		_ZN40_INTERNAL_9247a68a_4_k_cu_443312ec_120134cuda3std3__45__cpo5beginE,@object
	.size		_ZN40_INTERNAL_9247a68a_4_k_cu_443312ec_120134cuda3std3__45__cpo5beginE,(_ZN40_INTERNAL_9247a68a_4_k_cu_443312ec_120134cuda3std3__442_GLOBAL__N__9247a68a_4_k_cu_443312ec_120136ignoreE - _ZN40_INTERNAL_9247a68a_4_k_cu_443312ec_120134cuda3std3__45__cpo5beginE)
_ZN40_INTERNAL_9247a68a_4_k_cu_443312ec_120134cuda3std3__45__cpo5beginE:
	.zero		1
	.type		_ZN40_INTERNAL_9247a68a_4_k_cu_443312ec_120134cuda3std3__442_GLOBAL__N__9247a68a_4_k_cu_443312ec_120136ignoreE,@object
	.size		_ZN40_INTERNAL_9247a68a_4_k_cu_443312ec_120134cuda3std3__442_GLOBAL__N__9247a68a_4_k_cu_443312ec_120136ignoreE,(_ZN40_INTERNAL_9247a68a_4_k_cu_443312ec_120134cute7productE - _ZN40_INTERNAL_9247a68a_4_k_cu_443312ec_120134cuda3std3__442_GLOBAL__N__9247a68a_4_k_cu_443312ec_120136ignoreE)
_ZN40_INTERNAL_9247a68a_4_k_cu_443312ec_120134cuda3std3__442_GLOBAL__N__9247a68a_4_k_cu_443312ec_120136ignoreE:
	.zero		1
	.type		_ZN40_INTERNAL_9247a68a_4_k_cu_443312ec_120134cute7productE,@object
	.size		_ZN40_INTERNAL_9247a68a_4_k_cu_443312ec_120134cute7productE,(_ZN40_INTERNAL_9247a68a_4_k_cu_443312ec_120134cuda3std3__45__cpo3endE - _ZN40_INTERNAL_9247a68a_4_k_cu_443312ec_120134cute7productE)
_ZN40_INTERNAL_9247a68a_4_k_cu_443312ec_120134cute7productE:
	.zero		1
	.type		_ZN40_INTERNAL_9247a68a_4_k_cu_443312ec_120134cuda3std3__45__cpo3endE,@object
	.size		_ZN40_INTERNAL_9247a68a_4_k_cu_443312ec_120134cuda3std3__45__cpo3endE,(_ZN40_INTERNAL_9247a68a_4_k_cu_443312ec_120134cuda3std3__419piecewise_constructE - _ZN40_INTERNAL_9247a68a_4_k_cu_443312ec_120134cuda3std3__45__cpo3endE)
_ZN40_INTERNAL_9247a68a_4_k_cu_443312ec_120134cuda3std3__45__cpo3endE:
	.zero		1
	.type		_ZN40_INTERNAL_9247a68a_4_k_cu_443312ec_120134cuda3std3__419piecewise_constructE,@object
	.size		_ZN40_INTERNAL_9247a68a_4_k_cu_443312ec_120134cuda3std3__419piecewise_constructE,(_ZN40_INTERNAL_9247a68a_4_k_cu_443312ec_120134cuda3std3__45__cpo4cendE - _ZN40_INTERNAL_9247a68a_4_k_cu_443312ec_120134cuda3std3__419piecewise_constructE)
_ZN40_INTERNAL_9247a68a_4_k_cu_443312ec_120134cuda3std3__419piecewise_constructE:
	.zero		1
	.type		_ZN40_INTERNAL_9247a68a_4_k_cu_443312ec_120134cuda3std3__45__cpo4cendE,@object
	.size		_ZN40_INTERNAL_9247a68a_4_k_cu_443312ec_120134cuda3std3__45__cpo4cendE,(_ZN40_INTERNAL_9247a68a_4_k_cu_443312ec_120134cuda3std6ranges3__45__cpo4swapE - _ZN40_INTERNAL_9247a68a_4_k_cu_443312ec_120134cuda3std3__45__cpo4cendE)
_ZN40_INTERNAL_9247a68a_4_k_cu_443312ec_120134cuda3std3__45__cpo4cendE:
	.zero		1
	.type		_ZN40_INTERNAL_9247a68a_4_k_cu_443312ec_120134cuda3std6ranges3__45__cpo4swapE,@object
	.size		_ZN40_INTERNAL_9247a68a_4_k_cu_443312ec_120134cuda3std6ranges3__45__cpo4swapE,(.L_8 - _ZN40_INTERNAL_9247a68a_4_k_cu_443312ec_120134cuda3std6ranges3__45__cpo4swapE)
_ZN40_INTERNAL_9247a68a_4_k_cu_443312ec_120134cuda3std6ranges3__45__cpo4swapE:
	.zero		1
.L_8:


//--------------------- .nv.constant0._ZN7cutlass13device_kernelINS_4gemm6kernel13GemmUniversalIN4cute5tupleIJiiiiEEENS1_10collective13CollectiveMmaINS1_34MainloopSm90TmaGmmaWarpSpecializedILi9ENS5_IJNS4_1CILi1EEESB_SB_EEENS1_35KernelTmaWarpSpecializedCooperativeEEENS5_IJNSA_ILi512EEENSA_ILi224EEENSA_ILi16EEEEEENS_10bfloat16_tENS5_IJlSB_lEEESJ_SK_NS4_8TiledMMAINS4_8MMA_AtomIJNS4_4SM904GMMA27MMA_64x32x16_F32BF16BF16_SSILNSO_5MajorE0ELSQ_0ELNSO_7ScaleInE1ELSR_1EEEEEENS4_6LayoutINS5_IJNSA_ILi2EEESB_SB_EEENS5_IJSB_NSA_ILi0EEESX_EEEEENS5_IJNS4_10UnderscoreES10_S10_EEEEENS4_13SM90_TMA_LOADENS4_14ComposedLayoutINS4_7SwizzleILi1ELi4ELi3EEENS4_18smem_ptr_flag_bitsILi16EEENSU_INS5_IJNSA_ILi8EEESH_EEENS5_IJSH_SB_EEEEEEEvNS4_8identityES13_S1D_vS1E_EENS_8epilogue10collective6detail29Sm90TmaWarpSpecializedAdapterINS1H_15DefaultEpilogueISJ_SK_SK_NS1G_6thread17LinearCombinationISJ_Li1EffLNS1L_9ScaleType4KindE0ELNS_15FloatRoundStyleE2ESJ_EENS1_15EpilogueDefaultEEEEEvvEEEEvNT_6ParamsE --------------------------
	.section	.nv.constant0._ZN7cutlass13device_kernelINS_4gemm6kernel13GemmUniversalIN4cute5tupleIJiiiiEEENS1_10collective13CollectiveMmaINS1_34MainloopSm90TmaGmmaWarpSpecializedILi9ENS5_IJNS4_1CILi1EEESB_SB_EEENS1_35KernelTmaWarpSpecializedCooperativeEEENS5_IJNSA_ILi512EEENSA_ILi224EEENSA_ILi16EEEEEENS_10bfloat16_tENS5_IJlSB_lEEESJ_SK_NS4_8TiledMMAINS4_8MMA_AtomIJNS4_4SM904GMMA27MMA_64x32x16_F32BF16BF16_SSILNSO_5MajorE0ELSQ_0ELNSO_7ScaleInE1ELSR_1EEEEEENS4_6LayoutINS5_IJNSA_ILi2EEESB_SB_EEENS5_IJSB_NSA_ILi0EEESX_EEEEENS5_IJNS4_10UnderscoreES10_S10_EEEEENS4_13SM90_TMA_LOADENS4_14ComposedLayoutINS4_7SwizzleILi1ELi4ELi3EEENS4_18smem_ptr_flag_bitsILi16EEENSU_INS5_IJNSA_ILi8EEESH_EEENS5_IJSH_SB_EEEEEEEvNS4_8identityES13_S1D_vS1E_EENS_8epilogue10collective6detail29Sm90TmaWarpSpecializedAdapterINS1H_15DefaultEpilogueISJ_SK_SK_NS1G_6thread17LinearCombinationISJ_Li1EffLNS1L_9ScaleType4KindE0ELNS_15FloatRoundStyleE2ESJ_EENS1_15EpilogueDefaultEEEEEvvEEEEvNT_6ParamsE,"a",@progbits
	.sectionflags	@""
	.align	4
.nv.constant0._ZN7cutlass13device_kernelINS_4gemm6kernel13GemmUniversalIN4cute5tupleIJiiiiEEENS1_10collective13CollectiveMmaINS1_34MainloopSm90TmaGmmaWarpSpecializedILi9ENS5_IJNS4_1CILi1EEESB_SB_EEENS1_35KernelTmaWarpSpecializedCooperativeEEENS5_IJNSA_ILi512EEENSA_ILi224EEENSA_ILi16EEEEEENS_10bfloat16_tENS5_IJlSB_lEEESJ_SK_NS4_8TiledMMAINS4_8MMA_AtomIJNS4_4SM904GMMA27MMA_64x32x16_F32BF16BF16_SSILNSO_5MajorE0ELSQ_0ELNSO_7ScaleInE1ELSR_1EEEEEENS4_6LayoutINS5_IJNSA_ILi2EEESB_SB_EEENS5_IJSB_NSA_ILi0EEESX_EEEEENS5_IJNS4_10UnderscoreES10_S10_EEEEENS4_13SM90_TMA_LOADENS4_14ComposedLayoutINS4_7SwizzleILi1ELi4ELi3EEENS4_18smem_ptr_flag_bitsILi16EEENSU_INS5_IJNSA_ILi8EEESH_EEENS5_IJSH_SB_EEEEEEEvNS4_8identityES13_S1D_vS1E_EENS_8epilogue10collective6detail29Sm90TmaWarpSpecializedAdapterINS1H_15DefaultEpilogueISJ_SK_SK_NS1G_6thread17LinearCombinationISJ_Li1EffLNS1L_9ScaleType4KindE0ELNS_15FloatRoundStyleE2ESJ_EENS1_15EpilogueDefaultEEEEEvvEEEEvNT_6ParamsE:
	.zero		1664


//--------------------- SYMBOLS --------------------------

	.type		.nv.reservedSmem.offset0,@object
	.size		.nv.reservedSmem.offset0,0x4
	.type		__assertfail,@function
